def matmul_kernel(
    a_ptr,
    b_ptr,
    c_ptr,
    M,
    N,
    K,
    stride_am,
    stride_ak,
    stride_bk,
    stride_bn,
    stride_cm,
    stride_cn,
    BLOCK_M: tl.constexpr,
    BLOCK_N: tl.constexpr,
    BLOCK_K: tl.constexpr,
    GROUP_M: tl.constexpr,
):
    pid = tl.program_id(axis=0)
    num_pid_m = tl.cdiv(M, BLOCK_M)
    num_pid_n = tl.cdiv(N, BLOCK_N)
    num_pid_in_group = GROUP_M * num_pid_n
    group_id = pid // num_pid_in_group
    first_pid_m = group_id * GROUP_M
    group_size_m = min(num_pid_m - first_pid_m, GROUP_M)
    pid_m = first_pid_m + ((pid % num_pid_in_group) % group_size_m)
    pid_n = (pid % num_pid_in_group) // group_size_m

    offs_am = (pid_m * BLOCK_M + tl.arange(0, BLOCK_M)) % M
    offs_bn = (pid_n * BLOCK_N + tl.arange(0, BLOCK_N)) % N
    offs_k = tl.arange(0, BLOCK_K)
    a_ptrs = a_ptr + offs_am[:, None] * stride_am + offs_k[None, :] * stride_ak
    b_ptrs = b_ptr + offs_k[:, None] * stride_bk + offs_bn[None, :] * stride_bn

    acc = tl.zeros((BLOCK_M, BLOCK_N), dtype=tl.float32)
    for kk in range(0, tl.cdiv(K, BLOCK_K)):
        a = tl.load(a_ptrs, mask=offs_k[None, :] < K - kk * BLOCK_K, other=0.0)
        b = tl.load(b_ptrs, mask=offs_k[:, None] < K - kk * BLOCK_K, other=0.0)
        acc = tl.dot(a, b, acc)
        a_ptrs += BLOCK_K * stride_ak
        b_ptrs += BLOCK_K * stride_bk

    c = acc.to(c_ptr.dtype.element_ty)
    offs_cm = pid_m * BLOCK_M + tl.arange(0, BLOCK_M)
    offs_cn = pid_n * BLOCK_N + tl.arange(0, BLOCK_N)
    c_ptrs = c_ptr + offs_cm[:, None] * stride_cm + offs_cn[None, :] * stride_cn
    mask = (offs_cm[:, None] < M) & (offs_cn[None, :] < N)
    tl.store(c_ptrs, c, mask=mask)

# config = {"BLOCK_K": 128, "BLOCK_M": 256, "BLOCK_N": 64, "GROUP_M": 8, "arch": "sm_80", "dtype": "fp16", "num_ctas": 1, "num_stages": 2, "num_warps": 4}
# arch = sm_80


// ===== COMPILED SASS (sm_80) =====

	.target	sm_80

	.elftype	@"ET_EXEC"


//--------------------- .note.nv.tkinfo           --------------------------
	.section	.note.nv.tkinfo,"",@"SHT_NOTE"
	.sectionflags	@"SHF_NOTE_NV_TKINFO"
	.tkinfo
        /*0018*/ 	.word	0x00000002
        /*0030*/ 	.string	""
        /*0030*/ 	.string	"ptxas"
        /*0030*/ 	.string	"Cuda compilation tools, release 13.0, V13.0.88"
        /*0030*/ 	.string	"Build cuda_13.0.r13.0/compiler.36424714_0"
        /*0030*/ 	.string	"-v  -suppress-debug-info  -lineinfo  -arch sm_80 "



//--------------------- .note.nv.cuinfo           --------------------------
	.section	.note.nv.cuinfo,"",@"SHT_NOTE"
	.sectionflags	@"SHF_NOTE_NV_CUINFO"
        /*0018*/ 	.short	0x0002
        /*001a*/ 	.short	0x0050
        /*001c*/ 	.short	0x0082
	.zero		2


//--------------------- .nv.info                  --------------------------
	.section	.nv.info,"",@"SHT_CUDA_INFO"
	.align	4


	//----- nvinfo : EIATTR_REGCOUNT
	.align		4
        /*0000*/ 	.byte	0x04, 0x2f
        /*0002*/ 	.short	(.L_1 - .L_0)
	.align		4
.L_0:
        /*0004*/ 	.word	index@(matmul_kernel)
        /*0008*/ 	.word	0x00000020


	//----- nvinfo : EIATTR_FRAME_SIZE
	.align		4
.L_1:
        /*000c*/ 	.byte	0x04, 0x11
        /*000e*/ 	.short	(.L_3 - .L_2)
	.align		4
.L_2:
        /*0010*/ 	.word	index@(matmul_kernel)
        /*0014*/ 	.word	0x00002868


	//----- nvinfo : EIATTR_MIN_STACK_SIZE
	.align		4
.L_3:
        /*0018*/ 	.byte	0x04, 0x12
        /*001a*/ 	.short	(.L_5 - .L_4)
	.align		4
.L_4:
        /*001c*/ 	.word	index@(matmul_kernel)
        /*0020*/ 	.word	0x00002868
.L_5:


//--------------------- .nv.info.matmul_kernel    --------------------------
	.section	.nv.info.matmul_kernel,"",@"SHT_CUDA_INFO"
	.sectionflags	@""
	.align	4


	//----- nvinfo : EIATTR_CUDA_API_VERSION
	.align		4
        /*0000*/ 	.byte	0x04, 0x37
        /*0002*/ 	.short	(.L_7 - .L_6)
.L_6:
        /*0004*/ 	.word	0x00000082


	//----- nvinfo : EIATTR_SW2861232_WAR
	.align		4
.L_7:
        /*0008*/ 	.byte	0x01, 0x35
	.zero		2


	//----- nvinfo : EIATTR_PARAM_CBANK
	.align		4
        /*000c*/ 	.byte	0x04, 0x0a
        /*000e*/ 	.short	(.L_9 - .L_8)
	.align		4
.L_8:
        /*0010*/ 	.word	index@(.nv.constant0.matmul_kernel)
        /*0014*/ 	.short	0x0160
        /*0016*/ 	.short	0x0050


	//----- nvinfo : EIATTR_CBANK_PARAM_SIZE
	.align		4
.L_9:
        /*0018*/ 	.byte	0x03, 0x19
        /*001a*/ 	.short	0x0050


	//----- nvinfo : EIATTR_KPARAM_INFO
	.align		4
        /*001c*/ 	.byte	0x04, 0x17
        /*001e*/ 	.short	(.L_11 - .L_10)
.L_10:
        /*0020*/ 	.word	0x00000000
        /*0024*/ 	.short	0x000d
        /*0026*/ 	.short	0x0048
        /*0028*/ 	.byte	0x00, 0xf4, 0x21, 0x00


	//----- nvinfo : EIATTR_KPARAM_INFO
	.align		4
.L_11:
        /*002c*/ 	.byte	0x04, 0x17
        /*002e*/ 	.short	(.L_13 - .L_12)
.L_12:
        /*0030*/ 	.word	0x00000000
        /*0034*/ 	.short	0x000c
        /*0036*/ 	.short	0x0040
        /*0038*/ 	.byte	0x00, 0xf4, 0x21, 0x00


	//----- nvinfo : EIATTR_KPARAM_INFO
	.align		4
.L_13:
        /*003c*/ 	.byte	0x04, 0x17
        /*003e*/ 	.short	(.L_15 - .L_14)
.L_14:
        /*0040*/ 	.word	0x00000000
        /*0044*/ 	.short	0x000b
        /*0046*/ 	.short	0x0038
        /*0048*/ 	.byte	0x00, 0xf0, 0x11, 0x00


	//----- nvinfo : EIATTR_KPARAM_INFO
	.align		4
.L_15:
        /*004c*/ 	.byte	0x04, 0x17
        /*004e*/ 	.short	(.L_17 - .L_16)
.L_16:
        /*0050*/ 	.word	0x00000000
        /*0054*/ 	.short	0x000a
        /*0056*/ 	.short	0x0034
        /*0058*/ 	.byte	0x00, 0xf0, 0x11, 0x00


	//----- nvinfo : EIATTR_KPARAM_INFO
	.align		4
.L_17:
        /*005c*/ 	.byte	0x04, 0x17
        /*005e*/ 	.short	(.L_19 - .L_18)
.L_18:
        /*0060*/ 	.word	0x00000000
        /*0064*/ 	.short	0x0009
        /*0066*/ 	.short	0x0030
        /*0068*/ 	.byte	0x00, 0xf0, 0x11, 0x00


	//----- nvinfo : EIATTR_KPARAM_INFO
	.align		4
.L_19:
        /*006c*/ 	.byte	0x04, 0x17
        /*006e*/ 	.short	(.L_21 - .L_20)
.L_20:
        /*0070*/ 	.word	0x00000000
        /*0074*/ 	.short	0x0008
        /*0076*/ 	.short	0x002c
        /*0078*/ 	.byte	0x00, 0xf0, 0x11, 0x00


	//----- nvinfo : EIATTR_KPARAM_INFO
	.align		4
.L_21:
        /*007c*/ 	.byte	0x04, 0x17
        /*007e*/ 	.short	(.L_23 - .L_22)
.L_22:
        /*0080*/ 	.word	0x00000000
        /*0084*/ 	.short	0x0007
        /*0086*/ 	.short	0x0028
        /*0088*/ 	.byte	0x00, 0xf0, 0x11, 0x00


	//----- nvinfo : EIATTR_KPARAM_INFO
	.align		4
.L_23:
        /*008c*/ 	.byte	0x04, 0x17
        /*008e*/ 	.short	(.L_25 - .L_24)
.L_24:
        /*0090*/ 	.word	0x00000000
        /*0094*/ 	.short	0x0006
        /*0096*/ 	.short	0x0024
        /*0098*/ 	.byte	0x00, 0xf0, 0x11, 0x00


	//----- nvinfo : EIATTR_KPARAM_INFO
	.align		4
.L_25:
        /*009c*/ 	.byte	0x04, 0x17
        /*009e*/ 	.short	(.L_27 - .L_26)
.L_26:
        /*00a0*/ 	.word	0x00000000
        /*00a4*/ 	.short	0x0005
        /*00a6*/ 	.short	0x0020
        /*00a8*/ 	.byte	0x00, 0xf0, 0x11, 0x00


	//----- nvinfo : EIATTR_KPARAM_INFO
	.align		4
.L_27:
        /*00ac*/ 	.byte	0x04, 0x17
        /*00ae*/ 	.short	(.L_29 - .L_28)
.L_28:
        /*00b0*/ 	.word	0x00000000
        /*00b4*/ 	.short	0x0004
        /*00b6*/ 	.short	0x001c
        /*00b8*/ 	.byte	0x00, 0xf0, 0x11, 0x00


	//----- nvinfo : EIATTR_KPARAM_INFO
	.align		4
.L_29:
        /*00bc*/ 	.byte	0x04, 0x17
        /*00be*/ 	.short	(.L_31 - .L_30)
.L_30:
        /*00c0*/ 	.word	0x00000000
        /*00c4*/ 	.short	0x0003
        /*00c6*/ 	.short	0x0018
        /*00c8*/ 	.byte	0x00, 0xf0, 0x11, 0x00


	//----- nvinfo : EIATTR_KPARAM_INFO
	.align		4
.L_31:
        /*00cc*/ 	.byte	0x04, 0x17
        /*00ce*/ 	.short	(.L_33 - .L_32)
.L_32:
        /*00d0*/ 	.word	0x00000000
        /*00d4*/ 	.short	0x0002
        /*00d6*/ 	.short	0x0010
        /*00d8*/ 	.byte	0x00, 0xf4, 0x21, 0x00


	//----- nvinfo : EIATTR_KPARAM_INFO
	.align		4
.L_33:
        /*00dc*/ 	.byte	0x04, 0x17
        /*00de*/ 	.short	(.L_35 - .L_34)
.L_34:
        /*00e0*/ 	.word	0x00000000
        /*00e4*/ 	.short	0x0001
        /*00e6*/ 	.short	0x0008
        /*00e8*/ 	.byte	0x00, 0xf4, 0x21, 0x00


	//----- nvinfo : EIATTR_KPARAM_INFO
	.align		4
.L_35:
        /*00ec*/ 	.byte	0x04, 0x17
        /*00ee*/ 	.short	(.L_37 - .L_36)
.L_36:
        /*00f0*/ 	.word	0x00000000
        /*00f4*/ 	.short	0x0000
        /*00f6*/ 	.short	0x0000
        /*00f8*/ 	.byte	0x00, 0xf4, 0x21, 0x00


	//----- nvinfo : EIATTR_MAXREG_COUNT
	.align		4
.L_37:
        /*00fc*/ 	.byte	0x03, 0x1b
        /*00fe*/ 	.short	0x00ff


	//----- nvinfo : EIATTR_NUM_BARRIERS
	.align		4
        /*0100*/ 	.byte	0x02, 0x4c
        /*0102*/ 	.byte	0x01
	.zero		1


	//----- nvinfo : EIATTR_ANNOTATIONS
	.align		4
        /*0104*/ 	.byte	0x04, 0x55
        /*0106*/ 	.short	(.L_39 - .L_38)


	//   ....[0]....
.L_38:
        /*0108*/ 	.word	0x00000001
        /*010c*/ 	.byte	0xe0, 0x04, 0x00, 0x00, 0x01, 0x00, 0x00, 0x00, 0x40, 0x05, 0x00, 0x00, 0x01, 0x00, 0x00, 0x00
        /* <DEDUP_REMOVED lines=4031> */
        /*fd0c*/ 	.byte	0xc0, 0x75, 0x03, 0x00, 0x01, 0x00, 0x00, 0x00, 0x70, 0x76, 0x03, 0x00


	//----- nvinfo : EIATTR_MERCURY_ISA_VERSION
	.align		4
.L_39:
        /*fd18*/ 	.byte	0x03, 0x5f
        /*fd1a*/ 	.short	0x0000


	//----- nvinfo : EIATTR_EXIT_INSTR_OFFSETS
	.align		4
        /*fd1c*/ 	.byte	0x04, 0x1c
        /*fd1e*/ 	.short	(.L_41 - .L_40)


	//   ....[0]....
.L_40:
        /*fd20*/ 	.word	0x000377b0


	//   ....[1]....
        /*fd24*/ 	.word	0x000377e0


	//----- nvinfo : EIATTR_REQNTID
	.align		4
.L_41:
        /*fd28*/ 	.byte	0x04, 0x10
        /*fd2a*/ 	.short	(.L_43 - .L_42)
.L_42:
        /*fd2c*/ 	.word	0x00000080
        /*fd30*/ 	.word	0x00000001
        /*fd34*/ 	.word	0x00000001
.L_43:


//--------------------- .nv.callgraph             --------------------------
	.section	.nv.callgraph,"",@"SHT_CUDA_CALLGRAPH"
	.align	4
	.sectionentsize	8
	.align		4
        /*0000*/ 	.word	0x00000000
	.align		4
        /*0004*/ 	.word	0xffffffff
	.align		4
        /*0008*/ 	.word	0x00000000
	.align		4
        /*000c*/ 	.word	0xfffffffe
	.align		4
        /*0010*/ 	.word	0x00000000
	.align		4
        /*0014*/ 	.word	0xfffffffd
	.align		4
        /*0018*/ 	.word	0x00000000
	.align		4
        /*001c*/ 	.word	0xfffffffc


//--------------------- .nv.rel.action            --------------------------
	.section	.nv.rel.action,"",@"SHT_CUDA_RELOCINFO"
	.align	8
	.sectionentsize	8
        /*0000*/ 	.byte	0x73, 0x00, 0x00, 0x00, 0x00, 0x00, 0x00, 0x00, 0x00, 0x00, 0x00, 0x11, 0x25, 0x00, 0x05, 0x36


//--------------------- .nv.constant0.matmul_kernel --------------------------
	.section	.nv.constant0.matmul_kernel,"a",@progbits
	.sectionflags	@""
	.align	4
.nv.constant0.matmul_kernel:
	.zero		432


//--------------------- .text.matmul_kernel       --------------------------
	.section	.text.matmul_kernel,"ax",@progbits
	.sectioninfo	@"SHI_REGISTERS=32"
	.align	128
        .global         matmul_kernel
        .type           matmul_kernel,@function
        .size           matmul_kernel,(.L_x_5 - matmul_kernel)
        .other          matmul_kernel,@"STO_CUDA_ENTRY STV_DEFAULT"
matmul_kernel:
.text.matmul_kernel:
[----:B------:R-:W-:-:S04]  /*0000*/  IMAD.MOV.U32 R1, RZ, RZ, c[0x0][0x28] ;  /* 0x00000a00ff017624 */ /* 0x000fc800078e00ff */
[----:B------:R-:W-:Y:S01]  /*0010*/  IMAD.MOV.U32 R0, RZ, RZ, c[0x0][0x17c] ;  /* 0x00005f00ff007624 */ /* 0x000fe200078e00ff */
[----:B------:R-:W-:Y:S01]  /*0020*/  IADD3 R1, R1, -0x2868, RZ ;  /* 0xffffd79801017810 */ /* 0x000fe20007ffe0ff */
[----:B------:R-:W0:Y:S01]  /*0030*/  S2R R12, SR_TID.X ;  /* 0x00000000000c7919 */ /* 0x000e220000002100 */
[----:B------:R-:W-:Y:S02]  /*0040*/  ULDC.64 UR6, c[0x0][0x118] ;  /* 0x0000460000067ab9 */ /* 0x000fe40000000a00 */
[----:B------:R-:W-:-:S04]  /*0050*/  IADD3 R0, R0, 0x3f, RZ ;  /* 0x0000003f00007810 */ /* 0x000fc80007ffe0ff */
[----:B------:R-:W-:-:S04]  /*0060*/  SHF.R.S32.HI R3, RZ, 0x1f, R0 ;  /* 0x0000001fff037819 */ /* 0x000fc80000011400 */
[----:B------:R-:W-:-:S04]  /*0070*/  LEA.HI R3, R3, R0, RZ, 0x6 ;  /* 0x0000000003037211 */ /* 0x000fc800078f30ff */
[----:B------:R-:W-:Y:S02]  /*0080*/  SHF.R.S32.HI R0, RZ, 0x6, R3 ;  /* 0x00000006ff007819 */ /* 0x000fe40000011403 */
[----:B------:R-:W1:Y:S03]  /*0090*/  S2R R3, SR_CTAID.X ;  /* 0x0000000000037919 */ /* 0x000e660000002500 */
[----:B------:R-:W-:Y:S01]  /*00a0*/  IMAD.SHL.U32 R0, R0, 0x8, RZ ;  /* 0x0000000800007824 */ /* 0x000fe200078e00ff */
[----:B0-----:R-:W-:-:S04]  /*00b0*/  LOP3.LUT R15, R12, 0x7f, RZ, 0xc0, !PT ;  /* 0x0000007f0c0f7812 */ /* 0x001fc800078ec0ff */
[-C--:B------:R-:W-:Y:S02]  /*00c0*/  IABS R7, R0.reuse ;  /* 0x0000000000077213 */ /* 0x080fe40000000000 */
[----:B------:R-:W-:Y:S02]  /*00d0*/  IABS R10, R0 ;  /* 0x00000000000a7213 */ /* 0x000fe40000000000 */
[----:B------:R-:W0:Y:S01]  /*00e0*/  I2F.RP R2, R7 ;  /* 0x0000000700027306 */ /* 0x000e220000209400 */
[----:B-1----:R-:W-:-:S07]  /*00f0*/  IABS R8, R3 ;  /* 0x0000000300087213 */ /* 0x002fce0000000000 */
[----:B0-----:R-:W0:Y:S02]  /*0100*/  MUFU.RCP R2, R2 ;  /* 0x0000000200027308 */ /* 0x001e240000001000 */
[----:B0-----:R-:W-:Y:S01]  /*0110*/  IADD3 R4, R2, 0xffffffe, RZ ;  /* 0x0ffffffe02047810 */ /* 0x001fe20007ffe0ff */
[----:B------:R-:W-:-:S05]  /*0120*/  IMAD.MOV R2, RZ, RZ, -R10 ;  /* 0x000000ffff027224 */ /* 0x000fca00078e0a0a */
[----:B------:R0:W1:Y:S02]  /*0130*/  F2I.FTZ.U32.TRUNC.NTZ R5, R4 ;  /* 0x0000000400057305 */ /* 0x000064000021f000 */
[----:B0-----:R-:W-:Y:S02]  /*0140*/  IMAD.MOV.U32 R4, RZ, RZ, RZ ;  /* 0x000000ffff047224 */ /* 0x001fe400078e00ff */
[----:B-1----:R-:W-:-:S04]  /*0150*/  IMAD.MOV R6, RZ, RZ, -R5 ;  /* 0x000000ffff067224 */ /* 0x002fc800078e0a05 */
[----:B------:R-:W-:Y:S02]  /*0160*/  IMAD R9, R6, R7, RZ ;  /* 0x0000000706097224 */ /* 0x000fe400078e02ff */
[----:B------:R-:W-:Y:S02]  /*0170*/  IMAD.MOV.U32 R6, RZ, RZ, R8 ;  /* 0x000000ffff067224 */ /* 0x000fe400078e0008 */
[----:B------:R-:W-:-:S06]  /*0180*/  IMAD.HI.U32 R5, R5, R9, R4 ;  /* 0x0000000905057227 */ /* 0x000fcc00078e0004 */
[----:B------:R-:W-:-:S04]  /*0190*/  IMAD.HI.U32 R5, R5, R6, RZ ;  /* 0x0000000605057227 */ /* 0x000fc800078e00ff */
[----:B------:R-:W-:-:S05]  /*01a0*/  IMAD R2, R5, R2, R6 ;  /* 0x0000000205027224 */ /* 0x000fca00078e0206 */
[----:B------:R-:W-:-:S13]  /*01b0*/  ISETP.GT.U32.AND P1, PT, R7, R2, PT ;  /* 0x000000020700720c */ /* 0x000fda0003f24070 */
[----:B------:R-:W-:Y:S01]  /*01c0*/  @!P1 IMAD.IADD R2, R2, 0x1, -R7 ;  /* 0x0000000102029824 */ /* 0x000fe200078e0a07 */
[----:B------:R-:W-:Y:S02]  /*01d0*/  @!P1 IADD3 R5, R5, 0x1, RZ ;  /* 0x0000000105059810 */ /* 0x000fe40007ffe0ff */
[----:B------:R-:W-:Y:S02]  /*01e0*/  ISETP.NE.AND P1, PT, R0, RZ, PT ;  /* 0x000000ff0000720c */ /* 0x000fe40003f25270 */
[----:B------:R-:W-:Y:S02]  /*01f0*/  ISETP.GE.U32.AND P0, PT, R2, R7, PT ;  /* 0x000000070200720c */ /* 0x000fe40003f06070 */
[----:B------:R-:W-:-:S04]  /*0200*/  LOP3.LUT R2, R3, R0, RZ, 0x3c, !PT ;  /* 0x0000000003027212 */ /* 0x000fc800078e3cff */
[----:B------:R-:W-:Y:S01]  /*0210*/  ISETP.GE.AND P2, PT, R2, RZ, PT ;  /* 0x000000ff0200720c */ /* 0x000fe20003f46270 */
[----:B------:R-:W-:-:S05]  /*0220*/  IMAD.MOV.U32 R2, RZ, RZ, c[0x0][0x178] ;  /* 0x00005e00ff027624 */ /* 0x000fca00078e00ff */
[----:B------:R-:W-:Y:S02]  /*0230*/  IADD3 R2, R2, 0xff, RZ ;  /* 0x000000ff02027810 */ /* 0x000fe40007ffe0ff */
[----:B------:R-:W-:-:S05]  /*0240*/  @P0 IADD3 R5, R5, 0x1, RZ ;  /* 0x0000000105050810 */ /* 0x000fca0007ffe0ff */
[----:B------:R-:W-:Y:S01]  /*0250*/  IMAD.MOV.U32 R4, RZ, RZ, R5 ;  /* 0x000000ffff047224 */ /* 0x000fe200078e0005 */
[----:B------:R-:W-:-:S03]  /*0260*/  SHF.R.S32.HI R5, RZ, 0x1f, R2 ;  /* 0x0000001fff057819 */ /* 0x000fc60000011402 */
[----:B------:R-:W-:Y:S01]  /*0270*/  @!P2 IMAD.MOV R4, RZ, RZ, -R4 ;  /* 0x000000ffff04a224 */ /* 0x000fe200078e0a04 */
[----:B------:R-:W-:Y:S02]  /*0280*/  @!P1 LOP3.LUT R4, RZ, R0, RZ, 0x33, !PT ;  /* 0x00000000ff049212 */ /* 0x000fe400078e33ff */
[----:B------:R-:W-:-:S03]  /*0290*/  LEA.HI R5, R5, R2, RZ, 0x8 ;  /* 0x0000000205057211 */ /* 0x000fc600078f40ff */
[----:B------:R-:W-:Y:S02]  /*02a0*/  IMAD.SHL.U32 R2, R4, 0x8, RZ ;  /* 0x0000000804027824 */ /* 0x000fe400078e00ff */
[----:B------:R-:W-:-:S03]  /*02b0*/  IMAD.MOV R4, RZ, RZ, -R4 ;  /* 0x000000ffff047224 */ /* 0x000fc600078e0a04 */
[----:B------:R-:W-:Y:S01]  /*02c0*/  LEA.HI.SX32 R5, R5, -R2, 0x18 ;  /* 0x8000000205057211 */ /* 0x000fe200078fc2ff */
[----:B------:R-:W-:Y:S02]  /*02d0*/  IMAD R13, R0, R4, R3 ;  /* 0x00000004000d7224 */ /* 0x000fe400078e0203 */
[----:B------:R-:W-:Y:S01]  /*02e0*/  IMAD.MOV.U32 R4, RZ, RZ, RZ ;  /* 0x000000ffff047224 */ /* 0x000fe200078e00ff */
[----:B------:R-:W-:Y:S02]  /*02f0*/  IMNMX R6, R5, 0x8, PT ;  /* 0x0000000805067817 */ /* 0x000fe40003800200 */
[----:B------:R-:W-:Y:S02]  /*0300*/  IABS R11, R13 ;  /* 0x0000000d000b7213 */ /* 0x000fe40000000000 */
[----:B------:R-:W-:-:S04]  /*0310*/  IABS R9, R6 ;  /* 0x0000000600097213 */ /* 0x000fc80000000000 */
[----:B------:R-:W0:Y:S08]  /*0320*/  I2F.RP R7, R9 ;  /* 0x0000000900077306 */ /* 0x000e300000209400 */
[----:B0-----:R-:W0:Y:S02]  /*0330*/  MUFU.RCP R7, R7 ;  /* 0x0000000700077308 */ /* 0x001e240000001000 */
[----:B0-----:R-:W-:-:S06]  /*0340*/  IADD3 R5, R7, 0xffffffe, RZ ;  /* 0x0ffffffe07057810 */ /* 0x001fcc0007ffe0ff */
[----:B------:R-:W0:Y:S02]  /*0350*/  F2I.FTZ.U32.TRUNC.NTZ R5, R5 ;  /* 0x0000000500057305 */ /* 0x000e24000021f000 */
[----:B0-----:R-:W-:-:S04]  /*0360*/  IMAD.MOV R8, RZ, RZ, -R5 ;  /* 0x000000ffff087224 */ /* 0x001fc800078e0a05 */
[----:B------:R-:W-:Y:S02]  /*0370*/  IMAD.MOV.U32 R0, RZ, RZ, R8 ;  /* 0x000000ffff007224 */ /* 0x000fe400078e0008 */
[----:B------:R-:W-:Y:S02]  /*0380*/  IMAD.MOV.U32 R8, RZ, RZ, 0x7f ;  /* 0x0000007fff087424 */ /* 0x000fe400078e00ff */
[----:B------:R-:W-:Y:S01]  /*0390*/  IMAD R3, R0, R9, RZ ;  /* 0x0000000900037224 */ /* 0x000fe200078e02ff */
[----:B------:R-:W-:Y:S02]  /*03a0*/  IABS R0, R6 ;  /* 0x0000000600007213 */ /* 0x000fe40000000000 */
[----:B------:R-:W-:Y:S01]  /*03b0*/  IADD3 R8, R8, c[0x0][0x180], RZ ;  /* 0x0000600008087a10 */ /* 0x000fe20007ffe0ff */
[----:B------:R-:W-:-:S04]  /*03c0*/  IMAD.HI.U32 R4, R5, R3, R4 ;  /* 0x0000000305047227 */ /* 0x000fc800078e0004 */
[----:B------:R-:W-:Y:S02]  /*03d0*/  IMAD.MOV R0, RZ, RZ, -R0 ;  /* 0x000000ffff007224 */ /* 0x000fe400078e0a00 */
        /* <DEDUP_REMOVED lines=8> */
[----:B------:R-:W-:-:S07]  /*0460*/  ISETP.GE.AND P2, PT, R0, RZ, PT ;  /* 0x000000ff0000720c */ /* 0x000fce0003f46270 */
[----:B------:R-:W-:Y:S02]  /*0470*/  @P0 IADD3 R4, R4, 0x1, RZ ;  /* 0x0000000104040810 */ /* 0x000fe40007ffe0ff */
[----:B------:R-:W-:-:S04]  /*0480*/  ISETP.GT.AND P0, PT, R8, 0x7f, PT ;  /* 0x0000007f0800780c */ /* 0x000fc80003f04270 */
[----:B------:R-:W-:Y:S01]  /*0490*/  @!P2 IMAD.MOV R4, RZ, RZ, -R4 ;  /* 0x000000ffff04a224 */ /* 0x000fe200078e0a04 */
[----:B------:R-:W-:-:S05]  /*04a0*/  @!P1 LOP3.LUT R4, RZ, R6, RZ, 0x33, !PT ;  /* 0x00000006ff049212 */ /* 0x000fca00078e33ff */
[----:B------:R-:W-:Y:S02]  /*04b0*/  IMAD.MOV R3, RZ, RZ, -R4 ;  /* 0x000000ffff037224 */ /* 0x000fe400078e0a04 */
[----:B------:R-:W-:Y:S02]  /*04c0*/  IMAD.SHL.U32 R14, R4, 0x40, RZ ;  /* 0x00000040040e7824 */ /* 0x000fe400078e00ff */
[----:B------:R-:W-:-:S03]  /*04d0*/  IMAD R3, R6, R3, R13 ;  /* 0x0000000306037224 */ /* 0x000fc600078e020d */
[----:B------:R-:W-:Y:S01]  /*04e0*/  STL [R1+0x5c0], R14 ;  /* 0x0005c00e01007387 */ /* 0x000fe20000100800 */
[----:B------:R-:W-:Y:S01]  /*04f0*/  IMAD.IADD R0, R2, 0x1, R3 ;  /* 0x0000000102007824 */ /* 0x000fe200078e0203 */
[C---:B------:R-:W-:Y:S02]  /*0500*/  IADD3 R3, R14.reuse, 0x1, RZ ;  /* 0x000000010e037810 */ /* 0x040fe40007ffe0ff */
[----:B------:R-:W-:Y:S01]  /*0510*/  IADD3 R2, R14, 0x2, RZ ;  /* 0x000000020e027810 */ /* 0x000fe20007ffe0ff */
[----:B------:R-:W-:Y:S01]  /*0520*/  IMAD R0, R0, 0x100, R15 ;  /* 0x0000010000007824 */ /* 0x000fe200078e020f */
[C---:B------:R-:W-:Y:S01]  /*0530*/  IADD3 R4, R14.reuse, 0x3, RZ ;  /* 0x000000030e047810 */ /* 0x040fe20007ffe0ff */
[----:B------:R0:W-:Y:S01]  /*0540*/  STL [R1+0xfe8], R3 ;  /* 0x000fe80301007387 */ /* 0x0001e20000100800 */
[C---:B------:R-:W-:Y:S02]  /*0550*/  IADD3 R28, R14.reuse, 0x1b, RZ ;  /* 0x0000001b0e1c7810 */ /* 0x040fe40007ffe0ff */
[C---:B------:R-:W-:Y:S01]  /*0560*/  IADD3 R29, R14.reuse, 0x32, RZ ;  /* 0x000000320e1d7810 */ /* 0x040fe20007ffe0ff */
[----:B------:R1:W-:Y:S01]  /*0570*/  STL [R1+0xfe4], R2 ;  /* 0x000fe40201007387 */ /* 0x0003e20000100800 */
[----:B------:R-:W-:-:S03]  /*0580*/  IADD3 R5, R14, 0x39, RZ ;  /* 0x000000390e057810 */ /* 0x000fc60007ffe0ff */
[----:B------:R2:W-:Y:S01]  /*0590*/  STL [R1+0xff0], R4 ;  /* 0x000ff00401007387 */ /* 0x0005e20000100800 */
[C---:B0-----:R-:W-:Y:S02]  /*05a0*/  IADD3 R3, R14.reuse, 0x4, RZ ;  /* 0x000000040e037810 */ /* 0x041fe40007ffe0ff */
[----:B-1----:R-:W-:-:S03]  /*05b0*/  IADD3 R2, R14, 0x5, RZ ;  /* 0x000000050e027810 */ /* 0x002fc60007ffe0ff */
[----:B------:R0:W-:Y:S01]  /*05c0*/  STL [R1+0xfec], R3 ;  /* 0x000fec0301007387 */ /* 0x0001e20000100800 */
[----:B--2---:R-:W-:-:S03]  /*05d0*/  IADD3 R4, R14, 0x6, RZ ;  /* 0x000000060e047810 */ /* 0x004fc60007ffe0ff */
[----:B------:R1:W-:Y:S04]  /*05e0*/  STL [R1+0xff4], R2 ;  /* 0x000ff40201007387 */ /* 0x0003e80000100800 */
        /* <DEDUP_REMOVED lines=43> */
[----:B0-----:R-:W-:-:S03]  /*08a0*/  IADD3 R3, R14, 0x1e, RZ ;  /* 0x0000001e0e037810 */ /* 0x001fc60007ffe0ff */
[----:B------:R-:W-:Y:S01]  /*08b0*/  STL [R1+0x104c], R28 ;  /* 0x00104c1c01007387 */ /* 0x000fe20000100800 */
[C---:B-1----:R-:W-:Y:S02]  /*08c0*/  IADD3 R2, R14.reuse, 0x1d, RZ ;  /* 0x0000001d0e027810 */ /* 0x042fe40007ffe0ff */
[----:B--2---:R-:W-:-:S03]  /*08d0*/  IADD3 R4, R14, 0x20, RZ ;  /* 0x000000200e047810 */ /* 0x004fc60007ffe0ff */
[----:B------:R0:W-:Y:S04]  /*08e0*/  STL [R1+0x1054], R2 ;  /* 0x0010540201007387 */ /* 0x0001e80000100800 */
[----:B------:R1:W-:Y:S01]  /*08f0*/  STL [R1+0x1058], R3 ;  /* 0x0010580301007387 */ /* 0x0003e20000100800 */
[C---:B0-----:R-:W-:Y:S02]  /*0900*/  IADD3 R2, R14.reuse, 0x1f, RZ ;  /* 0x0000001f0e027810 */ /* 0x041fe40007ffe0ff */
[----:B-1----:R-:W-:-:S03]  /*0910*/  IADD3 R3, R14, 0x21, RZ ;  /* 0x000000210e037810 */ /* 0x002fc60007ffe0ff */
[----:B------:R0:W-:Y:S04]  /*0920*/  STL [R1+0x105c], R2 ;  /* 0x00105c0201007387 */ /* 0x0001e80000100800 */
        /* <DEDUP_REMOVED lines=37> */
[----:B------:R-:W-:Y:S01]  /*0b80*/  STL [R1+0x10a8], R29 ;  /* 0x0010a81d01007387 */ /* 0x000fe20000100800 */
[----:B0-----:R-:W-:-:S03]  /*0b90*/  IADD3 R2, R14, 0x35, RZ ;  /* 0x000000350e027810 */ /* 0x001fc60007ffe0ff */
[----:B------:R0:W-:Y:S01]  /*0ba0*/  STL [R1+0x10b0], R3 ;  /* 0x0010b00301007387 */ /* 0x0001e20000100800 */
[----:B-1----:R-:W-:-:S03]  /*0bb0*/  IADD3 R4, R14, 0x36, RZ ;  /* 0x000000360e047810 */ /* 0x002fc60007ffe0ff */
[----:B------:R1:W-:Y:S04]  /*0bc0*/  STL [R1+0x10b4], R2 ;  /* 0x0010b40201007387 */ /* 0x0003e80000100800 */
[----:B------:R2:W-:Y:S01]  /*0bd0*/  STL [R1+0x10b8], R4 ;  /* 0x0010b80401007387 */ /* 0x0005e20000100800 */
[C---:B0-----:R-:W-:Y:S02]  /*0be0*/  IADD3 R3, R14.reuse, 0x38, RZ ;  /* 0x000000380e037810 */ /* 0x041fe40007ffe0ff */
[C---:B-1----:R-:W-:Y:S02]  /*0bf0*/  IADD3 R2, R14.reuse, 0x37, RZ ;  /* 0x000000370e027810 */ /* 0x042fe40007ffe0ff */
[----:B--2---:R-:W-:-:S03]  /*0c00*/  IADD3 R4, R14, 0x3b, RZ ;  /* 0x0000003b0e047810 */ /* 0x004fc60007ffe0ff */
[----:B------:R0:W-:Y:S04]  /*0c10*/  STL [R1+0x10c0], R2 ;  /* 0x0010c00201007387 */ /* 0x0001e80000100800 */
[----:B------:R1:W-:Y:S04]  /*0c20*/  STL [R1+0x10c8], R5 ;  /* 0x0010c80501007387 */ /* 0x0003e80000100800 */
[----:B------:R-:W-:Y:S01]  /*0c30*/  STL [R1+0x10bc], R3 ;  /* 0x0010bc0301007387 */ /* 0x000fe20000100800 */
[C---:B0-----:R-:W-:Y:S02]  /*0c40*/  IADD3 R2, R14.reuse, 0x3a, RZ ;  /* 0x0000003a0e027810 */ /* 0x041fe40007ffe0ff */
[----:B-1----:R-:W-:-:S03]  /*0c50*/  IADD3 R5, R14, 0x3d, RZ ;  /* 0x0000003d0e057810 */ /* 0x002fc60007ffe0ff */
[----:B------:R0:W-:Y:S04]  /*0c60*/  STL [R1+0x10c4], R2 ;  /* 0x0010c40201007387 */ /* 0x0001e80000100800 */
[----:B------:R1:W-:Y:S01]  /*0c70*/  STL [R1+0x10d0], R4 ;  /* 0x0010d00401007387 */ /* 0x0003e20000100800 */
[C---:B0-----:R-:W-:Y:S02]  /*0c80*/  IADD3 R2, R14.reuse, 0x3c, RZ ;  /* 0x0000003c0e027810 */ /* 0x041fe40007ffe0ff */
[----:B-1----:R-:W-:-:S03]  /*0c90*/  IADD3 R4, R14, 0x3e, RZ ;  /* 0x0000003e0e047810 */ /* 0x002fc60007ffe0ff */
[----:B------:R0:W-:Y:S04]  /*0ca0*/  STL [R1+0x10cc], R2 ;  /* 0x0010cc0201007387 */ /* 0x0001e80000100800 */
[----:B------:R-:W-:Y:S04]  /*0cb0*/  STL [R1+0x10dc], R5 ;  /* 0x0010dc0501007387 */ /* 0x000fe80000100800 */
[----:B------:R1:W-:Y:S01]  /*0cc0*/  STL [R1+0x5c4], R0 ;  /* 0x0005c40001007387 */ /* 0x0003e20000100800 */
[----:B0-----:R-:W-:-:S03]  /*0cd0*/  IADD3 R2, R14, 0x3f, RZ ;  /* 0x0000003f0e027810 */ /* 0x001fc60007ffe0ff */
[----:B------:R0:W-:Y:S04]  /*0ce0*/  STL [R1+0x10d8], R4 ;  /* 0x0010d80401007387 */ /* 0x0001e80000100800 */
[----:B------:R0:W-:Y:S01]  /*0cf0*/  STL [R1+0x10d4], R2 ;  /* 0x0010d40201007387 */ /* 0x0001e20000100800 */
[----:B-1----:R-:W-:-:S05]  /*0d00*/  IADD3 R0, R0, 0x80, RZ ;  /* 0x0000008000007810 */ /* 0x002fca0007ffe0ff */
[----:B------:R0:W-:Y:S01]  /*0d10*/  STL [R1+0x678], R0 ;  /* 0x0006780001007387 */ /* 0x0001e20000100800 */
[----:B------:R-:W-:Y:S05]  /*0d20*/  @P0 BRA `(.L_x_0) ;  /* 0x0000037000000947 */ /* 0x000fea0003800000 */
[----:B0-----:R-:W-:Y:S01]  /*0d30*/  IMAD.SHL.U32 R0, R12, 0x100, RZ ;  /* 0x000001000c007824 */ /* 0x001fe200078e00ff */
[----:B------:R-:W-:Y:S01]  /*0d40*/  CS2R R24, SRZ ;  /* 0x0000000000187805 */ /* 0x000fe2000001ff00 */
[----:B------:R-:W-:Y:S01]  /*0d50*/  CS2R R26, SRZ ;  /* 0x00000000001a7805 */ /* 0x000fe2000001ff00 */
[----:B------:R-:W-:Y:S01]  /*0d60*/  CS2R R20, SRZ ;  /* 0x0000000000147805 */ /* 0x000fe2000001ff00 */
[----:B------:R-:W-:Y:S01]  /*0d70*/  CS2R R22, SRZ ;  /* 0x0000000000167805 */ /* 0x000fe2000001ff00 */
[----:B------:R0:W-:Y:S01]  /*0d80*/  STL [R1+0xfe0], R0 ;  /* 0x000fe00001007387 */ /* 0x0001e20000100800 */
[----:B------:R-:W-:Y:S01]  /*0d90*/  CS2R R16, SRZ ;  /* 0x0000000000107805 */ /* 0x000fe2000001ff00 */
[----:B------:R-:W-:Y:S01]  /*0da0*/  CS2R R18, SRZ ;  /* 0x0000000000127805 */ /* 0x000fe2000001ff00 */
[----:B------:R-:W-:Y:S01]  /*0db0*/  CS2R R12, SRZ ;  /* 0x00000000000c7805 */ /* 0x000fe2000001ff00 */
[----:B------:R0:W-:Y:S01]  /*0dc0*/  STL [R1], RZ ;  /* 0x000000ff01007387 */ /* 0x0001e20000100800 */
[----:B------:R-:W-:Y:S01]  /*0dd0*/  CS2R R14, SRZ ;  /* 0x00000000000e7805 */ /* 0x000fe2000001ff00 */
[----:B------:R-:W-:Y:S01]  /*0de0*/  CS2R R8, SRZ ;  /* 0x0000000000087805 */ /* 0x000fe2000001ff00 */
[----:B------:R-:W-:Y:S01]  /*0df0*/  CS2R R10, SRZ ;  /* 0x00000000000a7805 */ /* 0x000fe2000001ff00 */
[----:B------:R0:W-:Y:S01]  /*0e00*/  STL [R1+0x4], RZ ;  /* 0x000004ff01007387 */ /* 0x0001e20000100800 */
[----:B------:R-:W-:Y:S01]  /*0e10*/  CS2R R4, SRZ ;  /* 0x0000000000047805 */ /* 0x000fe2000001ff00 */
[----:B------:R-:W-:-:S02]  /*0e20*/  CS2R R6, SRZ ;  /* 0x0000000000067805 */ /* 0x000fc4000001ff00 */
[----:B------:R0:W-:Y:S04]  /*0e30*/  STL [R1+0x8], RZ ;  /* 0x000008ff01007387 */ /* 0x0001e80000100800 */
        /* <DEDUP_REMOVED lines=36> */
[----:B------:R0:W-:Y:S01]  /*1080*/  STL [R1+0x9c], RZ ;  /* 0x00009cff01007387 */ /* 0x0001e20000100800 */
[----:B------:R-:W-:Y:S05]  /*1090*/  BRA `(.L_x_1) ;  /* 0x000330b000007947 */ /* 0x000fea0003800000 */
.L_x_0:
[----:B------:R-:W2:Y:S01]  /*10a0*/  LDL R21, [R1+0x5c4] ;  /* 0x0005c40001157983 */ /* 0x000ea20000100800 */
[----:B0-----:R-:W-:Y:S01]  /*10b0*/  IABS R0, c[0x0][0x178] ;  /* 0x00005e0000007a13 */ /* 0x001fe20000000000 */
[----:B------:R-:W-:-:S02]  /*10c0*/  IMAD.MOV.U32 R10, RZ, RZ, R29 ;  /* 0x000000ffff0a7224 */ /* 0x000fc400078e001d */
[----:B------:R-:W-:Y:S01]  /*10d0*/  IMAD.MOV.U32 R18, RZ, RZ, R3 ;  /* 0x000000ffff127224 */ /* 0x000fe200078e0003 */
[----:B------:R-:W3:Y:S01]  /*10e0*/  LDL R24, [R1+0x678] ;  /* 0x0006780001187983 */ /* 0x000ee20000100800 */
[----:B------:R-:W-:Y:S01]  /*10f0*/  IMAD.MOV.U32 R20, RZ, RZ, R0 ;  /* 0x000000ffff147224 */ /* 0x000fe200078e0000 */
[----:B------:R-:W-:Y:S02]  /*1100*/  IABS R29, c[0x0][0x17c] ;  /* 0x00005f00001d7a13 */ /* 0x000fe40000000000 */
[----:B------:R-:W4:Y:S01]  /*1110*/  LDL R25, [R1+0x10d4] ;  /* 0x0010d40001197983 */ /* 0x000f220000100800 */
[----:B------:R-:W0:Y:S03]  /*1120*/  I2F.RP R0, R20 ;  /* 0x0000001400007306 */ /* 0x000e260000209400 */
[----:B------:R-:W5:Y:S04]  /*1130*/  LDL R26, [R1+0x10d8] ;  /* 0x0010d800011a7983 */ /* 0x000f680000100800 */
[----:B------:R-:W5:Y:S01]  /*1140*/  LDL R16, [R1+0x10c4] ;  /* 0x0010c40001107983 */ /* 0x000f620000100800 */
[----:B------:R-:W1:Y:S03]  /*1150*/  I2F.RP R4, R29 ;  /* 0x0000001d00047306 */ /* 0x000e660000209400 */
[----:B------:R-:W1:Y:S04]  /*1160*/  S2R R27, SR_TID.X ;  /* 0x00000000001b7919 */ /* 0x000e680000002100 */
[----:B------:R-:W5:Y:S01]  /*1170*/  LDL R15, [R1+0x10b0] ;  /* 0x0010b000010f7983 */ /* 0x000f620000100800 */
[----:B0-----:R-:W0:Y:S03]  /*1180*/  MUFU.RCP R0, R0 ;  /* 0x0000000000007308 */ /* 0x001e260000001000 */
[----:B------:R-:W5:Y:S04]  /*1190*/  LDL R14, [R1+0x10b4] ;  /* 0x0010b400010e7983 */ /* 0x000f680000100800 */
[----:B------:R-:W5:Y:S01]  /*11a0*/  LDL R17, [R1+0x10c8] ;  /* 0x0010c80001117983 */ /* 0x000f620000100800 */
[----:B-1----:R-:W1:Y:S03]  /*11b0*/  MUFU.RCP R4, R4 ;  /* 0x0000000400047308 */ /* 0x002e660000001000 */
[----:B------:R-:W5:Y:S04]  /*11c0*/  LDL R13, [R1+0x10ac] ;  /* 0x0010ac00010d7983 */ /* 0x000f680000100800 */
[----:B------:R-:W5:Y:S01]  /*11d0*/  LDL R23, [R1+0x10d0] ;  /* 0x0010d00001177983 */ /* 0x000f620000100800 */
[----:B0-----:R-:W-:-:S03]  /*11e0*/  IADD3 R0, R0, 0xffffffe, RZ ;  /* 0x0ffffffe00007810 */ /* 0x001fc60007ffe0ff */
[----:B------:R-:W5:Y:S01]  /*11f0*/  LDL R19, [R1+0x10c0] ;  /* 0x0010c00001137983 */ /* 0x000f620000100800 */
[----:B------:R-:W0:Y:S01]  /*1200*/  F2I.FTZ.U32.TRUNC.NTZ R3, R0 ;  /* 0x0000000000037305 */ /* 0x000e22000021f000 */
[C---:B------:R-:W-:Y:S01]  /*1210*/  IMAD.SHL.U32 R6, R27.reuse, 0x2, RZ ;  /* 0x000000021b067824 */ /* 0x040fe200078e00ff */
[----:B------:R-:W-:Y:S01]  /*1220*/  LOP3.LUT R7, R27, 0x7, RZ, 0xc0, !PT ;  /* 0x000000071b077812 */ /* 0x000fe200078ec0ff */
[----:B------:R-:W5:Y:S01]  /*1230*/  LDL R22, [R1+0x10cc] ;  /* 0x0010cc0001167983 */ /* 0x000f620000100800 */
[----:B-1----:R-:W-:-:S03]  /*1240*/  IADD3 R4, R4, 0xffffffe, RZ ;  /* 0x0ffffffe04047810 */ /* 0x002fc60007ffe0ff */
[----:B------:R-:W5:Y:S01]  /*1250*/  LDL R11, [R1+0x10a4] ;  /* 0x0010a400010b7983 */ /* 0x000f620000100800 */
[----:B------:R1:W2:Y:S01]  /*1260*/  F2I.FTZ.U32.TRUNC.NTZ R5, R4 ;  /* 0x0000000400057305 */ /* 0x0002a2000021f000 */
[C---:B------:R-:W-:Y:S01]  /*1270*/  IMAD R2, R7.reuse, 0x210, RZ ;  /* 0x0000021007027824 */ /* 0x040fe200078e02ff */
[----:B------:R-:W-:Y:S01]  /*1280*/  SHF.R.S32.HI R9, RZ, 0x1f, R8 ;  /* 0x0000001fff097819 */ /* 0x000fe20000011408 */
[----:B------:R-:W-:Y:S01]  /*1290*/  IMAD R7, R7, 0x110, RZ ;  /* 0x0000011007077824 */ /* 0x000fe200078e02ff */
[----:B------:R-:W5:Y:S01]  /*12a0*/  LDL R12, [R1+0x10b8] ;  /* 0x0010b800010c7983 */ /* 0x000f620000100800 */
[----:B-1----:R-:W-:Y:S02]  /*12b0*/  LOP3.LUT R4, R6, 0x10, RZ, 0xc0, !PT ;  /* 0x0000001006047812 */ /* 0x002fe400078ec0ff */
[----:B------:R-:W-:Y:S02]  /*12c0*/  LEA.HI R9, R9, R8, RZ, 0x7 ;  /* 0x0000000809097211 */ /* 0x000fe400078f38ff */
[----:B------:R-:W-:Y:S01]  /*12d0*/  LOP3.LUT R4, R4, 0x60, R27, 0xf8, !PT ;  /* 0x0000006004047812 */ /* 0x000fe200078ef81b */
[----:B0-----:R-:W-:Y:S01]  /*12e0*/  IMAD.MOV R0, RZ, RZ, -R3 ;  /* 0x000000ffff007224 */ /* 0x001fe200078e0a03 */
[----:B------:R-:W-:-:S02]  /*12f0*/  LOP3.LUT R8, R7, 0x30, R6, 0x78, !PT ;  /* 0x0000003007087812 */ /* 0x000fc400078e7806 */
[----:B------:R-:W-:Y:S01]  /*1300*/  LOP3.LUT R7, R2, R4, RZ, 0x3c, !PT ;  /* 0x0000000402077212 */ /* 0x000fe200078e3cff */
[----:B------:R-:W-:Y:S01]  /*1310*/  STL [R1+0xcc], R9 ;  /* 0x0000cc0901007387 */ /* 0x000fe20000100800 */
[----:B------:R-:W-:-:S03]  /*1320*/  IMAD R6, R0, R20, RZ ;  /* 0x0000001400067224 */ /* 0x000fc600078e02ff */
[----:B------:R-:W-:Y:S04]  /*1330*/  STL [R1+0x38c], R8 ;  /* 0x00038c0801007387 */ /* 0x000fe80000100800 */
[----:B------:R4:W-:Y:S01]  /*1340*/  STL [R1+0xa0], R7 ;  /* 0x0000a00701007387 */ /* 0x0009e20000100800 */
[----:B--2---:R-:W-:-:S03]  /*1350*/  IABS R0, R21 ;  /* 0x0000001500007213 */ /* 0x004fc60000000000 */
[----:B------:R-:W2:Y:S01]  /*1360*/  LDL R21, [R1+0x10dc] ;  /* 0x0010dc0001157983 */ /* 0x000ea20000100800 */
[----:B------:R-:W-:Y:S02]  /*1370*/  IMAD.MOV.U32 R2, RZ, RZ, RZ ;  /* 0x000000ffff027224 */ /* 0x000fe400078e00ff */
[----:B------:R-:W-:Y:S02]  /*1380*/  IMAD.MOV R27, RZ, RZ, -R5 ;  /* 0x000000ffff1b7224 */ /* 0x000fe400078e0a05 */
[----:B------:R-:W-:Y:S01]  /*1390*/  IMAD.HI.U32 R6, R3, R6, R2 ;  /* 0x0000000603067227 */ /* 0x000fe200078e0002 */
[----:B---3--:R-:W-:Y:S02]  /*13a0*/  IABS R2, R24 ;  /* 0x0000001800027213 */ /* 0x008fe40000000000 */
[----:B----4-:R-:W-:Y:S01]  /*13b0*/  IABS R7, R25 ;  /* 0x0000001900077213 */ /* 0x010fe20000000000 */
[----:B------:R-:W-:Y:S02]  /*13c0*/  IMAD.MOV.U32 R3, RZ, RZ, R0 ;  /* 0x000000ffff037224 */ /* 0x000fe400078e0000 */
[----:B------:R-:W-:-:S02]  /*13d0*/  IMAD R27, R27, R29, RZ ;  /* 0x0000001d1b1b7224 */ /* 0x000fc400078e02ff */
[----:B------:R-:W-:Y:S02]  /*13e0*/  IMAD.MOV.U32 R4, RZ, RZ, RZ ;  /* 0x000000ffff047224 */ /* 0x000fe400078e00ff */
[----:B------:R-:W-:-:S04]  /*13f0*/  IMAD.HI.U32 R8, R6, R3, RZ ;  /* 0x0000000306087227 */ /* 0x000fc800078e00ff */
[----:B------:R-:W-:-:S04]  /*1400*/  IMAD.HI.U32 R27, R5, R27, R4 ;  /* 0x0000001b051b7227 */ /* 0x000fc800078e0004 */
[----:B------:R-:W-:Y:S02]  /*1410*/  IMAD.MOV.U32 R0, RZ, RZ, R2 ;  /* 0x000000ffff007224 */ /* 0x000fe400078e0002 */
[----:B------:R-:W-:Y:S01]  /*1420*/  IMAD.MOV.U32 R5, RZ, RZ, R7 ;  /* 0x000000ffff057224 */ /* 0x000fe200078e0007 */
[----:B-----5:R-:W-:Y:S01]  /*1430*/  IABS R2, R26 ;  /* 0x0000001a00027213 */ /* 0x020fe20000000000 */
[----:B------:R-:W-:Y:S02]  /*1440*/  IMAD.MOV R8, RZ, RZ, -R8 ;  /* 0x000000ffff087224 */ /* 0x000fe400078e0a08 */
[----:B------:R-:W-:-:S04]  /*1450*/  IMAD.HI.U32 R6, R6, R0, RZ ;  /* 0x0000000006067227 */ /* 0x000fc800078e00ff */
[----:B------:R-:W-:-:S04]  /*1460*/  IMAD.HI.U32 R7, R27, R5, RZ ;  /* 0x000000051b077227 */ /* 0x000fc800078e00ff */
[----:B------:R-:W-:Y:S02]  /*1470*/  IMAD R8, R20, R8, R3 ;  /* 0x0000000814087224 */ /* 0x000fe400078e0203 */
[----:B------:R-:W-:Y:S02]  /*1480*/  IMAD.MOV R4, RZ, RZ, -R6 ;  /* 0x000000ffff047224 */ /* 0x000fe400078e0a06 */
[----:B------:R-:W-:-:S04]  /*1490*/  IMAD.HI.U32 R3, R27, R2, RZ ;  /* 0x000000021b037227 */ /* 0x000fc800078e00ff */
[----:B------:R-:W-:Y:S02]  /*14a0*/  IMAD.MOV R7, RZ, RZ, -R7 ;  /* 0x000000ffff077224 */ /* 0x000fe400078e0a07 */
[----:B------:R-:W-:Y:S01]  /*14b0*/  IMAD R0, R20, R4, R0 ;  /* 0x0000000414007224 */ /* 0x000fe200078e0200 */
[----:B------:R-:W-:Y:S01]  /*14c0*/  IABS R4, R22 ;  /* 0x0000001600047213 */ /* 0x000fe20000000000 */
[----:B------:R-:W-:Y:S01]  /*14d0*/  IMAD.MOV R3, RZ, RZ, -R3 ;  /* 0x000000ffff037224 */ /* 0x000fe200078e0a03 */
[----:B------:R-:W-:Y:S01]  /*14e0*/  STL [R1+0x94], R8 ;  /* 0x0000940801007387 */ /* 0x000fe20000100800 */
[C---:B------:R-:W-:Y:S02]  /*14f0*/  IMAD R5, R29.reuse, R7, R5 ;  /* 0x000000071d057224 */ /* 0x040fe400078e0205 */
[----:B------:R-:W-:Y:S01]  /*1500*/  IMAD R2, R29, R3, R2 ;  /* 0x000000031d027224 */ /* 0x000fe200078e0202 */
[----:B------:R0:W-:Y:S01]  /*1510*/  STL [R1+0x90], R0 ;  /* 0x0000900001007387 */ /* 0x0001e20000100800 */
[----:B------:R-:W-:-:S03]  /*1520*/  IMAD.HI.U32 R7, R27, R4, RZ ;  /* 0x000000041b077227 */ /* 0x000fc600078e00ff */
[----:B------:R1:W-:Y:S01]  /*1530*/  STL [R1+0x8c], R5 ;  /* 0x00008c0501007387 */ /* 0x0003e20000100800 */
[----:B------:R-:W-:Y:S01]  /*1540*/  IMAD.MOV R7, RZ, RZ, -R7 ;  /* 0x000000ffff077224 */ /* 0x000fe200078e0a07 */
[----:B0-----:R-:W-:Y:S02]  /*1550*/  IABS R0, R23 ;  /* 0x0000001700007213 */ /* 0x001fe40000000000 */
[----:B------:R0:W-:Y:S01]  /*1560*/  STL [R1+0x88], R2 ;  /* 0x0000880201007387 */ /* 0x0001e20000100800 */
[----:B-1----:R-:W-:Y:S02]  /*1570*/  IABS R5, R16 ;  /* 0x0000001000057213 */ /* 0x002fe40000000000 */
[----:B------:R-:W-:Y:S01]  /*1580*/  IMAD.HI.U32 R3, R27, R0, RZ ;  /* 0x000000001b037227 */ /* 0x000fe200078e00ff */
[----:B0-----:R-:W-:-:S03]  /*1590*/  IABS R2, R17 ;  /* 0x0000001100027213 */ /* 0x001fc60000000000 */
[----:B------:R-:W-:Y:S02]  /*15a0*/  IMAD R7, R29, R7, R4 ;  /* 0x000000071d077224 */ /* 0x000fe400078e0204 */
[----:B------:R-:W-:Y:S02]  /*15b0*/  IMAD.MOV R3, RZ, RZ, -R3 ;  /* 0x000000ffff037224 */ /* 0x000fe400078e0a03 */
[----:B------:R-:W-:-:S04]  /*15c0*/  IMAD.HI.U32 R4, R27, R2, RZ ;  /* 0x000000021b047227 */ /* 0x000fc800078e00ff */
[----:B------:R-:W-:Y:S02]  /*15d0*/  IMAD R0, R29, R3, R0 ;  /* 0x000000031d007224 */ /* 0x000fe400078e0200 */
[----:B------:R-:W-:-:S04]  /*15e0*/  IMAD.MOV R4, RZ, RZ, -R4 ;  /* 0x000000ffff047224 */ /* 0x000fc800078e0a04 */
[----:B------:R-:W-:Y:S01]  /*15f0*/  IMAD R2, R29, R4, R2 ;  /* 0x000000041d027224 */ /* 0x000fe200078e0202 */
[----:B------:R-:W-:Y:S02]  /*1600*/  IABS R3, R19 ;  /* 0x0000001300037213 */ /* 0x000fe40000000000 */
[----:B--2---:R-:W-:-:S05]  /*1610*/  IABS R6, R21 ;  /* 0x0000001500067213 */ /* 0x004fca0000000000 */
[----:B------:R-:W-:-:S04]  /*1620*/  IMAD.HI.U32 R8, R27, R6, RZ ;  /* 0x000000061b087227 */ /* 0x000fc800078e00ff */
[----:B------:R-:W-:-:S04]  /*1630*/  IMAD.MOV R8, RZ, RZ, -R8 ;  /* 0x000000ffff087224 */ /* 0x000fc800078e0a08 */
[----:B------:R-:W-:Y:S02]  /*1640*/  IMAD R6, R29, R8, R6 ;  /* 0x000000081d067224 */ /* 0x000fe400078e0206 */
[----:B------:R-:W-:-:S04]  /*1650*/  IMAD.HI.U32 R8, R27, R5, RZ ;  /* 0x000000051b087227 */ /* 0x000fc800078e00ff */
[----:B------:R-:W-:Y:S01]  /*1660*/  IMAD.MOV R8, RZ, RZ, -R8 ;  /* 0x000000ffff087224 */ /* 0x000fe200078e0a08 */
[----:B------:R-:W-:Y:S03]  /*1670*/  STL [R1+0x84], R6 ;  /* 0x0000840601007387 */ /* 0x000fe60000100800 */
[----:B------:R-:W-:Y:S01]  /*1680*/  IMAD R5, R29, R8, R5 ;  /* 0x000000081d057224 */ /* 0x000fe200078e0205 */
[----:B------:R-:W-:Y:S04]  /*1690*/  STL [R1+0x80], R7 ;  /* 0x0000800701007387 */ /* 0x000fe80000100800 */
[----:B------:R0:W-:Y:S04]  /*16a0*/  STL [R1+0x7c], R0 ;  /* 0x00007c0001007387 */ /* 0x0001e80000100800 */
[----:B------:R1:W-:Y:S01]  /*16b0*/  STL [R1+0x78], R5 ;  /* 0x0000780501007387 */ /* 0x0003e20000100800 */
[----:B0-----:R-:W-:-:S03]  /*16c0*/  IABS R0, R12 ;  /* 0x0000000c00007213 */ /* 0x001fc60000000000 */
[----:B------:R-:W2:Y:S01]  /*16d0*/  LDL R12, [R1+0x10a0] ;  /* 0x0010a000010c7983 */ /* 0x000ea20000100800 */
[----:B-1----:R-:W-:-:S03]  /*16e0*/  IABS R5, R14 ;  /* 0x0000000e00057213 */ /* 0x002fc60000000000 */
[----:B------:R0:W-:Y:S01]  /*16f0*/  STL [R1+0x74], R2 ;  /* 0x0000740201007387 */ /* 0x0001e20000100800 */
[----:B------:R-:W-:-:S03]  /*1700*/  IABS R6, R18 ;  /* 0x0000001200067213 */ /* 0x000fc60000000000 */
[----:B------:R-:W3:Y:S01]  /*1710*/  LDL R14, [R1+0x109c] ;  /* 0x00109c00010e7983 */ /* 0x000ee20000100800 */
[----:B------:R-:W-:-:S04]  /*1720*/  IMAD.HI.U32 R8, R27, R3, RZ ;  /* 0x000000031b087227 */ /* 0x000fc800078e00ff */
[C---:B------:R-:W-:Y:S01]  /*1730*/  IMAD.HI.U32 R7, R27.reuse, R6, RZ ;  /* 0x000000061b077227 */ /* 0x040fe200078e00ff */
[----:B0-----:R-:W-:Y:S02]  /*1740*/  IABS R2, R15 ;  /* 0x0000000f00027213 */ /* 0x001fe40000000000 */
[----:B------:R-:W4:Y:S01]  /*1750*/  LDL R15, [R1+0x1098] ;  /* 0x00109800010f7983 */ /* 0x000f220000100800 */
[----:B------:R-:W-:-:S04]  /*1760*/  IMAD.HI.U32 R4, R27, R0, RZ ;  /* 0x000000001b047227 */ /* 0x000fc800078e00ff */
[----:B------:R-:W-:Y:S02]  /*1770*/  IMAD.MOV R7, RZ, RZ, -R7 ;  /* 0x000000ffff077224 */ /* 0x000fe400078e0a07 */
[----:B------:R-:W-:Y:S02]  /*1780*/  IMAD.MOV R8, RZ, RZ, -R8 ;  /* 0x000000ffff087224 */ /* 0x000fe400078e0a08 */
[----:B------:R-:W-:Y:S02]  /*1790*/  IMAD.MOV R4, RZ, RZ, -R4 ;  /* 0x000000ffff047224 */ /* 0x000fe400078e0a04 */
[C---:B------:R-:W-:Y:S02]  /*17a0*/  IMAD R6, R29.reuse, R7, R6 ;  /* 0x000000071d067224 */ /* 0x040fe400078e0206 */
[C---:B------:R-:W-:Y:S02]  /*17b0*/  IMAD R8, R29.reuse, R8, R3 ;  /* 0x000000081d087224 */ /* 0x040fe400078e0203 */
[----:B------:R-:W-:Y:S01]  /*17c0*/  IMAD R0, R29, R4, R0 ;  /* 0x000000041d007224 */ /* 0x000fe200078e0200 */
[----:B------:R0:W-:Y:S01]  /*17d0*/  STL [R1+0x70], R6 ;  /* 0x0000700601007387 */ /* 0x0001e20000100800 */
[----:B------:R-:W-:-:S03]  /*17e0*/  IABS R7, R13 ;  /* 0x0000000d00077213 */ /* 0x000fc60000000000 */
[----:B------:R-:W-:Y:S01]  /*17f0*/  STL [R1+0x6c], R8 ;  /* 0x00006c0801007387 */ /* 0x000fe20000100800 */
[----:B------:R-:W-:-:S03]  /*1800*/  IABS R4, R10 ;  /* 0x0000000a00047213 */ /* 0x000fc60000000000 */
[----:B------:R-:W5:Y:S04]  /*1810*/  LDL R13, [R1+0x1094] ;  /* 0x00109400010d7983 */ /* 0x000f680000100800 */
[----:B------:R1:W-:Y:S04]  /*1820*/  STL [R1+0x68], R0 ;  /* 0x0000680001007387 */ /* 0x0003e80000100800 */
[----:B------:R-:W5:Y:S01]  /*1830*/  LDL R10, [R1+0x1090] ;  /* 0x00109000010a7983 */ /* 0x000f620000100800 */
[----:B0-----:R-:W-:-:S04]  /*1840*/  IMAD.HI.U32 R6, R27, R5, RZ ;  /* 0x000000051b067227 */ /* 0x001fc800078e00ff */
[----:B------:R-:W-:Y:S02]  /*1850*/  IMAD.MOV R6, RZ, RZ, -R6 ;  /* 0x000000ffff067224 */ /* 0x000fe400078e0a06 */
[----:B------:R-:W-:-:S04]  /*1860*/  IMAD.HI.U32 R3, R27, R2, RZ ;  /* 0x000000021b037227 */ /* 0x000fc800078e00ff */
[C---:B------:R-:W-:Y:S02]  /*1870*/  IMAD R5, R29.reuse, R6, R5 ;  /* 0x000000061d057224 */ /* 0x040fe400078e0205 */
[----:B------:R-:W-:Y:S01]  /*1880*/  IMAD.MOV R3, RZ, RZ, -R3 ;  /* 0x000000ffff037224 */ /* 0x000fe200078e0a03 */
[----:B-1----:R-:W-:Y:S02]  /*1890*/  IABS R0, R11 ;  /* 0x0000000b00007213 */ /* 0x002fe40000000000 */
[----:B------:R0:W-:Y:S01]  /*18a0*/  STL [R1+0x64], R5 ;  /* 0x0000640501007387 */ /* 0x0001e20000100800 */
[----:B------:R-:W-:-:S03]  /*18b0*/  IMAD R2, R29, R3, R2 ;  /* 0x000000031d027224 */ /* 0x000fc600078e0202 */
[----:B------:R-:W5:Y:S01]  /*18c0*/  LDL R11, [R1+0x108c] ;  /* 0x00108c00010b7983 */ /* 0x000f620000100800 */
[----:B------:R-:W-:-:S03]  /*18d0*/  IMAD.HI.U32 R8, R27, R7, RZ ;  /* 0x000000071b087227 */ /* 0x000fc600078e00ff */
[----:B------:R1:W-:Y:S01]  /*18e0*/  STL [R1+0x60], R2 ;  /* 0x0000600201007387 */ /* 0x0003e20000100800 */
[----:B0-----:R-:W-:-:S04]  /*18f0*/  IMAD.HI.U32 R5, R27, R4, RZ ;  /* 0x000000041b057227 */ /* 0x001fc800078e00ff */
[----:B------:R-:W-:Y:S02]  /*1900*/  IMAD.MOV R8, RZ, RZ, -R8 ;  /* 0x000000ffff087224 */ /* 0x000fe400078e0a08 */
[----:B------:R-:W-:Y:S02]  /*1910*/  IMAD.MOV R5, RZ, RZ, -R5 ;  /* 0x000000ffff057224 */ /* 0x000fe400078e0a05 */
[----:B------:R-:W-:Y:S02]  /*1920*/  IMAD R7, R29, R8, R7 ;  /* 0x000000081d077224 */ /* 0x000fe400078e0207 */
[----:B-1----:R-:W-:-:S04]  /*1930*/  IMAD.HI.U32 R2, R27, R0, RZ ;  /* 0x000000001b027227 */ /* 0x002fc800078e00ff */
[----:B------:R-:W-:Y:S02]  /*1940*/  IMAD R5, R29, R5, R4 ;  /* 0x000000051d057224 */ /* 0x000fe400078e0204 */
[----:B------:R-:W-:-:S04]  /*1950*/  IMAD.MOV R2, RZ, RZ, -R2 ;  /* 0x000000ffff027224 */ /* 0x000fc800078e0a02 */
[----:B------:R-:W-:Y:S01]  /*1960*/  IMAD R0, R29, R2, R0 ;  /* 0x000000021d007224 */ /* 0x000fe200078e0200 */
[----:B--2---:R-:W-:Y:S02]  /*1970*/  IABS R6, R12 ;  /* 0x0000000c00067213 */ /* 0x004fe40000000000 */
[----:B------:R-:W2:Y:S01]  /*1980*/  LDL R12, [R1+0x1088] ;  /* 0x00108800010c7983 */ /* 0x000ea20000100800 */
[----:B---3--:R-:W-:-:S03]  /*1990*/  IABS R3, R14 ;  /* 0x0000000e00037213 */ /* 0x008fc60000000000 */
[----:B------:R-:W3:Y:S01]  /*19a0*/  LDL R14, [R1+0x1084] ;  /* 0x00108400010e7983 */ /* 0x000ee20000100800 */
[----:B------:R-:W-:-:S03]  /*19b0*/  IMAD.HI.U32 R8, R27, R6, RZ ;  /* 0x000000061b087227 */ /* 0x000fc600078e00ff */
[----:B------:R4:W-:Y:S01]  /*19c0*/  STL [R1+0x5c], R7 ;  /* 0x00005c0701007387 */ /* 0x0009e20000100800 */
[----:B------:R-:W-:-:S03]  /*19d0*/  IMAD.MOV R8, RZ, RZ, -R8 ;  /* 0x000000ffff087224 */ /* 0x000fc600078e0a08 */
[----:B------:R5:W-:Y:S01]  /*19e0*/  STL [R1+0x58], R5 ;  /* 0x0000580501007387 */ /* 0x000be20000100800 */
[----:B------:R-:W-:Y:S01]  /*19f0*/  IMAD R6, R29, R8, R6 ;  /* 0x000000081d067224 */ /* 0x000fe200078e0206 */
[----:B----4-:R-:W-:Y:S02]  /*1a00*/  IABS R7, R15 ;  /* 0x0000000f00077213 */ /* 0x010fe40000000000 */
[----:B------:R-:W4:Y:S04]  /*1a10*/  LDL R15, [R1+0x1080] ;  /* 0x00108000010f7983 */ /* 0x000f280000100800 */
[----:B------:R0:W-:Y:S01]  /*1a20*/  STL [R1+0x54], R0 ;  /* 0x0000540001007387 */ /* 0x0001e20000100800 */
[----:B-----5:R-:W-:-:S03]  /*1a30*/  IABS R5, R13 ;  /* 0x0000000d00057213 */ /* 0x020fc60000000000 */
[----:B------:R-:W5:Y:S04]  /*1a40*/  LDL R13, [R1+0x107c] ;  /* 0x00107c00010d7983 */ /* 0x000f680000100800 */
[----:B------:R1:W-:Y:S01]  /*1a50*/  STL [R1+0x50], R6 ;  /* 0x0000500601007387 */ /* 0x0003e20000100800 */
[----:B0-----:R-:W-:-:S03]  /*1a60*/  IABS R0, R10 ;  /* 0x0000000a00007213 */ /* 0x001fc60000000000 */
[----:B------:R-:W5:Y:S01]  /*1a70*/  LDL R10, [R1+0x1074] ;  /* 0x00107400010a7983 */ /* 0x000f620000100800 */
[----:B------:R-:W-:-:S04]  /*1a80*/  IMAD.HI.U32 R4, R27, R3, RZ ;  /* 0x000000031b047227 */ /* 0x000fc800078e00ff */
[----:B------:R-:W-:Y:S02]  /*1a90*/  IMAD.MOV R4, RZ, RZ, -R4 ;  /* 0x000000ffff047224 */ /* 0x000fe400078e0a04 */
[----:B------:R-:W-:-:S04]  /*1aa0*/  IMAD.HI.U32 R2, R27, R7, RZ ;  /* 0x000000071b027227 */ /* 0x000fc800078e00ff */
[----:B------:R-:W-:Y:S02]  /*1ab0*/  IMAD R3, R29, R4, R3 ;  /* 0x000000041d037224 */ /* 0x000fe400078e0203 */
[----:B-1----:R-:W-:-:S04]  /*1ac0*/  IMAD.HI.U32 R6, R27, R5, RZ ;  /* 0x000000051b067227 */ /* 0x002fc800078e00ff */
[----:B------:R-:W-:Y:S01]  /*1ad0*/  IMAD.MOV R2, RZ, RZ, -R2 ;  /* 0x000000ffff027224 */ /* 0x000fe200078e0a02 */
[----:B------:R2:W-:Y:S01]  /*1ae0*/  STL [R1+0x4c], R3 ;  /* 0x00004c0301007387 */ /* 0x0005e20000100800 */
[----:B------:R-:W-:Y:S01]  /*1af0*/  IMAD.MOV R6, RZ, RZ, -R6 ;  /* 0x000000ffff067224 */ /* 0x000fe200078e0a06 */
[----:B------:R-:W-:Y:S01]  /*1b00*/  IABS R4, R11 ;  /* 0x0000000b00047213 */ /* 0x000fe20000000000 */
[C---:B------:R-:W-:Y:S01]  /*1b10*/  IMAD R2, R29.reuse, R2, R7 ;  /* 0x000000021d027224 */ /* 0x040fe200078e0207 */
[----:B------:R-:W5:Y:S01]  /*1b20*/  LDL R11, [R1+0x1078] ;  /* 0x00107800010b7983 */ /* 0x000f620000100800 */
[----:B------:R-:W-:Y:S02]  /*1b30*/  IMAD R5, R29, R6, R5 ;  /* 0x000000061d057224 */ /* 0x000fe400078e0205 */
[----:B------:R-:W-:Y:S01]  /*1b40*/  IMAD.HI.U32 R8, R27, R0, RZ ;  /* 0x000000001b087227 */ /* 0x000fe200078e00ff */
[----:B--2---:R-:W-:Y:S02]  /*1b50*/  IABS R3, R12 ;  /* 0x0000000c00037213 */ /* 0x004fe40000000000 */
[----:B------:R-:W2:Y:S04]  /*1b60*/  LDL R12, [R1+0x106c] ;  /* 0x00106c00010c7983 */ /* 0x000ea80000100800 */
[----:B------:R0:W-:Y:S01]  /*1b70*/  STL [R1+0x48], R2 ;  /* 0x0000480201007387 */ /* 0x0001e20000100800 */
[----:B---3--:R-:W-:-:S03]  /*1b80*/  IABS R7, R14 ;  /* 0x0000000e00077213 */ /* 0x008fc60000000000 */
[----:B------:R4:W-:Y:S04]  /*1b90*/  STL [R1+0x44], R5 ;  /* 0x0000440501007387 */ /* 0x0009e80000100800 */
[----:B------:R-:W3:Y:S01]  /*1ba0*/  LDL R14, [R1+0x1070] ;  /* 0x00107000010e7983 */ /* 0x000ee20000100800 */
[----:B0-----:R-:W-:Y:S02]  /*1bb0*/  IMAD.MOV R2, RZ, RZ, -R8 ;  /* 0x000000ffff027224 */ /* 0x001fe400078e0a08 */
[----:B------:R-:W-:-:S04]  /*1bc0*/  IMAD.HI.U32 R8, R27, R4, RZ ;  /* 0x000000041b087227 */ /* 0x000fc800078e00ff */
[----:B------:R-:W-:Y:S02]  /*1bd0*/  IMAD R0, R29, R2, R0 ;  /* 0x000000021d007224 */ /* 0x000fe400078e0200 */
[----:B------:R-:W-:Y:S01]  /*1be0*/  IMAD.HI.U32 R6, R27, R3, RZ ;  /* 0x000000031b067227 */ /* 0x000fe200078e00ff */
[----:B----4-:R-:W-:Y:S02]  /*1bf0*/  IABS R5, R15 ;  /* 0x0000000f00057213 */ /* 0x010fe40000000000 */
[----:B------:R0:W-:Y:S01]  /*1c00*/  STL [R1+0x40], R0 ;  /* 0x0000400001007387 */ /* 0x0001e20000100800 */
[----:B------:R-:W-:-:S03]  /*1c10*/  IMAD.MOV R6, RZ, RZ, -R6 ;  /* 0x000000ffff067224 */ /* 0x000fc600078e0a06 */
[----:B------:R-:W4:Y:S01]  /*1c20*/  LDL R15, [R1+0x1068] ;  /* 0x00106800010f7983 */ /* 0x000f220000100800 */
[----:B0-----:R-:W-:-:S04]  /*1c30*/  IMAD.MOV R0, RZ, RZ, -R8 ;  /* 0x000000ffff007224 */ /* 0x001fc800078e0a08 */
[C---:B------:R-:W-:Y:S02]  /*1c40*/  IMAD R9, R29.reuse, R0, R4 ;  /* 0x000000001d097224 */ /* 0x040fe400078e0204 */
[----:B------:R-:W-:Y:S02]  /*1c50*/  IMAD R4, R29, R6, R3 ;  /* 0x000000061d047224 */ /* 0x000fe400078e0203 */
[----:B------:R-:W-:Y:S01]  /*1c60*/  IMAD.MOV.U32 R2, RZ, RZ, R7 ;  /* 0x000000ffff027224 */ /* 0x000fe200078e0007 */
[----:B-----5:R-:W-:Y:S01]  /*1c70*/  IABS R7, R13 ;  /* 0x0000000d00077213 */ /* 0x020fe20000000000 */
[----:B------:R-:W-:Y:S01]  /*1c80*/  STL [R1+0x3c], R9 ;  /* 0x00003c0901007387 */ /* 0x000fe20000100800 */
[----:B------:R-:W-:Y:S01]  /*1c90*/  IMAD.MOV.U32 R0, RZ, RZ, R5 ;  /* 0x000000ffff007224 */ /* 0x000fe200078e0005 */
[----:B------:R-:W-:Y:S02]  /*1ca0*/  IABS R5, R10 ;  /* 0x0000000a00057213 */ /* 0x000fe40000000000 */
[----:B------:R-:W5:Y:S04]  /*1cb0*/  LDL R13, [R1+0x1064] ;  /* 0x00106400010d7983 */ /* 0x000f680000100800 */
[----:B------:R0:W-:Y:S04]  /*1cc0*/  STL [R1+0x38], R4 ;  /* 0x0000380401007387 */ /* 0x0001e80000100800 */
[----:B------:R-:W5:Y:S01]  /*1cd0*/  LDL R10, [R1+0x1060] ;  /* 0x00106000010a7983 */ /* 0x000f620000100800 */
[----:B------:R-:W-:-:S04]  /*1ce0*/  IMAD.HI.U32 R8, R27, R2, RZ ;  /* 0x000000021b087227 */ /* 0x000fc800078e00ff */
[----:B------:R-:W-:Y:S02]  /*1cf0*/  IMAD.MOV.U32 R3, RZ, RZ, R7 ;  /* 0x000000ffff037224 */ /* 0x000fe400078e0007 */
[----:B0-----:R-:W-:Y:S02]  /*1d00*/  IMAD.MOV R4, RZ, RZ, -R8 ;  /* 0x000000ffff047224 */ /* 0x001fe400078e0a08 */
[----:B------:R-:W-:-:S04]  /*1d10*/  IMAD.HI.U32 R6, R27, R0, RZ ;  /* 0x000000001b067227 */ /* 0x000fc800078e00ff */
[----:B------:R-:W-:-:S04]  /*1d20*/  IMAD.HI.U32 R8, R27, R3, RZ ;  /* 0x000000031b087227 */ /* 0x000fc800078e00ff */
[C---:B------:R-:W-:Y:S02]  /*1d30*/  IMAD R4, R29.reuse, R4, R2 ;  /* 0x000000041d047224 */ /* 0x040fe400078e0202 */
[----:B------:R-:W-:Y:S02]  /*1d40*/  IMAD.MOV.U32 R2, RZ, RZ, R5 ;  /* 0x000000ffff027224 */ /* 0x000fe400078e0005 */
[----:B------:R-:W-:Y:S01]  /*1d50*/  IMAD.MOV R5, RZ, RZ, -R6 ;  /* 0x000000ffff057224 */ /* 0x000fe200078e0a06 */
[----:B------:R-:W-:Y:S01]  /*1d60*/  IABS R7, R11 ;  /* 0x0000000b00077213 */ /* 0x000fe20000000000 */
[----:B------:R-:W-:Y:S01]  /*1d70*/  IMAD.MOV R6, RZ, RZ, -R8 ;  /* 0x000000ffff067224 */ /* 0x000fe200078e0a08 */
[----:B------:R-:W5:Y:S01]  /*1d80*/  LDL R11, [R1+0x105c] ;  /* 0x00105c00010b7983 */ /* 0x000f620000100800 */
[C---:B------:R-:W-:Y:S02]  /*1d90*/  IMAD R0, R29.reuse, R5, R0 ;  /* 0x000000051d007224 */ /* 0x040fe400078e0200 */
[----:B------:R-:W-:Y:S01]  /*1da0*/  IMAD R3, R29, R6, R3 ;  /* 0x000000061d037224 */ /* 0x000fe200078e0203 */
[----:B------:R0:W-:Y:S01]  /*1db0*/  STL [R1+0x34], R4 ;  /* 0x0000340401007387 */ /* 0x0001e20000100800 */
[----:B------:R-:W-:-:S03]  /*1dc0*/  IMAD.HI.U32 R9, R27, R2, RZ ;  /* 0x000000021b097227 */ /* 0x000fc600078e00ff */
[----:B------:R-:W-:Y:S01]  /*1dd0*/  STL [R1+0x30], R0 ;  /* 0x0000300001007387 */ /* 0x000fe20000100800 */
[----:B0-----:R-:W-:-:S04]  /*1de0*/  IMAD.MOV.U32 R4, RZ, RZ, R7 ;  /* 0x000000ffff047224 */ /* 0x001fc800078e0007 */
[----:B------:R-:W-:-:S04]  /*1df0*/  IMAD.HI.U32 R8, R27, R4, RZ ;  /* 0x000000041b087227 */ /* 0x000fc800078e00ff */
[----:B------:R-:W-:-:S04]  /*1e00*/  IMAD.MOV R6, RZ, RZ, -R8 ;  /* 0x000000ffff067224 */ /* 0x000fc800078e0a08 */
[----:B------:R-:W-:Y:S01]  /*1e10*/  IMAD R4, R29, R6, R4 ;  /* 0x000000061d047224 */ /* 0x000fe200078e0204 */
[----:B--2---:R-:W-:Y:S02]  /*1e20*/  IABS R7, R12 ;  /* 0x0000000c00077213 */ /* 0x004fe40000000000 */
[----:B------:R-:W2:Y:S04]  /*1e30*/  LDL R12, [R1+0x1058] ;  /* 0x00105800010c7983 */ /* 0x000ea80000100800 */
[----:B------:R0:W-:Y:S01]  /*1e40*/  STL [R1+0x2c], R3 ;  /* 0x00002c0301007387 */ /* 0x0001e20000100800 */
[----:B---3--:R-:W-:-:S03]  /*1e50*/  IABS R5, R14 ;  /* 0x0000000e00057213 */ /* 0x008fc60000000000 */
[----:B------:R-:W3:Y:S01]  /*1e60*/  LDL R14, [R1+0x1054] ;  /* 0x00105400010e7983 */ /* 0x000ee20000100800 */
[----:B0-----:R-:W-:-:S04]  /*1e70*/  IMAD.MOV R3, RZ, RZ, -R9 ;  /* 0x000000ffff037224 */ /* 0x001fc800078e0a09 */
[----:B------:R-:W-:Y:S02]  /*1e80*/  IMAD R2, R29, R3, R2 ;  /* 0x000000031d027224 */ /* 0x000fe400078e0202 */
[----:B------:R-:W-:-:S03]  /*1e90*/  IMAD.MOV.U32 R0, RZ, RZ, R7 ;  /* 0x000000ffff007224 */ /* 0x000fc600078e0007 */
[----:B------:R0:W-:Y:S01]  /*1ea0*/  STL [R1+0x28], R2 ;  /* 0x0000280201007387 */ /* 0x0001e20000100800 */
[----:B----4-:R-:W-:-:S03]  /*1eb0*/  IABS R7, R15 ;  /* 0x0000000f00077213 */ /* 0x010fc60000000000 */
[----:B------:R-:W4:Y:S02]  /*1ec0*/  LDL R15, [R1+0x1050] ;  /* 0x00105000010f7983 */ /* 0x000f240000100800 */
[----:B0-----:R-:W-:Y:S02]  /*1ed0*/  IMAD.MOV.U32 R2, RZ, RZ, R7 ;  /* 0x000000ffff027224 */ /* 0x001fe400078e0007 */
[----:B------:R0:W-:Y:S01]  /*1ee0*/  STL [R1+0x24], R4 ;  /* 0x0000240401007387 */ /* 0x0001e20000100800 */
[----:B-----5:R-:W-:-:S03]  /*1ef0*/  IABS R7, R10 ;  /* 0x0000000a00077213 */ /* 0x020fc60000000000 */
[----:B------:R-:W5:Y:S01]  /*1f00*/  LDL R10, [R1+0x1048] ;  /* 0x00104800010a7983 */ /* 0x000f620000100800 */
[----:B------:R-:W-:-:S04]  /*1f10*/  IMAD.HI.U32 R8, R27, R0, RZ ;  /* 0x000000001b087227 */ /* 0x000fc800078e00ff */
[----:B------:R-:W-:Y:S01]  /*1f20*/  IMAD.MOV.U32 R3, RZ, RZ, R5 ;  /* 0x000000ffff037224 */ /* 0x000fe200078e0005 */
[----:B------:R-:W-:Y:S01]  /*1f30*/  IABS R5, R13 ;  /* 0x0000000d00057213 */ /* 0x000fe20000000000 */
[----:B0-----:R-:W-:Y:S02]  /*1f40*/  IMAD.MOV R4, RZ, RZ, -R8 ;  /* 0x000000ffff047224 */ /* 0x001fe400078e0a08 */
[----:B------:R-:W-:-:S04]  /*1f50*/  IMAD.HI.U32 R6, R27, R3, RZ ;  /* 0x000000031b067227 */ /* 0x000fc800078e00ff */
[----:B------:R-:W-:Y:S02]  /*1f60*/  IMAD R4, R29, R4, R0 ;  /* 0x000000041d047224 */ /* 0x000fe400078e0200 */
[----:B------:R-:W-:Y:S02]  /*1f70*/  IMAD.MOV.U32 R0, RZ, RZ, R5 ;  /* 0x000000ffff007224 */ /* 0x000fe400078e0005 */
[----:B------:R-:W-:Y:S02]  /*1f80*/  IMAD.MOV R5, RZ, RZ, -R6 ;  /* 0x000000ffff057224 */ /* 0x000fe400078e0a06 */
[----:B------:R-:W-:-:S04]  /*1f90*/  IMAD.HI.U32 R8, R27, R2, RZ ;  /* 0x000000021b087227 */ /* 0x000fc800078e00ff */
[----:B------:R-:W-:Y:S02]  /*1fa0*/  IMAD R3, R29, R5, R3 ;  /* 0x000000051d037224 */ /* 0x000fe400078e0203 */
[----:B------:R-:W-:Y:S01]  /*1fb0*/  IMAD.HI.U32 R9, R27, R0, RZ ;  /* 0x000000001b097227 */ /* 0x000fe200078e00ff */
[----:B------:R0:W-:Y:S03]  /*1fc0*/  STL [R1+0x20], R4 ;  /* 0x0000200401007387 */ /* 0x0001e60000100800 */
[----:B------:R-:W-:Y:S01]  /*1fd0*/  IMAD.MOV R6, RZ, RZ, -R8 ;  /* 0x000000ffff067224 */ /* 0x000fe200078e0a08 */
[----:B------:R1:W-:Y:S03]  /*1fe0*/  STL [R1+0x1c], R3 ;  /* 0x00001c0301007387 */ /* 0x0003e60000100800 */
[----:B------:R-:W-:Y:S01]  /*1ff0*/  IMAD R2, R29, R6, R2 ;  /* 0x000000061d027224 */ /* 0x000fe200078e0202 */
[----:B------:R-:W5:Y:S01]  /*2000*/  LDL R13, [R1+0x1044] ;  /* 0x00104400010d7983 */ /* 0x000f620000100800 */
[----:B0-----:R-:W-:Y:S01]  /*2010*/  IMAD.MOV.U32 R4, RZ, RZ, R7 ;  /* 0x000000ffff047224 */ /* 0x001fe200078e0007 */
[----:B------:R-:W-:-:S02]  /*2020*/  IABS R7, R11 ;  /* 0x0000000b00077213 */ /* 0x000fc40000000000 */
[----:B------:R-:W5:Y:S01]  /*2030*/  LDL R11, [R1+0x1040] ;  /* 0x00104000010b7983 */ /* 0x000f620000100800 */
[----:B-1----:R-:W-:-:S04]  /*2040*/  IMAD.MOV R3, RZ, RZ, -R9 ;  /* 0x000000ffff037224 */ /* 0x002fc800078e0a09 */
[----:B------:R-:W-:Y:S01]  /*2050*/  IMAD R3, R29, R3, R0 ;  /* 0x000000031d037224 */ /* 0x000fe200078e0200 */
[----:B------:R0:W-:Y:S01]  /*2060*/  STL [R1+0x18], R2 ;  /* 0x0000180201007387 */ /* 0x0001e20000100800 */
[----:B------:R-:W-:-:S03]  /*2070*/  IMAD.HI.U32 R8, R27, R4, RZ ;  /* 0x000000041b087227 */ /* 0x000fc600078e00ff */
[----:B------:R-:W-:Y:S01]  /*2080*/  STL [R1+0x14], R3 ;  /* 0x0000140301007387 */ /* 0x000fe20000100800 */
[----:B0-----:R-:W-:Y:S02]  /*2090*/  IMAD.MOV.U32 R2, RZ, RZ, R7 ;  /* 0x000000ffff027224 */ /* 0x001fe400078e0007 */
[----:B------:R-:W-:Y:S02]  /*20a0*/  IMAD.MOV R6, RZ, RZ, -R8 ;  /* 0x000000ffff067224 */ /* 0x000fe400078e0a08 */
[----:B------:R-:W-:-:S04]  /*20b0*/  IMAD.HI.U32 R8, R27, R2, RZ ;  /* 0x000000021b087227 */ /* 0x000fc800078e00ff */
[----:B------:R-:W-:Y:S01]  /*20c0*/  IMAD R4, R29, R6, R4 ;  /* 0x000000061d047224 */ /* 0x000fe200078e0204 */
[----:B--2---:R-:W-:Y:S02]  /*20d0*/  IABS R5, R12 ;  /* 0x0000000c00057213 */ /* 0x004fe40000000000 */
[----:B---3--:R-:W-:Y:S02]  /*20e0*/  IABS R7, R14 ;  /* 0x0000000e00077213 */ /* 0x008fe40000000000 */
[----:B------:R-:W2:Y:S01]  /*20f0*/  LDL R14, [R1+0x103c] ;  /* 0x00103c00010e7983 */ /* 0x000ea20000100800 */
[----:B------:R-:W-:-:S03]  /*2100*/  IMAD.MOV.U32 R0, RZ, RZ, R5 ;  /* 0x000000ffff007224 */ /* 0x000fc600078e0005 */
[----:B------:R0:W-:Y:S01]  /*2110*/  STL [R1+0x10], R4 ;  /* 0x0000100401007387 */ /* 0x0001e20000100800 */
[----:B------:R-:W-:-:S04]  /*2120*/  IMAD.HI.U32 R6, R27, R0, RZ ;  /* 0x000000001b067227 */ /* 0x000fc800078e00ff */
[----:B0-----:R-:W-:Y:S01]  /*2130*/  IMAD.MOV R4, RZ, RZ, -R8 ;  /* 0x000000ffff047224 */ /* 0x001fe200078e0a08 */
[----:B----4-:R-:W-:Y:S02]  /*2140*/  IABS R5, R15 ;  /* 0x0000000f00057213 */ /* 0x010fe40000000000 */
[----:B------:R-:W3:Y:S01]  /*2150*/  LDL R15, [R1+0x1038] ;  /* 0x00103800010f7983 */ /* 0x000ee20000100800 */
[----:B------:R-:W-:Y:S02]  /*2160*/  IMAD R8, R29, R4, R2 ;  /* 0x000000041d087224 */ /* 0x000fe400078e0202 */
[----:B------:R-:W-:-:S03]  /*2170*/  IMAD.MOV R4, RZ, RZ, -R6 ;  /* 0x000000ffff047224 */ /* 0x000fc600078e0a06 */
[----:B------:R0:W-:Y:S01]  /*2180*/  STL [R1+0xc], R8 ;  /* 0x00000c0801007387 */ /* 0x0001e20000100800 */
[----:B-----5:R-:W-:-:S03]  /*2190*/  IABS R6, R10 ;  /* 0x0000000a00067213 */ /* 0x020fc60000000000 */
[----:B------:R-:W4:Y:S01]  /*21a0*/  LDL R10, [R1+0x1034] ;  /* 0x00103400010a7983 */ /* 0x000f220000100800 */
[----:B------:R-:W-:Y:S01]  /*21b0*/  IMAD.MOV.U32 R3, RZ, RZ, R7 ;  /* 0x000000ffff037224 */ /* 0x000fe200078e0007 */
[----:B------:R-:W-:Y:S01]  /*21c0*/  IABS R28, R28 ;  /* 0x0000001c001c7213 */ /* 0x000fe20000000000 */
[----:B------:R-:W-:Y:S02]  /*21d0*/  IMAD.MOV.U32 R2, RZ, RZ, R5 ;  /* 0x000000ffff027224 */ /* 0x000fe400078e0005 */
[----:B------:R-:W-:-:S04]  /*21e0*/  IMAD.HI.U32 R7, R27, R3, RZ ;  /* 0x000000031b077227 */ /* 0x000fc800078e00ff */
[----:B------:R-:W-:Y:S02]  /*21f0*/  IMAD.MOV R5, RZ, RZ, -R7 ;  /* 0x000000ffff057224 */ /* 0x000fe400078e0a07 */
[----:B0-----:R-:W-:-:S04]  /*2200*/  IMAD.HI.U32 R8, R27, R2, RZ ;  /* 0x000000021b087227 */ /* 0x001fc800078e00ff */
[----:B------:R-:W-:Y:S02]  /*2210*/  IMAD R0, R29, R4, R0 ;  /* 0x000000041d007224 */ /* 0x000fe400078e0200 */
[----:B------:R-:W-:-:S04]  /*2220*/  IMAD.HI.U32 R7, R27, R28, RZ ;  /* 0x0000001c1b077227 */ /* 0x000fc800078e00ff */
[C---:B------:R-:W-:Y:S02]  /*2230*/  IMAD R4, R29.reuse, R5, R3 ;  /* 0x000000051d047224 */ /* 0x040fe400078e0203 */
[----:B------:R-:W-:Y:S01]  /*2240*/  IMAD.MOV R3, RZ, RZ, -R8 ;  /* 0x000000ffff037224 */ /* 0x000fe200078e0a08 */
[----:B------:R0:W-:Y:S01]  /*2250*/  STL [R1+0x8], R0 ;  /* 0x0000080001007387 */ /* 0x0001e20000100800 */
[----:B------:R-:W-:Y:S02]  /*2260*/  IMAD.MOV R5, RZ, RZ, -R7 ;  /* 0x000000ffff057224 */ /* 0x000fe400078e0a07 */
[C---:B------:R-:W-:Y:S01]  /*2270*/  IMAD R3, R29.reuse, R3, R2 ;  /* 0x000000031d037224 */ /* 0x040fe200078e0202 */
[----:B------:R1:W-:Y:S01]  /*2280*/  STL [R1+0x4], R4 ;  /* 0x0000040401007387 */ /* 0x0003e20000100800 */
[----:B------:R-:W-:-:S03]  /*2290*/  IMAD R28, R29, R5, R28 ;  /* 0x000000051d1c7224 */ /* 0x000fc600078e021c */
[----:B------:R-:W5:Y:S01]  /*22a0*/  LDL R12, [R1+0x1030] ;  /* 0x00103000010c7983 */ /* 0x000f620000100800 */
[----:B0-----:R-:W-:Y:S01]  /*22b0*/  IMAD.MOV.U32 R0, RZ, RZ, R6 ;  /* 0x000000ffff007224 */ /* 0x001fe200078e0006 */
[----:B------:R-:W-:Y:S02]  /*22c0*/  IABS R6, R11 ;  /* 0x0000000b00067213 */ /* 0x000fe40000000000 */
[----:B------:R-:W5:Y:S01]  /*22d0*/  LDL R11, [R1+0x102c] ;  /* 0x00102c00010b7983 */ /* 0x000f620000100800 */
[----:B-1----:R-:W-:-:S03]  /*22e0*/  IABS R4, R13 ;  /* 0x0000000d00047213 */ /* 0x002fc60000000000 */
[----:B------:R0:W-:Y:S04]  /*22f0*/  STL [R1], R3 ;  /* 0x0000000301007387 */ /* 0x0001e80000100800 */
[----:B------:R-:W-:Y:S04]  /*2300*/  STL [R1+0x1260], R28 ;  /* 0x0012601c01007387 */ /* 0x000fe80000100800 */
[----:B------:R-:W5:Y:S01]  /*2310*/  LDL R13, [R1+0x1028] ;  /* 0x00102800010d7983 */ /* 0x000f620000100800 */
[----:B------:R-:W-:-:S04]  /*2320*/  IMAD.HI.U32 R7, R27, R0, RZ ;  /* 0x000000001b077227 */ /* 0x000fc800078e00ff */
[----:B------:R-:W-:Y:S02]  /*2330*/  IMAD.MOV.U32 R2, RZ, RZ, R4 ;  /* 0x000000ffff027224 */ /* 0x000fe400078e0004 */
[----:B------:R-:W-:Y:S02]  /*2340*/  IMAD.MOV R4, RZ, RZ, -R7 ;  /* 0x000000ffff047224 */ /* 0x000fe400078e0a07 */
[----:B0-----:R-:W-:Y:S02]  /*2350*/  IMAD.MOV.U32 R3, RZ, RZ, R6 ;  /* 0x000000ffff037224 */ /* 0x001fe400078e0006 */
[----:B------:R-:W-:-:S04]  /*2360*/  IMAD.HI.U32 R6, R27, R2, RZ ;  /* 0x000000021b067227 */ /* 0x000fc800078e00ff */
[----:B------:R-:W-:Y:S02]  /*2370*/  IMAD R0, R29, R4, R0 ;  /* 0x000000041d007224 */ /* 0x000fe400078e0200 */
[----:B------:R-:W-:-:S04]  /*2380*/  IMAD.HI.U32 R8, R27, R3, RZ ;  /* 0x000000031b087227 */ /* 0x000fc800078e00ff */
[----:B------:R-:W-:-:S04]  /*2390*/  IMAD.MOV R6, RZ, RZ, -R6 ;  /* 0x000000ffff067224 */ /* 0x000fc800078e0a06 */
[----:B------:R-:W-:Y:S01]  /*23a0*/  IMAD R2, R29, R6, R2 ;  /* 0x000000061d027224 */ /* 0x000fe200078e0202 */
[----:B--2---:R-:W-:Y:S02]  /*23b0*/  IABS R5, R14 ;  /* 0x0000000e00057213 */ /* 0x004fe40000000000 */
[----:B------:R-:W2:Y:S03]  /*23c0*/  LDL R14, [R1+0x1024] ;  /* 0x00102400010e7983 */ /* 0x000ea60000100800 */
[----:B------:R-:W-:Y:S01]  /*23d0*/  IMAD.MOV.U32 R4, RZ, RZ, R5 ;  /* 0x000000ffff047224 */ /* 0x000fe200078e0005 */
[----:B------:R0:W-:Y:S01]  /*23e0*/  STL [R1+0x1264], R0 ;  /* 0x0012640001007387 */ /* 0x0001e20000100800 */
[----:B---3--:R-:W-:-:S03]  /*23f0*/  IABS R7, R15 ;  /* 0x0000000f00077213 */ /* 0x008fc60000000000 */
[----:B------:R-:W3:Y:S02]  /*2400*/  LDL R15, [R1+0x1020] ;  /* 0x00102000010f7983 */ /* 0x000ee40000100800 */
[----:B------:R-:W-:Y:S02]  /*2410*/  IMAD.MOV.U32 R5, RZ, RZ, R7 ;  /* 0x000000ffff057224 */ /* 0x000fe400078e0007 */
[----:B------:R-:W-:Y:S02]  /*2420*/  IMAD.MOV R7, RZ, RZ, -R8 ;  /* 0x000000ffff077224 */ /* 0x000fe400078e0a08 */
[----:B------:R-:W-:-:S04]  /*2430*/  IMAD.HI.U32 R9, R27, R5, RZ ;  /* 0x000000051b097227 */ /* 0x000fc800078e00ff */
[----:B------:R-:W-:Y:S01]  /*2440*/  IMAD R3, R29, R7, R3 ;  /* 0x000000071d037224 */ /* 0x000fe200078e0203 */
[----:B------:R1:W-:Y:S01]  /*2450*/  STL [R1+0x1268], R2 ;  /* 0x0012680201007387 */ /* 0x0003e20000100800 */
[----:B------:R-:W-:-:S03]  /*2460*/  IMAD.MOV R9, RZ, RZ, -R9 ;  /* 0x000000ffff097224 */ /* 0x000fc600078e0a09 */
[----:B------:R-:W-:Y:S04]  /*2470*/  STL [R1+0x126c], R3 ;  /* 0x00126c0301007387 */ /* 0x000fe80000100800 */
[----:B------:R-:W3:Y:S01]  /*2480*/  LDL R16, [R1+0x1018] ;  /* 0x0010180001107983 */ /* 0x000ee20000100800 */
[----:B----4-:R-:W-:Y:S01]  /*2490*/  IABS R8, R10 ;  /* 0x0000000a00087213 */ /* 0x010fe20000000000 */
[----:B------:R-:W-:Y:S02]  /*24a0*/  IMAD.HI.U32 R10, R27, R4, RZ ;  /* 0x000000041b0a7227 */ /* 0x000fe400078e00ff */
[----:B------:R-:W4:Y:S02]  /*24b0*/  LDL R23, [R1+0x101c] ;  /* 0x00101c0001177983 */ /* 0x000f240000100800 */
[----:B------:R-:W-:-:S02]  /*24c0*/  IMAD.MOV R7, RZ, RZ, -R10 ;  /* 0x000000ffff077224 */ /* 0x000fc400078e0a0a */
[C---:B------:R-:W-:Y:S02]  /*24d0*/  IMAD R5, R29.reuse, R9, R5 ;  /* 0x000000091d057224 */ /* 0x040fe400078e0205 */
[----:B------:R-:W-:-:S05]  /*24e0*/  IMAD R4, R29, R7, R4 ;  /* 0x000000071d047224 */ /* 0x000fca00078e0204 */
[----:B------:R-:W-:Y:S04]  /*24f0*/  STL [R1+0x1270], R4 ;  /* 0x0012700401007387 */ /* 0x000fe80000100800 */
[----:B------:R-:W-:Y:S04]  /*2500*/  STL [R1+0x1274], R5 ;  /* 0x0012740501007387 */ /* 0x000fe80000100800 */
[----:B------:R-:W4:Y:S04]  /*2510*/  LDL R17, [R1+0x1014] ;  /* 0x0010140001117983 */ /* 0x000f280000100800 */
[----:B------:R-:W4:Y:S01]  /*2520*/  LDL R18, [R1+0x1010] ;  /* 0x0010100001127983 */ /* 0x000f220000100800 */
[----:B------:R-:W-:Y:S01]  /*2530*/  IMAD.MOV.U32 R6, RZ, RZ, R8 ;  /* 0x000000ffff067224 */ /* 0x000fe200078e0008 */
[----:B-----5:R-:W-:-:S02]  /*2540*/  IABS R8, R12 ;  /* 0x0000000c00087213 */ /* 0x020fc40000000000 */
[----:B------:R-:W-:Y:S01]  /*2550*/  IABS R10, R11 ;  /* 0x0000000b000a7213 */ /* 0x000fe20000000000 */
[----:B------:R-:W-:-:S04]  /*2560*/  IMAD.HI.U32 R11, R27, R6, RZ ;  /* 0x000000061b0b7227 */ /* 0x000fc800078e00ff */
[----:B------:R-:W-:Y:S02]  /*2570*/  IMAD.MOV.U32 R7, RZ, RZ, R8 ;  /* 0x000000ffff077224 */ /* 0x000fe400078e0008 */
[----:B------:R-:W-:Y:S02]  /*2580*/  IMAD.MOV.U32 R8, RZ, RZ, R10 ;  /* 0x000000ffff087224 */ /* 0x000fe400078e000a */
[----:B------:R-:W-:Y:S01]  /*2590*/  IMAD.MOV R9, RZ, RZ, -R11 ;  /* 0x000000ffff097224 */ /* 0x000fe200078e0a0b */
[----:B------:R-:W-:Y:S01]  /*25a0*/  IABS R10, R13 ;  /* 0x0000000d000a7213 */ /* 0x000fe20000000000 */
[----:B------:R-:W-:-:S04]  /*25b0*/  IMAD.HI.U32 R11, R27, R7, RZ ;  /* 0x000000071b0b7227 */ /* 0x000fc800078e00ff */
[----:B------:R-:W-:-:S04]  /*25c0*/  IMAD.HI.U32 R13, R27, R8, RZ ;  /* 0x000000081b0d7227 */ /* 0x000fc800078e00ff */
[C---:B------:R-:W-:Y:S02]  /*25d0*/  IMAD R6, R29.reuse, R9, R6 ;  /* 0x000000091d067224 */ /* 0x040fe400078e0206 */
[----:B------:R-:W-:Y:S02]  /*25e0*/  IMAD.MOV.U32 R9, RZ, RZ, R10 ;  /* 0x000000ffff097224 */ /* 0x000fe400078e000a */
[----:B------:R-:W-:Y:S01]  /*25f0*/  IMAD.MOV R11, RZ, RZ, -R11 ;  /* 0x000000ffff0b7224 */ /* 0x000fe200078e0a0b */
[----:B------:R-:W-:Y:S03]  /*2600*/  STL [R1+0x1278], R6 ;  /* 0x0012780601007387 */ /* 0x000fe60000100800 */
[----:B------:R-:W-:Y:S01]  /*2610*/  IMAD R7, R29, R11, R7 ;  /* 0x0000000b1d077224 */ /* 0x000fe200078e0207 */
[----:B------:R-:W5:Y:S04]  /*2620*/  LDL R19, [R1+0x100c] ;  /* 0x00100c0001137983 */ /* 0x000f680000100800 */
[----:B------:R-:W-:Y:S01]  /*2630*/  STL [R1+0x1248], R7 ;  /* 0x0012480701007387 */ /* 0x000fe20000100800 */
[----:B--2---:R-:W-:-:S05]  /*2640*/  IABS R12, R14 ;  /* 0x0000000e000c7213 */ /* 0x004fca0000000000 */
[----:B------:R-:W-:Y:S02]  /*2650*/  IMAD.MOV.U32 R10, RZ, RZ, R12 ;  /* 0x000000ffff0a7224 */ /* 0x000fe400078e000c */
[----:B------:R-:W-:-:S04]  /*2660*/  IMAD.MOV R12, RZ, RZ, -R13 ;  /* 0x000000ffff0c7224 */ /* 0x000fc800078e0a0d */
[----:B------:R-:W-:-:S05]  /*2670*/  IMAD R8, R29, R12, R8 ;  /* 0x0000000c1d087224 */ /* 0x000fca00078e0208 */
[----:B------:R-:W-:Y:S04]  /*2680*/  STL [R1+0x124c], R8 ;  /* 0x00124c0801007387 */ /* 0x000fe80000100800 */
[----:B------:R-:W2:Y:S01]  /*2690*/  LDL R26, [R1+0x1008] ;  /* 0x00100800011a7983 */ /* 0x000ea20000100800 */
[----:B---3--:R-:W-:Y:S01]  /*26a0*/  IABS R13, R15 ;  /* 0x0000000f000d7213 */ /* 0x008fe20000000000 */
[C---:B------:R-:W-:Y:S02]  /*26b0*/  IMAD.HI.U32 R15, R27.reuse, R9, RZ ;  /* 0x000000091b0f7227 */ /* 0x040fe400078e00ff */
[----:B------:R-:W3:Y:S02]  /*26c0*/  LDL R21, [R1+0x1004] ;  /* 0x0010040001157983 */ /* 0x000ee40000100800 */
[----:B------:R-:W-:-:S04]  /*26d0*/  IMAD.HI.U32 R14, R27, R10, RZ ;  /* 0x0000000a1b0e7227 */ /* 0x000fc800078e00ff */
[----:B------:R-:W-:Y:S02]  /*26e0*/  IMAD.MOV R12, RZ, RZ, -R15 ;  /* 0x000000ffff0c7224 */ /* 0x000fe400078e0a0f */
[----:B------:R-:W-:Y:S02]  /*26f0*/  IMAD.MOV.U32 R11, RZ, RZ, R13 ;  /* 0x000000ffff0b7224 */ /* 0x000fe400078e000d */
[----:B------:R-:W-:Y:S02]  /*2700*/  IMAD.MOV R14, RZ, RZ, -R14 ;  /* 0x000000ffff0e7224 */ /* 0x000fe400078e0a0e */
[----:B------:R-:W-:Y:S01]  /*2710*/  IMAD R9, R29, R12, R9 ;  /* 0x0000000c1d097224 */ /* 0x000fe200078e0209 */
[----:B------:R-:W-:Y:S01]  /*2720*/  IABS R15, R16 ;  /* 0x00000010000f7213 */ /* 0x000fe20000000000 */
[----:B------:R-:W-:-:S04]  /*2730*/  IMAD.HI.U32 R16, R27, R11, RZ ;  /* 0x0000000b1b107227 */ /* 0x000fc800078e00ff */
[----:B------:R-:W-:Y:S01]  /*2740*/  IMAD R10, R29, R14, R10 ;  /* 0x0000000e1d0a7224 */ /* 0x000fe200078e020a */
[----:B------:R-:W-:Y:S01]  /*2750*/  STL [R1+0x1250], R9 ;  /* 0x0012500901007387 */ /* 0x000fe20000100800 */
[----:B----4-:R-:W-:Y:S01]  /*2760*/  IABS R13, R23 ;  /* 0x00000017000d7213 */ /* 0x010fe20000000000 */
[----:B------:R-:W-:Y:S02]  /*2770*/  IMAD.MOV R14, RZ, RZ, -R16 ;  /* 0x000000ffff0e7224 */ /* 0x000fe400078e0a10 */
[----:B------:R-:W-:Y:S02]  /*2780*/  STL [R1+0x1254], R10 ;  /* 0x0012540a01007387 */ /* 0x000fe40000100800 */
[----:B------:R-:W-:Y:S02]  /*2790*/  IMAD.MOV.U32 R12, RZ, RZ, R13 ;  /* 0x000000ffff0c7224 */ /* 0x000fe400078e000d */
[----:B------:R-:W4:Y:S01]  /*27a0*/  LDL R22, [R1+0x1000] ;  /* 0x0010000001167983 */ /* 0x000f220000100800 */
[----:B------:R-:W-:-:S02]  /*27b0*/  IMAD.MOV.U32 R13, RZ, RZ, R15 ;  /* 0x000000ffff0d7224 */ /* 0x000fc400078e000f */
[----:B------:R-:W-:Y:S01]  /*27c0*/  IMAD R11, R29, R14, R11 ;  /* 0x0000000e1d0b7224 */ /* 0x000fe200078e020b */
[----:B------:R-:W4:Y:S01]  /*27d0*/  LDL R23, [R1+0xffc] ;  /* 0x000ffc0001177983 */ /* 0x000f220000100800 */
[----:B------:R-:W-:-:S03]  /*27e0*/  IMAD.HI.U32 R16, R27, R12, RZ ;  /* 0x0000000c1b107227 */ /* 0x000fc600078e00ff */
[----:B------:R-:W-:Y:S01]  /*27f0*/  STL [R1+0x1258], R11 ;  /* 0x0012580b01007387 */ /* 0x000fe20000100800 */
[----:B------:R-:W-:-:S03]  /*2800*/  IABS R15, R17 ;  /* 0x00000011000f7213 */ /* 0x000fc60000000000 */
[----:B------:R-:W4:Y:S01]  /*2810*/  LDL R25, [R1+0x5c0] ;  /* 0x0005c00001197983 */ /* 0x000f220000100800 */
[----:B------:R-:W-:Y:S01]  /*2820*/  IABS R17, R18 ;  /* 0x0000001200117213 */ /* 0x000fe20000000000 */
[----:B------:R-:W-:-:S04]  /*2830*/  IMAD.HI.U32 R18, R27, R13, RZ ;  /* 0x0000000d1b127227 */ /* 0x000fc800078e00ff */
[----:B------:R-:W-:Y:S02]  /*2840*/  IMAD.MOV.U32 R14, RZ, RZ, R15 ;  /* 0x000000ffff0e7224 */ /* 0x000fe400078e000f */
[----:B------:R-:W-:Y:S02]  /*2850*/  IMAD.MOV R16, RZ, RZ, -R16 ;  /* 0x000000ffff107224 */ /* 0x000fe400078e0a10 */
[----:B------:R-:W-:Y:S02]  /*2860*/  IMAD.MOV.U32 R15, RZ, RZ, R17 ;  /* 0x000000ffff0f7224 */ /* 0x000fe400078e0011 */
[----:B------:R-:W-:Y:S02]  /*2870*/  IMAD.MOV R17, RZ, RZ, -R18 ;  /* 0x000000ffff117224 */ /* 0x000fe400078e0a12 */
[C---:B------:R-:W-:Y:S02]  /*2880*/  IMAD R12, R29.reuse, R16, R12 ;  /* 0x000000101d0c7224 */ /* 0x040fe400078e020c */
[----:B------:R-:W-:-:S03]  /*2890*/  IMAD R13, R29, R17, R13 ;  /* 0x000000111d0d7224 */ /* 0x000fc600078e020d */
[----:B------:R-:W-:Y:S04]  /*28a0*/  STL [R1+0x125c], R12 ;  /* 0x00125c0c01007387 */ /* 0x000fe80000100800 */
[----:B------:R-:W-:Y:S04]  /*28b0*/  STL [R1+0x127c], R13 ;  /* 0x00127c0d01007387 */ /* 0x000fe80000100800 */
[----:B0-----:R-:W4:Y:S01]  /*28c0*/  LDL R0, [R1+0xff8] ;  /* 0x000ff80001007983 */ /* 0x001f220000100800 */
[----:B------:R-:W-:-:S04]  /*28d0*/  IMAD.HI.U32 R20, R27, R14, RZ ;  /* 0x0000000e1b147227 */ /* 0x000fc800078e00ff */
[----:B------:R-:W-:-:S04]  /*28e0*/  IMAD.MOV R17, RZ, RZ, -R20 ;  /* 0x000000ffff117224 */ /* 0x000fc800078e0a14 */
[----:B------:R-:W-:Y:S01]  /*28f0*/  IMAD R14, R29, R17, R14 ;  /* 0x000000111d0e7224 */ /* 0x000fe200078e020e */
[----:B-----5:R-:W-:Y:S01]  /*2900*/  IABS R18, R19 ;  /* 0x0000001300127213 */ /* 0x020fe20000000000 */
[----:B------:R-:W-:-:S04]  /*2910*/  IMAD.HI.U32 R19, R27, R15, RZ ;  /* 0x0000000f1b137227 */ /* 0x000fc800078e00ff */
[----:B------:R-:W-:Y:S02]  /*2920*/  IMAD.MOV R19, RZ, RZ, -R19 ;  /* 0x000000ffff137224 */ /* 0x000fe400078e0a13 */
[----:B------:R-:W-:Y:S02]  /*2930*/  IMAD.MOV.U32 R16, RZ, RZ, R18 ;  /* 0x000000ffff107224 */ /* 0x000fe400078e0012 */
[----:B------:R-:W-:Y:S01]  /*2940*/  IMAD R15, R29, R19, R15 ;  /* 0x000000131d0f7224 */ /* 0x000fe200078e020f */
[----:B--2---:R-:W-:Y:S02]  /*2950*/  IABS R18, R26 ;  /* 0x0000001a00127213 */ /* 0x004fe40000000000 */
[----:B------:R-:W2:Y:S04]  /*2960*/  LDL R26, [R1+0xff4] ;  /* 0x000ff400011a7983 */ /* 0x000ea80000100800 */
[----:B------:R-:W-:Y:S04]  /*2970*/  STL [R1+0x1280], R14 ;  /* 0x0012800e01007387 */ /* 0x000fe80000100800 */
[----:B------:R-:W-:Y:S04]  /*2980*/  STL [R1+0x1284], R15 ;  /* 0x0012840f01007387 */ /* 0x000fe80000100800 */
[----:B-1----:R-:W5:Y:S04]  /*2990*/  LDL R2, [R1+0xfec] ;  /* 0x000fec0001027983 */ /* 0x002f680000100800 */
[----:B------:R-:W5:Y:S01]  /*29a0*/  LDL R28, [R1+0xff0] ;  /* 0x000ff000011c7983 */ /* 0x000f620000100800 */
[----:B---3--:R-:W-:Y:S01]  /*29b0*/  IABS R20, R21 ;  /* 0x0000001500147213 */ /* 0x008fe20000000000 */
[----:B------:R-:W-:-:S04]  /*29c0*/  IMAD.HI.U32 R21, R27, R16, RZ ;  /* 0x000000101b157227 */ /* 0x000fc800078e00ff */
[----:B------:R-:W-:Y:S02]  /*29d0*/  IMAD.MOV.U32 R17, RZ, RZ, R18 ;  /* 0x000000ffff117224 */ /* 0x000fe400078e0012 */
[----:B------:R-:W-:Y:S02]  /*29e0*/  IMAD.MOV.U32 R18, RZ, RZ, R20 ;  /* 0x000000ffff127224 */ /* 0x000fe400078e0014 */
[----:B------:R-:W-:Y:S01]  /*29f0*/  IMAD.MOV R19, RZ, RZ, -R21 ;  /* 0x000000ffff137224 */ /* 0x000fe200078e0a15 */
[----:B----4-:R-:W-:Y:S01]  /*2a00*/  IABS R20, R22 ;  /* 0x0000001600147213 */ /* 0x010fe20000000000 */
[----:B------:R-:W-:Y:S01]  /*2a10*/  IMAD.HI.U32 R21, R27, R17, RZ ;  /* 0x000000111b157227 */ /* 0x000fe200078e00ff */
[----:B------:R-:W-:-:S03]  /*2a20*/  IABS R22, R23 ;  /* 0x0000001700167213 */ /* 0x000fc60000000000 */
[----:B------:R-:W-:-:S04]  /*2a30*/  IMAD.HI.U32 R23, R27, R18, RZ ;  /* 0x000000121b177227 */ /* 0x000fc800078e00ff */
[----:B------:R-:W-:Y:S02]  /*2a40*/  IMAD R16, R29, R19, R16 ;  /* 0x000000131d107224 */ /* 0x000fe400078e0210 */
[----:B------:R-:W-:Y:S02]  /*2a50*/  IMAD.MOV.U32 R19, RZ, RZ, R20 ;  /* 0x000000ffff137224 */ /* 0x000fe400078e0014 */
[----:B------:R-:W-:Y:S02]  /*2a60*/  IMAD.MOV.U32 R20, RZ, RZ, R22 ;  /* 0x000000ffff147224 */ /* 0x000fe400078e0016 */
[----:B------:R-:W-:Y:S01]  /*2a70*/  IMAD.MOV R22, RZ, RZ, -R23 ;  /* 0x000000ffff167224 */ /* 0x000fe200078e0a17 */
[----:B------:R-:W-:Y:S01]  /*2a80*/  IABS R23, R25 ;  /* 0x0000001900177213 */ /* 0x000fe20000000000 */
[----:B------:R-:W-:Y:S02]  /*2a90*/  IMAD.MOV R21, RZ, RZ, -R21 ;  /* 0x000000ffff157224 */ /* 0x000fe400078e0a15 */
[----:B------:R-:W-:Y:S01]  /*2aa0*/  IMAD.HI.U32 R25, R27, R19, RZ ;  /* 0x000000131b197227 */ /* 0x000fe200078e00ff */
[----:B------:R0:W-:Y:S03]  /*2ab0*/  STL [R1+0x1288], R16 ;  /* 0x0012881001007387 */ /* 0x0001e60000100800 */
[----:B------:R-:W-:-:S02]  /*2ac0*/  IMAD R17, R29, R21, R17 ;  /* 0x000000151d117224 */ /* 0x000fc400078e0211 */
[C---:B------:R-:W-:Y:S02]  /*2ad0*/  IMAD R18, R29.reuse, R22, R18 ;  /* 0x000000161d127224 */ /* 0x040fe400078e0212 */
[----:B------:R-:W-:Y:S01]  /*2ae0*/  IMAD.MOV R22, RZ, RZ, -R25 ;  /* 0x000000ffff167224 */ /* 0x000fe200078e0a19 */
[----:B0-----:R-:W3:Y:S03]  /*2af0*/  LDL.LU R16, [R1+0x8c] ;  /* 0x00008c0001107983 */ /* 0x001ee60000300800 */
[----:B------:R-:W-:Y:S01]  /*2b00*/  IMAD R19, R29, R22, R19 ;  /* 0x000000161d137224 */ /* 0x000fe200078e0213 */
[----:B------:R-:W4:Y:S01]  /*2b10*/  LDL.LU R15, [R1+0x88] ;  /* 0x00008800010f7983 */ /* 0x000f220000300800 */
[----:B------:R-:W-:-:S03]  /*2b20*/  IMAD.MOV.U32 R21, RZ, RZ, R23 ;  /* 0x000000ffff157224 */ /* 0x000fc600078e0017 */
[----:B------:R0:W-:Y:S01]  /*2b30*/  STL [R1+0x128c], R17 ;  /* 0x00128c1101007387 */ /* 0x0001e20000100800 */
[----:B------:R-:W-:-:S03]  /*2b40*/  IABS R23, R0 ;  /* 0x0000000000177213 */ /* 0x000fc60000000000 */
[----:B0-----:R-:W3:Y:S04]  /*2b50*/  LDL.LU R17, [R1+0x90] ;  /* 0x0000900001117983 */ /* 0x001ee80000300800 */
[----:B------:R-:W-:Y:S04]  /*2b60*/  STL [R1+0x1290], R18 ;  /* 0x0012901201007387 */ /* 0x000fe80000100800 */
[----:B------:R-:W3:Y:S04]  /*2b70*/  LDL.LU R14, [R1+0x84] ;  /* 0x00008400010e7983 */ /* 0x000ee80000300800 */
[----:B------:R-:W3:Y:S04]  /*2b80*/  LDL.LU R0, [R1+0x80] ;  /* 0x0000800001007983 */ /* 0x000ee80000300800 */
[----:B------:R0:W-:Y:S04]  /*2b90*/  STL [R1+0x1294], R19 ;  /* 0x0012941301007387 */ /* 0x0001e80000100800 */
[----:B0-----:R-:W3:Y:S04]  /*2ba0*/  LDL.LU R19, [R1+0x94] ;  /* 0x0000940001137983 */ /* 0x001ee80000300800 */
[----:B------:R-:W3:Y:S01]  /*2bb0*/  LDL R7, [R1+0xfe4] ;  /* 0x000fe40001077983 */ /* 0x000ee20000100800 */
[----:B------:R-:W-:-:S03]  /*2bc0*/  IMAD.HI.U32 R24, R27, R20, RZ ;  /* 0x000000141b187227 */ /* 0x000fc600078e00ff */
[----:B------:R-:W4:Y:S01]  /*2bd0*/  LDL.LU R13, [R1+0x7c] ;  /* 0x00007c00010d7983 */ /* 0x000f220000300800 */
[----:B------:R-:W-:Y:S02]  /*2be0*/  IMAD.MOV R24, RZ, RZ, -R24 ;  /* 0x000000ffff187224 */ /* 0x000fe400078e0a18 */
[----:B------:R-:W-:Y:S01]  /*2bf0*/  IMAD.MOV.U32 R22, RZ, RZ, R23 ;  /* 0x000000ffff167224 */ /* 0x000fe200078e0017 */
[----:B------:R-:W4:Y:S01]  /*2c00*/  LDL.LU R6, [R1+0x78] ;  /* 0x0000780001067983 */ /* 0x000f220000300800 */
[----:B------:R-:W-:-:S03]  /*2c10*/  IMAD R20, R29, R24, R20 ;  /* 0x000000181d147224 */ /* 0x000fc600078e0214 */
[----:B------:R-:W4:Y:S04]  /*2c20*/  LDL.LU R5, [R1+0x74] ;  /* 0x0000740001057983 */ /* 0x000f280000300800 */
[----:B------:R-:W4:Y:S01]  /*2c30*/  LDL.LU R4, [R1+0x70] ;  /* 0x0000700001047983 */ /* 0x000f220000300800 */
[----:B--2---:R-:W-:Y:S01]  /*2c40*/  IABS R25, R26 ;  /* 0x0000001a00197213 */ /* 0x004fe20000000000 */
[----:B------:R-:W-:-:S04]  /*2c50*/  IMAD.HI.U32 R26, R27, R21, RZ ;  /* 0x000000151b1a7227 */ /* 0x000fc800078e00ff */
[----:B------:R-:W-:Y:S02]  /*2c60*/  IMAD.MOV.U32 R23, RZ, RZ, R25 ;  /* 0x000000ffff177224 */ /* 0x000fe400078e0019 */
[----:B------:R-:W-:Y:S01]  /*2c70*/  IMAD.MOV R24, RZ, RZ, -R26 ;  /* 0x000000ffff187224 */ /* 0x000fe200078e0a1a */
[----:B-----5:R-:W-:Y:S01]  /*2c80*/  IABS R25, R2 ;  /* 0x0000000200197213 */ /* 0x020fe20000000000 */
[----:B------:R-:W-:Y:S01]  /*2c90*/  IMAD.HI.U32 R2, R27, R23, RZ ;  /* 0x000000171b027227 */ /* 0x000fe200078e00ff */
[----:B------:R-:W-:-:S03]  /*2ca0*/  IABS R3, R28 ;  /* 0x0000001c00037213 */ /* 0x000fc60000000000 */
[----:B------:R-:W-:Y:S02]  /*2cb0*/  IMAD R21, R29, R24, R21 ;  /* 0x000000181d157224 */ /* 0x000fe400078e0215 */
[----:B------:R-:W-:Y:S02]  /*2cc0*/  IMAD.MOV.U32 R24, RZ, RZ, R25 ;  /* 0x000000ffff187224 */ /* 0x000fe400078e0019 */
[----:B------:R-:W-:Y:S02]  /*2cd0*/  IMAD.MOV.U32 R25, RZ, RZ, R3 ;  /* 0x000000ffff197224 */ /* 0x000fe400078e0003 */
[----:B------:R-:W-:Y:S02]  /*2ce0*/  IMAD.MOV R3, RZ, RZ, -R2 ;  /* 0x000000ffff037224 */ /* 0x000fe400078e0a02 */
[----:B------:R-:W-:-:S04]  /*2cf0*/  IMAD.HI.U32 R2, R27, R24, RZ ;  /* 0x000000181b027227 */ /* 0x000fc800078e00ff */
[----:B------:R-:W-:Y:S02]  /*2d00*/  IMAD.MOV R2, RZ, RZ, -R2 ;  /* 0x000000ffff027224 */ /* 0x000fe400078e0a02 */
[C---:B------:R-:W-:Y:S02]  /*2d10*/  IMAD R23, R29.reuse, R3, R23 ;  /* 0x000000031d177224 */ /* 0x040fe400078e0217 */
[----:B------:R-:W2:Y:S01]  /*2d20*/  LDL.LU R3, [R1+0x6c] ;  /* 0x00006c0001037983 */ /* 0x000ea20000300800 */
[----:B------:R-:W-:Y:S02]  /*2d30*/  IMAD R24, R29, R2, R24 ;  /* 0x000000021d187224 */ /* 0x000fe400078e0218 */
[----:B------:R-:W-:Y:S01]  /*2d40*/  IMAD.HI.U32 R26, R27, R22, RZ ;  /* 0x000000161b1a7227 */ /* 0x000fe200078e00ff */
[----:B------:R-:W5:Y:S04]  /*2d50*/  LDL.LU R2, [R1+0x68] ;  /* 0x0000680001027983 */ /* 0x000f680000300800 */
[----:B------:R-:W5:Y:S01]  /*2d60*/  LDL.LU R28, [R1+0x64] ;  /* 0x00006400011c7983 */ /* 0x000f620000300800 */
[----:B------:R-:W-:-:S03]  /*2d70*/  IMAD.MOV R26, RZ, RZ, -R26 ;  /* 0x000000ffff1a7224 */ /* 0x000fc600078e0a1a */
[----:B------:R-:W5:Y:S04]  /*2d80*/  LDL.LU R12, [R1+0x60] ;  /* 0x00006000010c7983 */ /* 0x000f680000300800 */
[----:B------:R-:W5:Y:S01]  /*2d90*/  LDL.LU R11, [R1+0x5c] ;  /* 0x00005c00010b7983 */ /* 0x000f620000300800 */
[----:B------:R-:W-:-:S03]  /*2da0*/  IMAD R22, R29, R26, R22 ;  /* 0x0000001a1d167224 */ /* 0x000fc600078e0216 */
[----:B------:R-:W5:Y:S01]  /*2db0*/  LDL.LU R10, [R1+0x58] ;  /* 0x00005800010a7983 */ /* 0x000f620000300800 */
[----:B------:R-:W-:-:S03]  /*2dc0*/  IMAD.HI.U32 R26, R27, R25, RZ ;  /* 0x000000191b1a7227 */ /* 0x000fc600078e00ff */
[----:B------:R-:W5:Y:S01]  /*2dd0*/  LDL.LU R9, [R1+0x54] ;  /* 0x0000540001097983 */ /* 0x000f620000300800 */
[----:B------:R-:W-:-:S03]  /*2de0*/  IMAD.MOV R26, RZ, RZ, -R26 ;  /* 0x000000ffff1a7224 */ /* 0x000fc600078e0a1a */
[----:B------:R-:W5:Y:S01]  /*2df0*/  LDL.LU R8, [R1+0x50] ;  /* 0x0000500001087983 */ /* 0x000f620000300800 */
[----:B------:R-:W-:Y:S01]  /*2e00*/  IMAD R25, R29, R26, R25 ;  /* 0x0000001a1d197224 */ /* 0x000fe200078e0219 */
[----:B---3--:R-:W-:Y:S02]  /*2e10*/  IABS R26, R7 ;  /* 0x00000007001a7213 */ /* 0x008fe40000000000 */
[----:B------:R-:W3:Y:S01]  /*2e20*/  LDL.LU R7, [R1+0x4c] ;  /* 0x00004c0001077983 */ /* 0x000ee20000300800 */
[----:B------:R-:W-:-:S04]  /*2e30*/  IABS R18, c[0x0][0x178] ;  /* 0x00005e0000127a13 */ /* 0x000fc80000000000 */
[C---:B------:R-:W-:Y:S02]  /*2e40*/  ISETP.GT.U32.AND P3, PT, R18.reuse, R19, PT ;  /* 0x000000131200720c */ /* 0x040fe40003f64070 */
[----:B------:R-:W-:Y:S02]  /*2e50*/  ISETP.GT.U32.AND P4, PT, R18, R17, PT ;  /* 0x000000111200720c */ /* 0x000fe40003f84070 */
[C---:B------:R-:W-:Y:S02]  /*2e60*/  ISETP.GT.U32.AND P6, PT, R29.reuse, R21, PT ;  /* 0x000000151d00720c */ /* 0x040fe40003fc4070 */
[C---:B------:R-:W-:Y:S02]  /*2e70*/  ISETP.GT.U32.AND P2, PT, R29.reuse, R16, PT ;  /* 0x000000101d00720c */ /* 0x040fe40003f44070 */
[C---:B----4-:R-:W-:Y:S02]  /*2e80*/  ISETP.GT.U32.AND P5, PT, R29.reuse, R15, PT ;  /* 0x0000000f1d00720c */ /* 0x050fe40003fa4070 */
[----:B------:R-:W-:-:S02]  /*2e90*/  ISETP.GT.U32.AND P0, PT, R29, R14, PT ;  /* 0x0000000e1d00720c */ /* 0x000fc40003f04070 */
[----:B------:R-:W-:Y:S01]  /*2ea0*/  ISETP.GT.U32.AND P1, PT, R29, R0, PT ;  /* 0x000000001d00720c */ /* 0x000fe20003f24070 */
[--C-:B------:R-:W-:Y:S02]  /*2eb0*/  @!P3 IMAD.IADD R19, R19, 0x1, -R18.reuse ;  /* 0x000000011313b824 */ /* 0x100fe400078e0a12 */
[----:B------:R-:W-:Y:S02]  /*2ec0*/  @!P4 IMAD.IADD R17, R17, 0x1, -R18 ;  /* 0x000000011111c824 */ /* 0x000fe400078e0a12 */
[--C-:B------:R-:W-:Y:S01]  /*2ed0*/  @!P6 IMAD.IADD R21, R21, 0x1, -R29.reuse ;  /* 0x000000011515e824 */ /* 0x100fe200078e0a1d */
[----:B------:R-:W-:Y:S01]  /*2ee0*/  ISETP.GT.U32.AND P3, PT, R18, R19, PT ;  /* 0x000000131200720c */ /* 0x000fe20003f64070 */
[--C-:B------:R-:W-:Y:S01]  /*2ef0*/  @!P2 IMAD.IADD R16, R16, 0x1, -R29.reuse ;  /* 0x000000011010a824 */ /* 0x100fe200078e0a1d */
[----:B------:R-:W-:Y:S01]  /*2f00*/  ISETP.GT.U32.AND P4, PT, R18, R17, PT ;  /* 0x000000111200720c */ /* 0x000fe20003f84070 */
[--C-:B------:R-:W-:Y:S01]  /*2f10*/  @!P5 IMAD.IADD R15, R15, 0x1, -R29.reuse ;  /* 0x000000010f0fd824 */ /* 0x100fe200078e0a1d */
[C---:B------:R-:W-:Y:S01]  /*2f20*/  ISETP.GT.U32.AND P5, PT, R29.reuse, R21, PT ;  /* 0x000000151d00720c */ /* 0x040fe20003fa4070 */
[--C-:B------:R-:W-:Y:S01]  /*2f30*/  @!P0 IMAD.IADD R14, R14, 0x1, -R29.reuse ;  /* 0x000000010e0e8824 */ /* 0x100fe200078e0a1d */
[C---:B------:R-:W-:Y:S01]  /*2f40*/  ISETP.GT.U32.AND P0, PT, R29.reuse, R16, PT ;  /* 0x000000101d00720c */ /* 0x040fe20003f04070 */
[----:B------:R-:W-:Y:S01]  /*2f50*/  @!P1 IMAD.IADD R0, R0, 0x1, -R29 ;  /* 0x0000000100009824 */ /* 0x000fe200078e0a1d */
[----:B------:R-:W-:-:S04]  /*2f60*/  ISETP.GT.U32.AND P1, PT, R29, R15, PT ;  /* 0x0000000f1d00720c */ /* 0x000fc80003f24070 */
[----:B------:R-:W-:Y:S01]  /*2f70*/  ISETP.GT.U32.AND P6, PT, R29, R0, PT ;  /* 0x000000001d00720c */ /* 0x000fe20003fc4070 */
[--C-:B------:R-:W-:Y:S01]  /*2f80*/  @!P3 IMAD.IADD R19, R19, 0x1, -R18.reuse ;  /* 0x000000011313b824 */ /* 0x100fe200078e0a12 */
[----:B------:R-:W-:Y:S01]  /*2f90*/  ISETP.GT.U32.AND P3, PT, R29, R13, PT ;  /* 0x0000000d1d00720c */ /* 0x000fe20003f64070 */
[----:B------:R-:W-:Y:S01]  /*2fa0*/  @!P4 IMAD.IADD R17, R17, 0x1, -R18 ;  /* 0x000000011111c824 */ /* 0x000fe200078e0a12 */
[----:B------:R-:W-:Y:S01]  /*2fb0*/  ISETP.GT.U32.AND P4, PT, R29, R6, PT ;  /* 0x000000061d00720c */ /* 0x000fe20003f84070 */
[--C-:B------:R-:W-:Y:S01]  /*2fc0*/  @!P5 IMAD.IADD R21, R21, 0x1, -R29.reuse ;  /* 0x000000011515d824 */ /* 0x100fe200078e0a1d */
[C---:B------:R-:W-:Y:S01]  /*2fd0*/  ISETP.GT.U32.AND P2, PT, R29.reuse, R14, PT ;  /* 0x0000000e1d00720c */ /* 0x040fe20003f44070 */
[--C-:B------:R-:W-:Y:S01]  /*2fe0*/  @!P0 IMAD.IADD R16, R16, 0x1, -R29.reuse ;  /* 0x0000000110108824 */ /* 0x100fe200078e0a1d */
[C---:B------:R-:W-:Y:S02]  /*2ff0*/  ISETP.GT.U32.AND P5, PT, R29.reuse, R5, PT ;  /* 0x000000051d00720c */ /* 0x040fe40003fa4070 */
[----:B------:R-:W-:Y:S01]  /*3000*/  ISETP.GT.U32.AND P0, PT, R29, R4, PT ;  /* 0x000000041d00720c */ /* 0x000fe20003f04070 */
[----:B------:R-:W-:-:S02]  /*3010*/  @!P1 IMAD.IADD R15, R15, 0x1, -R29 ;  /* 0x000000010f0f9824 */ /* 0x000fc400078e0a1d */
[--C-:B------:R-:W-:Y:S02]  /*3020*/  @!P6 IMAD.IADD R0, R0, 0x1, -R29.reuse ;  /* 0x000000010000e824 */ /* 0x100fe400078e0a1d */
[--C-:B------:R-:W-:Y:S02]  /*3030*/  @!P3 IMAD.IADD R13, R13, 0x1, -R29.reuse ;  /* 0x000000010d0db824 */ /* 0x100fe400078e0a1d */
[--C-:B------:R-:W-:Y:S02]  /*3040*/  @!P4 IMAD.IADD R6, R6, 0x1, -R29.reuse ;  /* 0x000000010606c824 */ /* 0x100fe400078e0a1d */
[--C-:B------:R-:W-:Y:S02]  /*3050*/  @!P2 IMAD.IADD R14, R14, 0x1, -R29.reuse ;  /* 0x000000010e0ea824 */ /* 0x100fe400078e0a1d */
[--C-:B------:R-:W-:Y:S02]  /*3060*/  @!P5 IMAD.IADD R5, R5, 0x1, -R29.reuse ;  /* 0x000000010505d824 */ /* 0x100fe400078e0a1d */
[----:B------:R-:W-:Y:S01]  /*3070*/  @!P0 IMAD.IADD R4, R4, 0x1, -R29 ;  /* 0x0000000104048824 */ /* 0x000fe200078e0a1d */
[----:B------:R-:W-:Y:S04]  /*3080*/  STL [R1+0x94], R19 ;  /* 0x0000941301007387 */ /* 0x000fe80000100800 */
[----:B------:R0:W-:Y:S04]  /*3090*/  STL [R1+0x90], R17 ;  /* 0x0000901101007387 */ /* 0x0001e80000100800 */
[----:B------:R-:W-:Y:S04]  /*30a0*/  STL [R1+0x1214], R21 ;  /* 0x0012141501007387 */ /* 0x000fe80000100800 */
[----:B------:R1:W-:Y:S04]  /*30b0*/  STL [R1+0x8c], R16 ;  /* 0x00008c1001007387 */ /* 0x0003e80000100800 */
[----:B------:R4:W-:Y:S04]  /*30c0*/  STL [R1+0x88], R15 ;  /* 0x0000880f01007387 */ /* 0x0009e80000100800 */
[----:B------:R-:W3:Y:S04]  /*30d0*/  LDL.LU R18, [R1+0x48] ;  /* 0x0000480001127983 */ /* 0x000ee80000300800 */
[----:B------:R4:W-:Y:S04]  /*30e0*/  STL [R1+0x84], R14 ;  /* 0x0000840e01007387 */ /* 0x0009e80000100800 */
[----:B0-----:R-:W3:Y:S04]  /*30f0*/  LDL.LU R17, [R1+0x44] ;  /* 0x0000440001117983 */ /* 0x001ee80000300800 */
[----:B-1----:R-:W3:Y:S04]  /*3100*/  LDL.LU R16, [R1+0x40] ;  /* 0x0000400001107983 */ /* 0x002ee80000300800 */
[----:B------:R0:W-:Y:S04]  /*3110*/  STL [R1+0x80], R0 ;  /* 0x0000800001007387 */ /* 0x0001e80000100800 */
[----:B----4-:R-:W4:Y:S04]  /*3120*/  LDL.LU R15, [R1+0x3c] ;  /* 0x00003c00010f7983 */ /* 0x010f280000300800 */
[----:B------:R-:W4:Y:S01]  /*3130*/  LDL.LU R14, [R1+0x38] ;  /* 0x00003800010e7983 */ /* 0x000f220000300800 */
[----:B0-----:R-:W-:-:S04]  /*3140*/  IMAD.HI.U32 R0, R27, R26, RZ ;  /* 0x0000001a1b007227 */ /* 0x001fc800078e00ff */
[----:B------:R-:W-:Y:S01]  /*3150*/  IMAD.MOV R19, RZ, RZ, -R0 ;  /* 0x000000ffff137224 */ /* 0x000fe200078e0a00 */
[C---:B--2---:R-:W-:Y:S02]  /*3160*/  ISETP.GT.U32.AND P1, PT, R29.reuse, R3, PT ;  /* 0x000000031d00720c */ /* 0x044fe40003f24070 */
[C---:B-----5:R-:W-:Y:S02]  /*3170*/  ISETP.GT.U32.AND P2, PT, R29.reuse, R2, PT ;  /* 0x000000021d00720c */ /* 0x060fe40003f44070 */
[C---:B------:R-:W-:Y:S02]  /*3180*/  ISETP.GT.U32.AND P6, PT, R29.reuse, R28, PT ;  /* 0x0000001c1d00720c */ /* 0x040fe40003fc4070 */
[C---:B------:R-:W-:Y:S02]  /*3190*/  ISETP.GT.U32.AND P3, PT, R29.reuse, R12, PT ;  /* 0x0000000c1d00720c */ /* 0x040fe40003f64070 */
[C---:B------:R-:W-:Y:S02]  /*31a0*/  ISETP.GT.U32.AND P4, PT, R29.reuse, R11, PT ;  /* 0x0000000b1d00720c */ /* 0x040fe40003f84070 */
[----:B------:R-:W-:-:S03]  /*31b0*/  ISETP.GT.U32.AND P5, PT, R29, R10, PT ;  /* 0x0000000a1d00720c */ /* 0x000fc60003fa4070 */
[----:B------:R-:W-:Y:S01]  /*31c0*/  @!P1 IMAD.IADD R3, R3, 0x1, -R29 ;  /* 0x0000000103039824 */ /* 0x000fe200078e0a1d */
[----:B------:R-:W-:-:S03]  /*31d0*/  ISETP.GT.U32.AND P0, PT, R29, R9, PT ;  /* 0x000000091d00720c */ /* 0x000fc60003f04070 */
[--C-:B------:R-:W-:Y:S01]  /*31e0*/  @!P6 IMAD.IADD R28, R28, 0x1, -R29.reuse ;  /* 0x000000011c1ce824 */ /* 0x100fe200078e0a1d */
[C---:B------:R-:W-:Y:S01]  /*31f0*/  ISETP.GT.U32.AND P1, PT, R29.reuse, R8, PT ;  /* 0x000000081d00720c */ /* 0x040fe20003f24070 */
[--C-:B------:R-:W-:Y:S01]  /*3200*/  @!P3 IMAD.IADD R12, R12, 0x1, -R29.reuse ;  /* 0x000000010c0cb824 */ /* 0x100fe200078e0a1d */
[----:B------:R-:W-:Y:S01]  /*3210*/  ISETP.GT.U32.AND P6, PT, R29, R13, PT ;  /* 0x0000000d1d00720c */ /* 0x000fe20003fc4070 */
[--C-:B------:R-:W-:Y:S01]  /*3220*/  @!P4 IMAD.IADD R11, R11, 0x1, -R29.reuse ;  /* 0x000000010b0bc824 */ /* 0x100fe200078e0a1d */
[C---:B------:R-:W-:Y:S01]  /*3230*/  ISETP.GT.U32.AND P3, PT, R29.reuse, R6, PT ;  /* 0x000000061d00720c */ /* 0x040fe20003f64070 */
[--C-:B------:R-:W-:Y:S01]  /*3240*/  @!P2 IMAD.IADD R2, R2, 0x1, -R29.reuse ;  /* 0x000000010202a824 */ /* 0x100fe200078e0a1d */
[C---:B------:R-:W-:Y:S01]  /*3250*/  ISETP.GT.U32.AND P4, PT, R29.reuse, R5, PT ;  /* 0x000000051d00720c */ /* 0x040fe20003f84070 */
[--C-:B------:R-:W-:Y:S01]  /*3260*/  @!P5 IMAD.IADD R10, R10, 0x1, -R29.reuse ;  /* 0x000000010a0ad824 */ /* 0x100fe200078e0a1d */
[----:B------:R-:W-:Y:S01]  /*3270*/  ISETP.GT.U32.AND P5, PT, R29, R4, PT ;  /* 0x000000041d00720c */ /* 0x000fe20003fa4070 */
[----:B------:R-:W-:Y:S01]  /*3280*/  @!P0 IMAD.IADD R9, R9, 0x1, -R29 ;  /* 0x0000000109098824 */ /* 0x000fe200078e0a1d */
[----:B------:R-:W-:-:S03]  /*3290*/  ISETP.GT.U32.AND P0, PT, R29, R3, PT ;  /* 0x000000031d00720c */ /* 0x000fc60003f04070 */
[--C-:B------:R-:W-:Y:S01]  /*32a0*/  @!P1 IMAD.IADD R8, R8, 0x1, -R29.reuse ;  /* 0x0000000108089824 */ /* 0x100fe200078e0a1d */
[----:B------:R-:W-:Y:S01]  /*32b0*/  ISETP.GT.U32.AND P1, PT, R29, R2, PT ;  /* 0x000000021d00720c */ /* 0x000fe20003f24070 */
[--C-:B------:R-:W-:Y:S02]  /*32c0*/  @!P6 IMAD.IADD R13, R13, 0x1, -R29.reuse ;  /* 0x000000010d0de824 */ /* 0x100fe400078e0a1d */
[--C-:B------:R-:W-:Y:S02]  /*32d0*/  @!P3 IMAD.IADD R6, R6, 0x1, -R29.reuse ;  /* 0x000000010606b824 */ /* 0x100fe400078e0a1d */
[--C-:B------:R-:W-:Y:S01]  /*32e0*/  @!P4 IMAD.IADD R5, R5, 0x1, -R29.reuse ;  /* 0x000000010505c824 */ /* 0x100fe200078e0a1d */
[----:B------:R0:W-:Y:S01]  /*32f0*/  STL [R1+0x7c], R13 ;  /* 0x00007c0d01007387 */ /* 0x0001e20000100800 */
[--C-:B------:R-:W-:Y:S02]  /*3300*/  @!P5 IMAD.IADD R4, R4, 0x1, -R29.reuse ;  /* 0x000000010404d824 */ /* 0x100fe400078e0a1d */
[----:B------:R-:W-:Y:S01]  /*3310*/  @!P0 IMAD.IADD R3, R3, 0x1, -R29 ;  /* 0x0000000103038824 */ /* 0x000fe200078e0a1d */
[----:B0-----:R-:W2:Y:S01]  /*3320*/  LDL.LU R13, [R1+0x34] ;  /* 0x00003400010d7983 */ /* 0x001ea20000300800 */
[----:B---3--:R-:W-:-:S03]  /*3330*/  ISETP.GT.U32.AND P2, PT, R29, R7, PT ;  /* 0x000000071d00720c */ /* 0x008fc60003f44070 */
[----:B------:R0:W-:Y:S01]  /*3340*/  STL [R1+0x78], R6 ;  /* 0x0000780601007387 */ /* 0x0001e20000100800 */
[----:B------:R-:W-:-:S03]  /*3350*/  @!P1 IMAD.IADD R2, R2, 0x1, -R29 ;  /* 0x0000000102029824 */ /* 0x000fc600078e0a1d */
[----:B------:R1:W-:Y:S04]  /*3360*/  STL [R1+0x74], R5 ;  /* 0x0000740501007387 */ /* 0x0003e80000100800 */
[----:B0-----:R-:W3:Y:S02]  /*3370*/  LDL.LU R6, [R1+0x30] ;  /* 0x0000300001067983 */ /* 0x001ee40000300800 */
[--C-:B------:R-:W-:Y:S01]  /*3380*/  @!P2 IMAD.IADD R7, R7, 0x1, -R29.reuse ;  /* 0x000000010707a824 */ /* 0x100fe200078e0a1d */
[----:B------:R-:W-:Y:S01]  /*3390*/  ISETP.GT.U32.AND P2, PT, R29, R28, PT ;  /* 0x0000001c1d00720c */ /* 0x000fe20003f44070 */
[----:B------:R0:W-:Y:S04]  /*33a0*/  STL [R1+0x70], R4 ;  /* 0x0000700401007387 */ /* 0x0001e80000100800 */
[----:B------:R5:W-:Y:S04]  /*33b0*/  STL [R1+0x6c], R3 ;  /* 0x00006c0301007387 */ /* 0x000be80000100800 */
[----:B-1----:R-:W3:Y:S04]  /*33c0*/  LDL.LU R5, [R1+0x2c] ;  /* 0x00002c0001057983 */ /* 0x002ee80000300800 */
[----:B0-----:R-:W3:Y:S01]  /*33d0*/  LDL.LU R4, [R1+0x28] ;  /* 0x0000280001047983 */ /* 0x001ee20000300800 */
[----:B------:R-:W-:-:S03]  /*33e0*/  @!P2 IMAD.IADD R28, R28, 0x1, -R29 ;  /* 0x000000011c1ca824 */ /* 0x000fc600078e0a1d */
[----:B------:R0:W-:Y:S04]  /*33f0*/  STL [R1+0x68], R2 ;  /* 0x0000680201007387 */ /* 0x0001e80000100800 */
[----:B-----5:R-:W5:Y:S04]  /*3400*/  LDL.LU R3, [R1+0x24] ;  /* 0x0000240001037983 */ /* 0x020f680000300800 */
[----:B0-----:R-:W5:Y:S04]  /*3410*/  LDL.LU R2, [R1+0x20] ;  /* 0x0000200001027983 */ /* 0x001f680000300800 */
[----:B------:R-:W5:Y:S04]  /*3420*/  LDL.LU R0, [R1+0x1c] ;  /* 0x00001c0001007983 */ /* 0x000f680000300800 */
[----:B------:R-:W5:Y:S04]  /*3430*/  LDL R21, [R1+0xfe8] ;  /* 0x000fe80001157983 */ /* 0x000f680000100800 */
[----:B------:R0:W-:Y:S04]  /*3440*/  STL [R1+0x64], R28 ;  /* 0x0000641c01007387 */ /* 0x0001e80000100800 */
[----:B0-----:R-:W5:Y:S01]  /*3450*/  LDL.LU R28, [R1+0x18] ;  /* 0x00001800011c7983 */ /* 0x001f620000300800 */
[----:B------:R-:W-:-:S02]  /*3460*/  ISETP.GT.U32.AND P3, PT, R29, R12, PT ;  /* 0x0000000c1d00720c */ /* 0x000fc40003f64070 */
[C---:B------:R-:W-:Y:S02]  /*3470*/  ISETP.GT.U32.AND P4, PT, R29.reuse, R11, PT ;  /* 0x0000000b1d00720c */ /* 0x040fe40003f84070 */
[C---:B------:R-:W-:Y:S02]  /*3480*/  ISETP.GT.U32.AND P5, PT, R29.reuse, R10, PT ;  /* 0x0000000a1d00720c */ /* 0x040fe40003fa4070 */
[C---:B------:R-:W-:Y:S02]  /*3490*/  ISETP.GT.U32.AND P0, PT, R29.reuse, R9, PT ;  /* 0x000000091d00720c */ /* 0x040fe40003f04070 */
[C---:B------:R-:W-:Y:S02]  /*34a0*/  ISETP.GT.U32.AND P1, PT, R29.reuse, R8, PT ;  /* 0x000000081d00720c */ /* 0x040fe40003f24070 */
[----:B------:R-:W-:-:S03]  /*34b0*/  ISETP.GT.U32.AND P6, PT, R29, R7, PT ;  /* 0x000000071d00720c */ /* 0x000fc60003fc4070 */
[--C-:B------:R-:W-:Y:S01]  /*34c0*/  @!P3 IMAD.IADD R12, R12, 0x1, -R29.reuse ;  /* 0x000000010c0cb824 */ /* 0x100fe200078e0a1d */
[----:B------:R-:W-:Y:S01]  /*34d0*/  ISETP.GT.U32.AND P2, PT, R29, R18, PT ;  /* 0x000000121d00720c */ /* 0x000fe20003f44070 */
[--C-:B------:R-:W-:Y:S02]  /*34e0*/  @!P4 IMAD.IADD R11, R11, 0x1, -R29.reuse ;  /* 0x000000010b0bc824 */ /* 0x100fe400078e0a1d */
[--C-:B------:R-:W-:Y:S01]  /*34f0*/  @!P5 IMAD.IADD R10, R10, 0x1, -R29.reuse ;  /* 0x000000010a0ad824 */ /* 0x100fe200078e0a1d */
[----:B------:R-:W-:Y:S01]  /*3500*/  ISETP.GT.U32.AND P3, PT, R29, R17, PT ;  /* 0x000000111d00720c */ /* 0x000fe20003f64070 */
[--C-:B------:R-:W-:Y:S01]  /*3510*/  @!P0 IMAD.IADD R9, R9, 0x1, -R29.reuse ;  /* 0x0000000109098824 */ /* 0x100fe200078e0a1d */
[C---:B------:R-:W-:Y:S01]  /*3520*/  ISETP.GT.U32.AND P4, PT, R29.reuse, R16, PT ;  /* 0x000000101d00720c */ /* 0x040fe20003f84070 */
[--C-:B------:R-:W-:Y:S01]  /*3530*/  @!P1 IMAD.IADD R8, R8, 0x1, -R29.reuse ;  /* 0x0000000108089824 */ /* 0x100fe200078e0a1d */
[C---:B----4-:R-:W-:Y:S02]  /*3540*/  ISETP.GT.U32.AND P5, PT, R29.reuse, R15, PT ;  /* 0x0000000f1d00720c */ /* 0x050fe40003fa4070 */
[----:B------:R-:W-:Y:S01]  /*3550*/  ISETP.GT.U32.AND P0, PT, R29, R14, PT ;  /* 0x0000000e1d00720c */ /* 0x000fe20003f04070 */
[----:B------:R-:W-:-:S02]  /*3560*/  @!P6 IMAD.IADD R7, R7, 0x1, -R29 ;  /* 0x000000010707e824 */ /* 0x000fc400078e0a1d */
[----:B------:R-:W-:-:S04]  /*3570*/  @!P2 IMAD.IADD R18, R18, 0x1, -R29 ;  /* 0x000000011212a824 */ /* 0x000fc800078e0a1d */
[--C-:B------:R-:W-:Y:S02]  /*3580*/  @!P3 IMAD.IADD R17, R17, 0x1, -R29.reuse ;  /* 0x000000011111b824 */ /* 0x100fe400078e0a1d */
[--C-:B------:R-:W-:Y:S02]  /*3590*/  @!P4 IMAD.IADD R16, R16, 0x1, -R29.reuse ;  /* 0x000000011010c824 */ /* 0x100fe400078e0a1d */
[--C-:B------:R-:W-:Y:S02]  /*35a0*/  @!P5 IMAD.IADD R15, R15, 0x1, -R29.reuse ;  /* 0x000000010f0fd824 */ /* 0x100fe400078e0a1d */
[----:B------:R-:W-:Y:S01]  /*35b0*/  @!P0 IMAD.IADD R14, R14, 0x1, -R29 ;  /* 0x000000010e0e8824 */ /* 0x000fe200078e0a1d */
[----:B------:R0:W-:Y:S04]  /*35c0*/  STL [R1+0x60], R12 ;  /* 0x0000600c01007387 */ /* 0x0001e80000100800 */
[----:B------:R1:W-:Y:S04]  /*35d0*/  STL [R1+0x5c], R11 ;  /* 0x00005c0b01007387 */ /* 0x0003e80000100800 */
[----:B------:R4:W-:Y:S04]  /*35e0*/  STL [R1+0x58], R10 ;  /* 0x0000580a01007387 */ /* 0x0009e80000100800 */
[----:B------:R1:W-:Y:S04]  /*35f0*/  STL [R1+0x54], R9 ;  /* 0x0000540901007387 */ /* 0x0003e80000100800 */
[----:B0-----:R-:W5:Y:S04]  /*3600*/  LDL.LU R12, [R1+0x14] ;  /* 0x00001400010c7983 */ /* 0x001f680000300800 */
[----:B------:R0:W-:Y:S04]  /*3610*/  STL [R1+0x50], R8 ;  /* 0x0000500801007387 */ /* 0x0001e80000100800 */
[----:B-1----:R-:W5:Y:S04]  /*3620*/  LDL.LU R11, [R1+0x10] ;  /* 0x00001000010b7983 */ /* 0x002f680000300800 */
[----:B----4-:R-:W4:Y:S01]  /*3630*/  LDL.LU R10, [R1+0xc] ;  /* 0x00000c00010a7983 */ /* 0x010f220000300800 */
[----:B------:R-:W-:-:S03]  /*3640*/  IMAD R26, R29, R19, R26 ;  /* 0x000000131d1a7224 */ /* 0x000fc600078e021a */
[----:B------:R1:W-:Y:S04]  /*3650*/  STL [R1+0x4c], R7 ;  /* 0x00004c0701007387 */ /* 0x0003e80000100800 */
[----:B------:R-:W4:Y:S04]  /*3660*/  LDL.LU R9, [R1+0x8] ;  /* 0x0000080001097983 */ /* 0x000f280000300800 */
[----:B0-----:R-:W4:Y:S04]  /*3670*/  LDL.LU R8, [R1+0x4] ;  /* 0x0000040001087983 */ /* 0x001f280000300800 */
[----:B-1----:R-:W4:Y:S04]  /*3680*/  LDL.LU R7, [R1] ;  /* 0x0000000001077983 */ /* 0x002f280000300800 */
[----:B------:R-:W4:Y:S01]  /*3690*/  LDL.LU R19, [R1+0x1294] ;  /* 0x0012940001137983 */ /* 0x000f220000300800 */
[----:B--2---:R-:W-:-:S13]  /*36a0*/  ISETP.GT.U32.AND P1, PT, R29, R13, PT ;  /* 0x0000000d1d00720c */ /* 0x004fda0003f24070 */
[----:B------:R-:W-:Y:S01]  /*36b0*/  @!P1 IMAD.IADD R13, R13, 0x1, -R29 ;  /* 0x000000010d0d9824 */ /* 0x000fe200078e0a1d */
[C---:B---3--:R-:W-:Y:S02]  /*36c0*/  ISETP.GT.U32.AND P6, PT, R29.reuse, R6, PT ;  /* 0x000000061d00720c */ /* 0x048fe40003fc4070 */
[C---:B------:R-:W-:Y:S02]  /*36d0*/  ISETP.GT.U32.AND P2, PT, R29.reuse, R5, PT ;  /* 0x000000051d00720c */ /* 0x040fe40003f44070 */
[C---:B------:R-:W-:Y:S02]  /*36e0*/  ISETP.GT.U32.AND P3, PT, R29.reuse, R4, PT ;  /* 0x000000041d00720c */ /* 0x040fe40003f64070 */
[C---:B-----5:R-:W-:Y:S02]  /*36f0*/  ISETP.GT.U32.AND P4, PT, R29.reuse, R3, PT ;  /* 0x000000031d00720c */ /* 0x060fe40003f84070 */
[C---:B------:R-:W-:Y:S02]  /*3700*/  ISETP.GT.U32.AND P5, PT, R29.reuse, R2, PT ;  /* 0x000000021d00720c */ /* 0x040fe40003fa4070 */
[----:B------:R-:W-:-:S03]  /*3710*/  ISETP.GT.U32.AND P0, PT, R29, R0, PT ;  /* 0x000000001d00720c */ /* 0x000fc60003f04070 */
[--C-:B------:R-:W-:Y:S01]  /*3720*/  @!P6 IMAD.IADD R6, R6, 0x1, -R29.reuse ;  /* 0x000000010606e824 */ /* 0x100fe200078e0a1d */
[----:B------:R-:W-:Y:S01]  /*3730*/  ISETP.GT.U32.AND P6, PT, R29, R18, PT ;  /* 0x000000121d00720c */ /* 0x000fe20003fc4070 */
[--C-:B------:R-:W-:Y:S01]  /*3740*/  @!P2 IMAD.IADD R5, R5, 0x1, -R29.reuse ;  /* 0x000000010505a824 */ /* 0x100fe200078e0a1d */
[C---:B------:R-:W-:Y:S01]  /*3750*/  ISETP.GT.U32.AND P2, PT, R29.reuse, R17, PT ;  /* 0x000000111d00720c */ /* 0x040fe20003f44070 */
[--C-:B------:R-:W-:Y:S01]  /*3760*/  @!P3 IMAD.IADD R4, R4, 0x1, -R29.reuse ;  /* 0x000000010404b824 */ /* 0x100fe200078e0a1d */
[----:B------:R-:W-:Y:S01]  /*3770*/  ISETP.GT.U32.AND P3, PT, R29, R16, PT ;  /* 0x000000101d00720c */ /* 0x000fe20003f64070 */
[--C-:B------:R-:W-:Y:S01]  /*3780*/  @!P4 IMAD.IADD R3, R3, 0x1, -R29.reuse ;  /* 0x000000010303c824 */ /* 0x100fe200078e0a1d */
[C---:B------:R-:W-:Y:S01]  /*3790*/  ISETP.GT.U32.AND P4, PT, R29.reuse, R15, PT ;  /* 0x0000000f1d00720c */ /* 0x040fe20003f84070 */
[--C-:B------:R-:W-:Y:S01]  /*37a0*/  @!P5 IMAD.IADD R2, R2, 0x1, -R29.reuse ;  /* 0x000000010202d824 */ /* 0x100fe200078e0a1d */
[C---:B------:R-:W-:Y:S02]  /*37b0*/  ISETP.GT.U32.AND P5, PT, R29.reuse, R14, PT ;  /* 0x0000000e1d00720c */ /* 0x040fe40003fa4070 */
[C---:B------:R-:W-:Y:S01]  /*37c0*/  ISETP.GT.U32.AND P1, PT, R29.reuse, R28, PT ;  /* 0x0000001c1d00720c */ /* 0x040fe20003f24070 */
[--C-:B------:R-:W-:Y:S01]  /*37d0*/  @!P0 IMAD.IADD R0, R0, 0x1, -R29.reuse ;  /* 0x0000000100008824 */ /* 0x100fe200078e0a1d */
[----:B------:R-:W-:Y:S01]  /*37e0*/  ISETP.GT.U32.AND P0, PT, R29, R13, PT ;  /* 0x0000000d1d00720c */ /* 0x000fe20003f04070 */
[----:B------:R-:W-:-:S02]  /*37f0*/  @!P6 IMAD.IADD R18, R18, 0x1, -R29 ;  /* 0x000000011212e824 */ /* 0x000fc400078e0a1d */
[--C-:B------:R-:W-:Y:S01]  /*3800*/  @!P2 IMAD.IADD R17, R17, 0x1, -R29.reuse ;  /* 0x000000011111a824 */ /* 0x100fe200078e0a1d */
[C---:B------:R-:W-:Y:S01]  /*3810*/  ISETP.GT.U32.AND P2, PT, R29.reuse, R5, PT ;  /* 0x000000051d00720c */ /* 0x040fe20003f44070 */
[----:B------:R-:W-:Y:S01]  /*3820*/  @!P3 IMAD.IADD R16, R16, 0x1, -R29 ;  /* 0x000000011010b824 */ /* 0x000fe200078e0a1d */
[----:B------:R-:W-:-:S05]  /*3830*/  ISETP.GT.U32.AND P3, PT, R29, R4, PT ;  /* 0x000000041d00720c */ /* 0x000fca0003f64070 */
[--C-:B------:R-:W-:Y:S01]  /*3840*/  @!P1 IMAD.IADD R28, R28, 0x1, -R29.reuse ;  /* 0x000000011c1c9824 */ /* 0x100fe200078e0a1d */
[----:B------:R-:W-:Y:S01]  /*3850*/  ISETP.GT.U32.AND P1, PT, R29, R6, PT ;  /* 0x000000061d00720c */ /* 0x000fe20003f24070 */
[--C-:B------:R-:W-:Y:S01]  /*3860*/  @!P4 IMAD.IADD R15, R15, 0x1, -R29.reuse ;  /* 0x000000010f0fc824 */ /* 0x100fe200078e0a1d */
[----:B------:R0:W-:Y:S01]  /*3870*/  STL [R1+0x48], R18 ;  /* 0x0000481201007387 */ /* 0x0001e20000100800 */
[C---:B------:R-:W-:Y:S01]  /*3880*/  ISETP.GT.U32.AND P4, PT, R29.reuse, R3, PT ;  /* 0x000000031d00720c */ /* 0x040fe20003f84070 */
[--C-:B------:R-:W-:Y:S01]  /*3890*/  @!P5 IMAD.IADD R14, R14, 0x1, -R29.reuse ;  /* 0x000000010e0ed824 */ /* 0x100fe200078e0a1d */
[----:B------:R-:W-:Y:S01]  /*38a0*/  ISETP.GT.U32.AND P5, PT, R29, R2, PT ;  /* 0x000000021d00720c */ /* 0x000fe20003fa4070 */
[--C-:B------:R-:W-:Y:S01]  /*38b0*/  @!P0 IMAD.IADD R13, R13, 0x1, -R29.reuse ;  /* 0x000000010d0d8824 */ /* 0x100fe200078e0a1d */
[C---:B------:R-:W-:Y:S01]  /*38c0*/  ISETP.GT.U32.AND P0, PT, R29.reuse, R0, PT ;  /* 0x000000001d00720c */ /* 0x040fe20003f04070 */
[----:B0-----:R-:W2:Y:S04]  /*38d0*/  LDL.LU R18, [R1+0x1290] ;  /* 0x0012900001127983 */ /* 0x001ea80000300800 */
[----:B------:R0:W-:Y:S01]  /*38e0*/  STL [R1+0x44], R17 ;  /* 0x0000441101007387 */ /* 0x0001e20000100800 */
[----:B------:R-:W-:Y:S01]  /*38f0*/  ISETP.GT.U32.AND P6, PT, R29, R28, PT ;  /* 0x0000001c1d00720c */ /* 0x000fe20003fc4070 */
[----:B------:R-:W-:-:S02]  /*3900*/  @!P1 IMAD.IADD R6, R6, 0x1, -R29 ;  /* 0x0000000106069824 */ /* 0x000fc400078e0a1d */
[--C-:B------:R-:W-:Y:S01]  /*3910*/  @!P2 IMAD.IADD R5, R5, 0x1, -R29.reuse ;  /* 0x000000010505a824 */ /* 0x100fe200078e0a1d */
[----:B0-----:R-:W3:Y:S04]  /*3920*/  LDL.LU R17, [R1+0x128c] ;  /* 0x00128c0001117983 */ /* 0x001ee80000300800 */
[----:B------:R0:W-:Y:S01]  /*3930*/  STL [R1+0x40], R16 ;  /* 0x0000401001007387 */ /* 0x0001e20000100800 */
[----:B------:R-:W-:-:S03]  /*3940*/  @!P3 IMAD.IADD R4, R4, 0x1, -R29 ;  /* 0x000000010404b824 */ /* 0x000fc600078e0a1d */
[----:B0-----:R-:W5:Y:S04]  /*3950*/  LDL.LU R16, [R1+0x1288] ;  /* 0x0012880001107983 */ /* 0x001f680000300800 */
[----:B------:R0:W-:Y:S01]  /*3960*/  STL [R1+0x3c], R15 ;  /* 0x00003c0f01007387 */ /* 0x0001e20000100800 */
[----:B------:R-:W-:-:S03]  /*3970*/  @!P4 IMAD.IADD R3, R3, 0x1, -R29 ;  /* 0x000000010303c824 */ /* 0x000fc600078e0a1d */
[----:B0-----:R-:W2:Y:S04]  /*3980*/  LDL.LU R15, [R1+0x1284] ;  /* 0x00128400010f7983 */ /* 0x001ea80000300800 */
        /* <DEDUP_REMOVED lines=9> */
[----:B------:R0:W-:Y:S04]  /*3a20*/  STL [R1+0x2c], R5 ;  /* 0x00002c0501007387 */ /* 0x0001e80000100800 */
[----:B0-----:R-:W3:Y:S04]  /*3a30*/  LDL.LU R5, [R1+0x1274] ;  /* 0x0012740001057983 */ /* 0x001ee80000300800 */
[----:B------:R0:W-:Y:S04]  /*3a40*/  STL [R1+0x28], R4 ;  /* 0x0000280401007387 */ /* 0x0001e80000100800 */
[----:B0-----:R-:W5:Y:S04]  /*3a50*/  LDL.LU R4, [R1+0x1270] ;  /* 0x0012700001047983 */ /* 0x001f680000300800 */
[----:B------:R0:W-:Y:S04]  /*3a60*/  STL [R1+0x24], R3 ;  /* 0x0000240301007387 */ /* 0x0001e80000100800 */
[----:B0-----:R-:W5:Y:S04]  /*3a70*/  LDL.LU R3, [R1+0x126c] ;  /* 0x00126c0001037983 */ /* 0x001f680000300800 */
[----:B------:R0:W-:Y:S04]  /*3a80*/  STL [R1+0x20], R2 ;  /* 0x0000200201007387 */ /* 0x0001e80000100800 */
[----:B0-----:R-:W5:Y:S04]  /*3a90*/  LDL.LU R2, [R1+0x1268] ;  /* 0x0012680001027983 */ /* 0x001f680000300800 */
[----:B------:R0:W-:Y:S04]  /*3aa0*/  STL [R1+0x1c], R0 ;  /* 0x00001c0001007387 */ /* 0x0001e80000100800 */
[----:B0-----:R-:W5:Y:S04]  /*3ab0*/  LDL.LU R0, [R1+0x1264] ;  /* 0x0012640001007983 */ /* 0x001f680000300800 */
[----:B------:R0:W-:Y:S04]  /*3ac0*/  STL [R1+0x18], R28 ;  /* 0x0000181c01007387 */ /* 0x0001e80000100800 */
[----:B0-----:R-:W5:Y:S01]  /*3ad0*/  LDL.LU R28, [R1+0x1260] ;  /* 0x00126000011c7983 */ /* 0x001f620000300800 */
[----:B------:R-:W-:-:S02]  /*3ae0*/  ISETP.GT.U32.AND P1, PT, R29, R12, PT ;  /* 0x0000000c1d00720c */ /* 0x000fc40003f24070 */
[C---:B------:R-:W-:Y:S02]  /*3af0*/  ISETP.GT.U32.AND P2, PT, R29.reuse, R11, PT ;  /* 0x0000000b1d00720c */ /* 0x040fe40003f44070 */
[C---:B----4-:R-:W-:Y:S02]  /*3b00*/  ISETP.GT.U32.AND P3, PT, R29.reuse, R10, PT ;  /* 0x0000000a1d00720c */ /* 0x050fe40003f64070 */
[C---:B------:R-:W-:Y:S02]  /*3b10*/  ISETP.GT.U32.AND P4, PT, R29.reuse, R9, PT ;  /* 0x000000091d00720c */ /* 0x040fe40003f84070 */
[C---:B------:R-:W-:Y:S02]  /*3b20*/  ISETP.GT.U32.AND P5, PT, R29.reuse, R8, PT ;  /* 0x000000081d00720c */ /* 0x040fe40003fa4070 */
[----:B------:R-:W-:-:S03]  /*3b30*/  ISETP.GT.U32.AND P0, PT, R29, R7, PT ;  /* 0x000000071d00720c */ /* 0x000fc60003f04070 */
[--C-:B------:R-:W-:Y:S02]  /*3b40*/  @!P1 IMAD.IADD R12, R12, 0x1, -R29.reuse ;  /* 0x000000010c0c9824 */ /* 0x100fe400078e0a1d */
[--C-:B------:R-:W-:Y:S02]  /*3b50*/  @!P2 IMAD.IADD R11, R11, 0x1, -R29.reuse ;  /* 0x000000010b0ba824 */ /* 0x100fe400078e0a1d */
[--C-:B------:R-:W-:Y:S02]  /*3b60*/  @!P3 IMAD.IADD R10, R10, 0x1, -R29.reuse ;  /* 0x000000010a0ab824 */ /* 0x100fe400078e0a1d */
[--C-:B------:R-:W-:Y:S02]  /*3b70*/  @!P4 IMAD.IADD R9, R9, 0x1, -R29.reuse ;  /* 0x000000010909c824 */ /* 0x100fe400078e0a1d */
[--C-:B------:R-:W-:Y:S02]  /*3b80*/  @!P5 IMAD.IADD R8, R8, 0x1, -R29.reuse ;  /* 0x000000010808d824 */ /* 0x100fe400078e0a1d */
[----:B------:R-:W-:Y:S01]  /*3b90*/  @!P0 IMAD.IADD R7, R7, 0x1, -R29 ;  /* 0x0000000107078824 */ /* 0x000fe200078e0a1d */
[----:B--2---:R-:W-:-:S02]  /*3ba0*/  ISETP.GT.U32.AND P0, PT, R29, R6, PT ;  /* 0x000000061d00720c */ /* 0x004fc40003f04070 */
[C---:B---3--:R-:W-:Y:S02]  /*3bb0*/  ISETP.GT.U32.AND P5, PT, R29.reuse, R5, PT ;  /* 0x000000051d00720c */ /* 0x048fe40003fa4070 */
[----:B-----5:R-:W-:-:S11]  /*3bc0*/  ISETP.GT.U32.AND P4, PT, R29, R4, PT ;  /* 0x000000041d00720c */ /* 0x020fd60003f84070 */
[--C-:B------:R-:W-:Y:S01]  /*3bd0*/  @!P5 IMAD.IADD R5, R5, 0x1, -R29.reuse ;  /* 0x000000010505d824 */ /* 0x100fe200078e0a1d */
[C---:B------:R-:W-:Y:S01]  /*3be0*/  ISETP.GT.U32.AND P3, PT, R29.reuse, R3, PT ;  /* 0x000000031d00720c */ /* 0x040fe20003f64070 */
[----:B------:R-:W-:Y:S01]  /*3bf0*/  @!P4 IMAD.IADD R4, R4, 0x1, -R29 ;  /* 0x000000010404c824 */ /* 0x000fe200078e0a1d */
[----:B------:R-:W-:-:S11]  /*3c00*/  ISETP.GT.U32.AND P2, PT, R29, R2, PT ;  /* 0x000000021d00720c */ /* 0x000fd60003f44070 */
[--C-:B------:R-:W-:Y:S01]  /*3c10*/  @!P3 IMAD.IADD R3, R3, 0x1, -R29.reuse ;  /* 0x000000010303b824 */ /* 0x100fe200078e0a1d */
[C---:B------:R-:W-:Y:S01]  /*3c20*/  ISETP.GT.U32.AND P1, PT, R29.reuse, R0, PT ;  /* 0x000000001d00720c */ /* 0x040fe20003f24070 */
[----:B------:R-:W-:Y:S01]  /*3c30*/  @!P2 IMAD.IADD R2, R2, 0x1, -R29 ;  /* 0x000000010202a824 */ /* 0x000fe200078e0a1d */
[----:B------:R-:W-:-:S11]  /*3c40*/  ISETP.GT.U32.AND P6, PT, R29, R28, PT ;  /* 0x0000001c1d00720c */ /* 0x000fd60003fc4070 */
[--C-:B------:R-:W-:Y:S01]  /*3c50*/  @!P1 IMAD.IADD R0, R0, 0x1, -R29.reuse ;  /* 0x0000000100009824 */ /* 0x100fe200078e0a1d */
[C---:B------:R-:W-:Y:S02]  /*3c60*/  ISETP.GT.U32.AND P1, PT, R29.reuse, R11, PT ;  /* 0x0000000b1d00720c */ /* 0x040fe40003f24070 */
[C---:B------:R-:W-:Y:S02]  /*3c70*/  ISETP.GT.U32.AND P2, PT, R29.reuse, R10, PT ;  /* 0x0000000a1d00720c */ /* 0x040fe40003f44070 */
[C---:B------:R-:W-:Y:S02]  /*3c80*/  ISETP.GT.U32.AND P3, PT, R29.reuse, R9, PT ;  /* 0x000000091d00720c */ /* 0x040fe40003f64070 */
[C---:B------:R-:W-:Y:S02]  /*3c90*/  ISETP.GT.U32.AND P4, PT, R29.reuse, R8, PT ;  /* 0x000000081d00720c */ /* 0x040fe40003f84070 */
[C---:B------:R-:W-:Y:S01]  /*3ca0*/  ISETP.GT.U32.AND P5, PT, R29.reuse, R7, PT ;  /* 0x000000071d00720c */ /* 0x040fe20003fa4070 */
[----:B------:R-:W-:Y:S01]  /*3cb0*/  @!P6 IMAD.IADD R28, R28, 0x1, -R29 ;  /* 0x000000011c1ce824 */ /* 0x000fe200078e0a1d */
[----:B------:R-:W-:-:S02]  /*3cc0*/  ISETP.GT.U32.AND P6, PT, R29, R12, PT ;  /* 0x0000000c1d00720c */ /* 0x000fc40003fc4070 */
[----:B------:R-:W0:Y:S02]  /*3cd0*/  S2R R29, SR_TID.X ;  /* 0x00000000001d7919 */ /* 0x000e240000002100 */
[----:B0-----:R-:W-:-:S05]  /*3ce0*/  IMAD.SHL.U32 R29, R29, 0x100, RZ ;  /* 0x000001001d1d7824 */ /* 0x001fca00078e00ff */
[----:B------:R0:W-:Y:S02]  /*3cf0*/  STL [R1+0xfe0], R29 ;  /* 0x000fe01d01007387 */ /* 0x0001e40000100800 */
[----:B0-----:R-:W-:-:S05]  /*3d00*/  IABS R29, c[0x0][0x17c] ;  /* 0x00005f00001d7a13 */ /* 0x001fca0000000000 */
[--C-:B------:R-:W-:Y:S02]  /*3d10*/  @!P6 IMAD.IADD R12, R12, 0x1, -R29.reuse ;  /* 0x000000010c0ce824 */ /* 0x100fe400078e0a1d */
[--C-:B------:R-:W-:Y:S02]  /*3d20*/  @!P1 IMAD.IADD R11, R11, 0x1, -R29.reuse ;  /* 0x000000010b0b9824 */ /* 0x100fe400078e0a1d */
[--C-:B------:R-:W-:Y:S01]  /*3d30*/  @!P2 IMAD.IADD R10, R10, 0x1, -R29.reuse ;  /* 0x000000010a0aa824 */ /* 0x100fe200078e0a1d */
[----:B------:R0:W-:Y:S01]  /*3d40*/  STL [R1+0x14], R12 ;  /* 0x0000140c01007387 */ /* 0x0001e20000100800 */
[--C-:B------:R-:W-:Y:S02]  /*3d50*/  @!P3 IMAD.IADD R9, R9, 0x1, -R29.reuse ;  /* 0x000000010909b824 */ /* 0x100fe400078e0a1d */
[--C-:B------:R-:W-:Y:S01]  /*3d60*/  @!P4 IMAD.IADD R8, R8, 0x1, -R29.reuse ;  /* 0x000000010808c824 */ /* 0x100fe200078e0a1d */
[----:B0-----:R-:W2:Y:S04]  /*3d70*/  LDL.LU R12, [R1+0x125c] ;  /* 0x00125c00010c7983 */ /* 0x001ea80000300800 */
[----:B------:R0:W-:Y:S04]  /*3d80*/  STL [R1+0x10], R11 ;  /* 0x0000100b01007387 */ /* 0x0001e80000100800 */
[----:B0-----:R-:W3:Y:S04]  /*3d90*/  LDL.LU R11, [R1+0x1258] ;  /* 0x00125800010b7983 */ /* 0x001ee80000300800 */
[----:B------:R0:W-:Y:S04]  /*3da0*/  STL [R1+0xc], R10 ;  /* 0x00000c0a01007387 */ /* 0x0001e80000100800 */
[----:B0-----:R-:W4:Y:S04]  /*3db0*/  LDL.LU R10, [R1+0x1254] ;  /* 0x00125400010a7983 */ /* 0x001f280000300800 */
[----:B------:R0:W-:Y:S04]  /*3dc0*/  STL [R1+0x8], R9 ;  /* 0x0000080901007387 */ /* 0x0001e80000100800 */
[----:B0-----:R-:W5:Y:S04]  /*3dd0*/  LDL.LU R9, [R1+0x1250] ;  /* 0x0012500001097983 */ /* 0x001f680000300800 */
[----:B------:R0:W-:Y:S04]  /*3de0*/  STL [R1+0x4], R8 ;  /* 0x0000040801007387 */ /* 0x0001e80000100800 */
[----:B0-----:R-:W3:Y:S01]  /*3df0*/  LDL.LU R8, [R1+0x124c] ;  /* 0x00124c0001087983 */ /* 0x001ee20000300800 */
[----:B------:R-:W-:-:S05]  /*3e00*/  @!P5 IMAD.IADD R7, R7, 0x1, -R29 ;  /* 0x000000010707d824 */ /* 0x000fca00078e0a1d */
[----:B------:R0:W-:Y:S04]  /*3e10*/  STL [R1], R7 ;  /* 0x0000000701007387 */ /* 0x0001e80000100800 */
[----:B0-----:R-:W5:Y:S01]  /*3e20*/  LDL.LU R7, [R1+0x1248] ;  /* 0x0012480001077983 */ /* 0x001f620000300800 */
[----:B------:R-:W-:Y:S01]  /*3e30*/  @!P0 IMAD.IADD R6, R6, 0x1, -R29 ;  /* 0x0000000106068824 */ /* 0x000fe200078e0a1d */
[C---:B------:R-:W-:Y:S02]  /*3e40*/  ISETP.GT.U32.AND P0, PT, R29.reuse, R28, PT ;  /* 0x0000001c1d00720c */ /* 0x040fe40003f04070 */
[C---:B------:R-:W-:Y:S02]  /*3e50*/  ISETP.GT.U32.AND P1, PT, R29.reuse, R0, PT ;  /* 0x000000001d00720c */ /* 0x040fe40003f24070 */
[----:B------:R-:W-:-:S02]  /*3e60*/  ISETP.GT.U32.AND P2, PT, R29, R2, PT ;  /* 0x000000021d00720c */ /* 0x000fc40003f44070 */
[C---:B------:R-:W-:Y:S02]  /*3e70*/  ISETP.GT.U32.AND P3, PT, R29.reuse, R3, PT ;  /* 0x000000031d00720c */ /* 0x040fe40003f64070 */
[C---:B------:R-:W-:Y:S02]  /*3e80*/  ISETP.GT.U32.AND P4, PT, R29.reuse, R4, PT ;  /* 0x000000041d00720c */ /* 0x040fe40003f84070 */
[----:B------:R-:W-:-:S03]  /*3e90*/  ISETP.GT.U32.AND P5, PT, R29, R5, PT ;  /* 0x000000051d00720c */ /* 0x000fc60003fa4070 */
[--C-:B------:R-:W-:Y:S02]  /*3ea0*/  @!P0 IMAD.IADD R28, R28, 0x1, -R29.reuse ;  /* 0x000000011c1c8824 */ /* 0x100fe400078e0a1d */
[--C-:B------:R-:W-:Y:S02]  /*3eb0*/  @!P1 IMAD.IADD R0, R0, 0x1, -R29.reuse ;  /* 0x0000000100009824 */ /* 0x100fe400078e0a1d */
[--C-:B------:R-:W-:Y:S01]  /*3ec0*/  @!P2 IMAD.IADD R2, R2, 0x1, -R29.reuse ;  /* 0x000000010202a824 */ /* 0x100fe200078e0a1d */
[----:B------:R0:W-:Y:S01]  /*3ed0*/  STL [R1+0x1228], R28 ;  /* 0x0012281c01007387 */ /* 0x0001e20000100800 */
[--C-:B------:R-:W-:Y:S02]  /*3ee0*/  @!P3 IMAD.IADD R3, R3, 0x1, -R29.reuse ;  /* 0x000000010303b824 */ /* 0x100fe400078e0a1d */
[--C-:B------:R-:W-:Y:S02]  /*3ef0*/  @!P4 IMAD.IADD R4, R4, 0x1, -R29.reuse ;  /* 0x000000010404c824 */ /* 0x100fe400078e0a1d */
[----:B------:R-:W-:Y:S01]  /*3f00*/  @!P5 IMAD.IADD R5, R5, 0x1, -R29 ;  /* 0x000000010505d824 */ /* 0x000fe200078e0a1d */
[----:B0-----:R-:W5:Y:S04]  /*3f10*/  LDL R28, [R1+0x5c4] ;  /* 0x0005c400011c7983 */ /* 0x001f680000100800 */
[----:B------:R0:W-:Y:S04]  /*3f20*/  STL [R1+0x1224], R0 ;  /* 0x0012240001007387 */ /* 0x0001e80000100800 */
[----:B0-----:R-:W5:Y:S04]  /*3f30*/  LDL R0, [R1+0xfe0] ;  /* 0x000fe00001007983 */ /* 0x001f680000100800 */
[----:B------:R-:W-:Y:S04]  /*3f40*/  STL [R1+0x1220], R2 ;  /* 0x0012200201007387 */ /* 0x000fe80000100800 */
[----:B------:R0:W-:Y:S04]  /*3f50*/  STL [R1+0x121c], R3 ;  /* 0x00121c0301007387 */ /* 0x0001e80000100800 */
[----:B0-----:R-:W5:Y:S04]  /*3f60*/  LDL R3, [R1+0x678] ;  /* 0x0006780001037983 */ /* 0x001f680000100800 */
[----:B------:R-:W-:Y:S04]  /*3f70*/  STL [R1+0x122c], R4 ;  /* 0x00122c0401007387 */ /* 0x000fe80000100800 */
[----:B------:R0:W-:Y:S04]  /*3f80*/  STL [R1+0x1230], R5 ;  /* 0x0012300501007387 */ /* 0x0001e80000100800 */
[----:B0-----:R-:W5:Y:S01]  /*3f90*/  LDL.LU R5, [R1+0xa0] ;  /* 0x0000a00001057983 */ /* 0x001f620000300800 */
[----:B------:R-:W-:-:S13]  /*3fa0*/  ISETP.GT.U32.AND P6, PT, R29, R6, PT ;  /* 0x000000061d00720c */ /* 0x000fda0003fc4070 */
[----:B------:R-:W-:Y:S01]  /*3fb0*/  @!P6 IMAD.IADD R6, R6, 0x1, -R29 ;  /* 0x000000010606e824 */ /* 0x000fe200078e0a1d */
[----:B------:R-:W-:-:S13]  /*3fc0*/  ISETP.GT.U32.AND P6, PT, R29, R13, PT ;  /* 0x0000000d1d00720c */ /* 0x000fda0003fc4070 */
[----:B------:R-:W-:Y:S01]  /*3fd0*/  @!P6 IMAD.IADD R13, R13, 0x1, -R29 ;  /* 0x000000010d0de824 */ /* 0x000fe200078e0a1d */
[----:B------:R-:W-:Y:S01]  /*3fe0*/  IABS R2, R21 ;  /* 0x0000001500027213 */ /* 0x000fe20000000000 */
[----:B------:R-:W-:Y:S04]  /*3ff0*/  STL [R1+0x1218], R6 ;  /* 0x0012180601007387 */ /* 0x000fe80000100800 */
[----:B------:R-:W-:-:S04]  /*4000*/  IMAD.HI.U32 R27, R27, R2, RZ ;  /* 0x000000021b1b7227 */ /* 0x000fc800078e00ff */
[----:B------:R-:W-:-:S04]  /*4010*/  IMAD.MOV R27, RZ, RZ, -R27 ;  /* 0x000000ffff1b7224 */ /* 0x000fc800078e0a1b */
[C---:B------:R-:W-:Y:S01]  /*4020*/  IMAD R27, R29.reuse, R27, R2 ;  /* 0x0000001b1d1b7224 */ /* 0x040fe200078e0202 */
[C---:B--2---:R-:W-:Y:S02]  /*4030*/  ISETP.GT.U32.AND P5, PT, R29.reuse, R12, PT ;  /* 0x0000000c1d00720c */ /* 0x044fe40003fa4070 */
[----:B----4-:R-:W-:-:S11]  /*4040*/  ISETP.GT.U32.AND P3, PT, R29, R10, PT ;  /* 0x0000000a1d00720c */ /* 0x010fd60003f64070 */
[--C-:B------:R-:W-:Y:S02]  /*4050*/  @!P5 IMAD.IADD R12, R12, 0x1, -R29.reuse ;  /* 0x000000010c0cd824 */ /* 0x100fe400078e0a1d */
[----:B------:R-:W-:Y:S01]  /*4060*/  @!P3 IMAD.IADD R10, R10, 0x1, -R29 ;  /* 0x000000010a0ab824 */ /* 0x000fe200078e0a1d */
[C---:B------:R-:W-:Y:S02]  /*4070*/  ISETP.GT.U32.AND P3, PT, R29.reuse, R17, PT ;  /* 0x000000111d00720c */ /* 0x040fe40003f64070 */
[----:B---3--:R-:W-:-:S13]  /*4080*/  ISETP.GT.U32.AND P1, PT, R29, R8, PT ;  /* 0x000000081d00720c */ /* 0x008fda0003f24070 */
[----:B------:R-:W-:Y:S01]  /*4090*/  @!P1 IMAD.IADD R8, R8, 0x1, -R29 ;  /* 0x0000000108089824 */ /* 0x000fe200078e0a1d */
[----:B------:R-:W-:-:S04]  /*40a0*/  ISETP.GT.U32.AND P1, PT, R29, R15, PT ;  /* 0x0000000f1d00720c */ /* 0x000fc80003f24070 */
[C---:B------:R-:W-:Y:S02]  /*40b0*/  ISETP.GT.U32.AND P5, PT, R29.reuse, R8, PT ;  /* 0x000000081d00720c */ /* 0x040fe40003fa4070 */
[----:B-----5:R-:W-:Y:S01]  /*40c0*/  ISETP.GT.U32.AND P0, PT, R29, R7, PT ;  /* 0x000000071d00720c */ /* 0x020fe20003f04070 */
[----:B------:R-:W-:Y:S01]  /*40d0*/  @!P3 IMAD.IADD R17, R17, 0x1, -R29 ;  /* 0x000000011111b824 */ /* 0x000fe200078e0a1d */
[----:B------:R-:W-:-:S05]  /*40e0*/  ISETP.GT.U32.AND P3, PT, R29, R13, PT ;  /* 0x0000000d1d00720c */ /* 0x000fca0003f64070 */
[----:B------:R-:W-:Y:S01]  /*40f0*/  @!P1 IMAD.IADD R15, R15, 0x1, -R29 ;  /* 0x000000010f0f9824 */ /* 0x000fe200078e0a1d */
[----:B------:R-:W-:-:S03]  /*4100*/  ISETP.GT.U32.AND P2, PT, R29, R9, PT ;  /* 0x000000091d00720c */ /* 0x000fc60003f44070 */
[--C-:B------:R-:W-:Y:S01]  /*4110*/  @!P5 IMAD.IADD R8, R8, 0x1, -R29.reuse ;  /* 0x000000010808d824 */ /* 0x100fe200078e0a1d */
[C---:B------:R-:W-:Y:S02]  /*4120*/  ISETP.GT.U32.AND P5, PT, R29.reuse, R15, PT ;  /* 0x0000000f1d00720c */ /* 0x040fe40003fa4070 */
[----:B------:R-:W-:Y:S01]  /*4130*/  ISETP.GT.U32.AND P4, PT, R29, R11, PT ;  /* 0x0000000b1d00720c */ /* 0x000fe20003f84070 */
[--C-:B------:R-:W-:Y:S01]  /*4140*/  @!P0 IMAD.IADD R7, R7, 0x1, -R29.reuse ;  /* 0x0000000107078824 */ /* 0x100fe200078e0a1d */
[----:B------:R-:W-:Y:S01]  /*4150*/  ISETP.GT.U32.AND P0, PT, R29, R14, PT ;  /* 0x0000000e1d00720c */ /* 0x000fe20003f04070 */
[----:B------:R-:W-:Y:S01]  /*4160*/  @!P3 IMAD.IADD R13, R13, 0x1, -R29 ;  /* 0x000000010d0db824 */ /* 0x000fe200078e0a1d */
[----:B------:R-:W-:-:S03]  /*4170*/  ISETP.GT.U32.AND P3, PT, R29, R20, PT ;  /* 0x000000141d00720c */ /* 0x000fc60003f64070 */
[----:B------:R-:W-:-:S04]  /*4180*/  @!P2 IMAD.IADD R9, R9, 0x1, -R29 ;  /* 0x000000010909a824 */ /* 0x000fc800078e0a1d */
[--C-:B------:R-:W-:Y:S01]  /*4190*/  @!P5 IMAD.IADD R15, R15, 0x1, -R29.reuse ;  /* 0x000000010f0fd824 */ /* 0x100fe200078e0a1d */
[----:B------:R-:W-:Y:S01]  /*41a0*/  ISETP.GT.U32.AND P5, PT, R29, R23, PT ;  /* 0x000000171d00720c */ /* 0x000fe20003fa4070 */
[--C-:B------:R-:W-:Y:S01]  /*41b0*/  @!P4 IMAD.IADD R11, R11, 0x1, -R29.reuse ;  /* 0x000000010b0bc824 */ /* 0x100fe200078e0a1d */
[C---:B------:R-:W-:Y:S01]  /*41c0*/  ISETP.GT.U32.AND P4, PT, R29.reuse, R7, PT ;  /* 0x000000071d00720c */ /* 0x040fe20003f84070 */
[--C-:B------:R-:W-:Y:S01]  /*41d0*/  @!P0 IMAD.IADD R14, R14, 0x1, -R29.reuse ;  /* 0x000000010e0e8824 */ /* 0x100fe200078e0a1d */
[C---:B------:R-:W-:Y:S02]  /*41e0*/  ISETP.GT.U32.AND P6, PT, R29.reuse, R9, PT ;  /* 0x000000091d00720c */ /* 0x040fe40003fc4070 */
[C---:B------:R-:W-:Y:S01]  /*41f0*/  ISETP.GT.U32.AND P0, PT, R29.reuse, R10, PT ;  /* 0x0000000a1d00720c */ /* 0x040fe20003f04070 */
[----:B------:R-:W-:Y:S01]  /*4200*/  @!P3 IMAD.IADD R20, R20, 0x1, -R29 ;  /* 0x000000011414b824 */ /* 0x000fe200078e0a1d */
[C---:B------:R-:W-:Y:S02]  /*4210*/  ISETP.GT.U32.AND P1, PT, R29.reuse, R11, PT ;  /* 0x0000000b1d00720c */ /* 0x040fe40003f24070 */
[----:B------:R-:W-:-:S03]  /*4220*/  ISETP.GT.U32.AND P3, PT, R29, R26, PT ;  /* 0x0000001a1d00720c */ /* 0x000fc60003f64070 */
[--C-:B------:R-:W-:Y:S01]  /*4230*/  @!P5 IMAD.IADD R23, R23, 0x1, -R29.reuse ;  /* 0x000000011717d824 */ /* 0x100fe200078e0a1d */
[----:B------:R-:W-:Y:S01]  /*4240*/  ISETP.GT.U32.AND P5, PT, R29, R20, PT ;  /* 0x000000141d00720c */ /* 0x000fe20003fa4070 */
[--C-:B------:R-:W-:Y:S01]  /*4250*/  @!P4 IMAD.IADD R7, R7, 0x1, -R29.reuse ;  /* 0x000000010707c824 */ /* 0x100fe200078e0a1d */
[----:B------:R-:W-:Y:S01]  /*4260*/  LOP3.LUT R0, R0, 0x1000, RZ, 0xc0, !PT ;  /* 0x0000100000007812 */ /* 0x000fe200078ec0ff */
[--C-:B------:R-:W-:Y:S02]  /*4270*/  @!P6 IMAD.IADD R9, R9, 0x1, -R29.reuse ;  /* 0x000000010909e824 */ /* 0x100fe400078e0a1d */
[--C-:B------:R-:W-:Y:S01]  /*4280*/  @!P0 IMAD.IADD R10, R10, 0x1, -R29.reuse ;  /* 0x000000010a0a8824 */ /* 0x100fe200078e0a1d */
[----:B------:R-:W-:Y:S01]  /*4290*/  STL [R1+0x1234], R7 ;  /* 0x0012340701007387 */ /* 0x000fe20000100800 */
[----:B------:R-:W-:-:S03]  /*42a0*/  @!P1 IMAD.IADD R11, R11, 0x1, -R29 ;  /* 0x000000010b0b9824 */ /* 0x000fc600078e0a1d */
[----:B------:R0:W-:Y:S01]  /*42b0*/  STL [R1+0x1238], R8 ;  /* 0x0012380801007387 */ /* 0x0001e20000100800 */
[----:B------:R-:W-:-:S03]  /*42c0*/  @!P3 IMAD.IADD R26, R26, 0x1, -R29 ;  /* 0x000000011a1ab824 */ /* 0x000fc600078e0a1d */
[----:B------:R-:W-:Y:S01]  /*42d0*/  STL [R1+0x123c], R9 ;  /* 0x00123c0901007387 */ /* 0x000fe20000100800 */
[----:B------:R-:W-:-:S03]  /*42e0*/  @!P5 IMAD.IADD R20, R20, 0x1, -R29 ;  /* 0x000000011414d824 */ /* 0x000fc600078e0a1d */
[----:B------:R-:W-:Y:S01]  /*42f0*/  STL [R1+0x1240], R10 ;  /* 0x0012400a01007387 */ /* 0x000fe20000100800 */
[----:B------:R-:W-:-:S03]  /*4300*/  ISETP.GE.AND P3, PT, R28, RZ, PT ;  /* 0x000000ff1c00720c */ /* 0x000fc60003f66270 */
[----:B------:R-:W-:Y:S01]  /*4310*/  STL [R1+0x1244], R11 ;  /* 0x0012440b01007387 */ /* 0x000fe20000100800 */
[----:B------:R-:W-:-:S03]  /*4320*/  ISETP.GE.AND P5, PT, R3, RZ, PT ;  /* 0x000000ff0300720c */ /* 0x000fc60003fa6270 */
[----:B------:R-:W2:Y:S04]  /*4330*/  LDL R4, [R1+0x10d4] ;  /* 0x0010d40001047983 */ /* 0x000ea80000100800 */
[----:B------:R-:W3:Y:S01]  /*4340*/  LDL R2, [R1+0x10d8] ;  /* 0x0010d80001027983 */ /* 0x000ee20000100800 */
[----:B------:R-:W-:-:S03]  /*4350*/  IMAD.IADD R0, R0, 0x1, R5 ;  /* 0x0000000100007824 */ /* 0x000fc600078e0205 */
[----:B------:R-:W4:Y:S04]  /*4360*/  LDL R5, [R1+0x10dc] ;  /* 0x0010dc0001057983 */ /* 0x000f280000100800 */
[----:B------:R1:W-:Y:S04]  /*4370*/  STL [R1+0x384], R0 ;  /* 0x0003840001007387 */ /* 0x0003e80000100800 */
[----:B0-----:R-:W5:Y:S04]  /*4380*/  LDL R8, [R1+0x10d0] ;  /* 0x0010d00001087983 */ /* 0x001f680000100800 */
[----:B------:R-:W5:Y:S04]  /*4390*/  LDL R28, [R1+0x10c4] ;  /* 0x0010c400011c7983 */ /* 0x000f680000100800 */
[----:B-1----:R-:W5:Y:S04]  /*43a0*/  LDL R0, [R1+0x10cc] ;  /* 0x0010cc0001007983 */ /* 0x002f680000100800 */
[----:B------:R-:W5:Y:S04]  /*43b0*/  LDL R3, [R1+0x10c8] ;  /* 0x0010c80001037983 */ /* 0x000f680000100800 */
[----:B------:R-:W5:Y:S04]  /*43c0*/  LDL R6, [R1+0x10bc] ;  /* 0x0010bc0001067983 */ /* 0x000f680000100800 */
[----:B------:R-:W5:Y:S04]  /*43d0*/  LDL R7, [R1+0x10c0] ;  /* 0x0010c00001077983 */ /* 0x000f680000100800 */
[----:B------:R-:W5:Y:S04]  /*43e0*/  LDL.LU R11, [R1+0x94] ;  /* 0x00009400010b7983 */ /* 0x000f680000300800 */
[----:B------:R-:W5:Y:S01]  /*43f0*/  LDL.LU R10, [R1+0x90] ;  /* 0x00009000010a7983 */ /* 0x000f620000300800 */
[----:B------:R-:W-:-:S02]  /*4400*/  ISETP.GT.U32.AND P2, PT, R29, R16, PT ;  /* 0x000000101d00720c */ /* 0x000fc40003f44070 */
[----:B------:R-:W-:-:S11]  /*4410*/  ISETP.GT.U32.AND P4, PT, R29, R14, PT ;  /* 0x0000000e1d00720c */ /* 0x000fd60003f84070 */
[----:B------:R-:W-:Y:S01]  /*4420*/  @!P2 IMAD.IADD R16, R16, 0x1, -R29 ;  /* 0x000000011010a824 */ /* 0x000fe200078e0a1d */
[----:B------:R-:W-:-:S04]  /*4430*/  ISETP.GT.U32.AND P2, PT, R29, R12, PT ;  /* 0x0000000c1d00720c */ /* 0x000fc80003f44070 */
[C---:B------:R-:W-:Y:S01]  /*4440*/  ISETP.GT.U32.AND P0, PT, R29.reuse, R16, PT ;  /* 0x000000101d00720c */ /* 0x040fe20003f04070 */
[----:B------:R-:W-:Y:S01]  /*4450*/  @!P4 IMAD.IADD R14, R14, 0x1, -R29 ;  /* 0x000000010e0ec824 */ /* 0x000fe200078e0a1d */
[C---:B------:R-:W-:Y:S02]  /*4460*/  ISETP.GT.U32.AND P1, PT, R29.reuse, R18, PT ;  /* 0x000000121d00720c */ /* 0x040fe40003f24070 */
[----:B------:R-:W-:-:S05]  /*4470*/  ISETP.GT.U32.AND P4, PT, R29, R22, PT ;  /* 0x000000161d00720c */ /* 0x000fca0003f84070 */
[--C-:B------:R-:W-:Y:S01]  /*4480*/  @!P2 IMAD.IADD R12, R12, 0x1, -R29.reuse ;  /* 0x000000010c0ca824 */ /* 0x100fe200078e0a1d */
[C---:B------:R-:W-:Y:S02]  /*4490*/  ISETP.GT.U32.AND P2, PT, R29.reuse, R19, PT ;  /* 0x000000131d00720c */ /* 0x040fe40003f44070 */
[C---:B------:R-:W-:Y:S01]  /*44a0*/  ISETP.GT.U32.AND P6, PT, R29.reuse, R17, PT ;  /* 0x000000111d00720c */ /* 0x040fe20003fc4070 */
[--C-:B------:R-:W-:Y:S01]  /*44b0*/  @!P0 IMAD.IADD R16, R16, 0x1, -R29.reuse ;  /* 0x0000000110108824 */ /* 0x100fe200078e0a1d */
[C---:B------:R-:W-:Y:S01]  /*44c0*/  ISETP.GT.U32.AND P0, PT, R29.reuse, R24, PT ;  /* 0x000000181d00720c */ /* 0x040fe20003f04070 */
[--C-:B------:R-:W-:Y:S01]  /*44d0*/  @!P1 IMAD.IADD R18, R18, 0x1, -R29.reuse ;  /* 0x0000000112129824 */ /* 0x100fe200078e0a1d */
[C---:B------:R-:W-:Y:S01]  /*44e0*/  ISETP.GT.U32.AND P1, PT, R29.reuse, R25, PT ;  /* 0x000000191d00720c */ /* 0x040fe20003f24070 */
[----:B------:R-:W-:Y:S01]  /*44f0*/  @!P4 IMAD.IADD R22, R22, 0x1, -R29 ;  /* 0x000000011616c824 */ /* 0x000fe200078e0a1d */
[----:B------:R-:W-:-:S05]  /*4500*/  ISETP.GT.U32.AND P4, PT, R29, R27, PT ;  /* 0x0000001b1d00720c */ /* 0x000fca0003f84070 */
[--C-:B------:R-:W-:Y:S02]  /*4510*/  @!P2 IMAD.IADD R19, R19, 0x1, -R29.reuse ;  /* 0x000000011313a824 */ /* 0x100fe400078e0a1d */
[--C-:B------:R-:W-:Y:S01]  /*4520*/  @!P6 IMAD.IADD R17, R17, 0x1, -R29.reuse ;  /* 0x000000011111e824 */ /* 0x100fe200078e0a1d */
[C---:B------:R-:W-:Y:S01]  /*4530*/  ISETP.GT.U32.AND P6, PT, R29.reuse, R18, PT ;  /* 0x000000121d00720c */ /* 0x040fe20003fc4070 */
[--C-:B------:R-:W-:Y:S01]  /*4540*/  @!P0 IMAD.IADD R24, R24, 0x1, -R29.reuse ;  /* 0x0000000118188824 */ /* 0x100fe200078e0a1d */
[C---:B------:R-:W-:Y:S02]  /*4550*/  ISETP.GT.U32.AND P2, PT, R29.reuse, R19, PT ;  /* 0x000000131d00720c */ /* 0x040fe40003f44070 */
[----:B------:R-:W-:Y:S01]  /*4560*/  ISETP.GT.U32.AND P0, PT, R29, R22, PT ;  /* 0x000000161d00720c */ /* 0x000fe20003f04070 */
[--C-:B------:R-:W-:Y:S01]  /*4570*/  @!P1 IMAD.IADD R25, R25, 0x1, -R29.reuse ;  /* 0x0000000119199824 */ /* 0x100fe200078e0a1d */
[----:B------:R-:W-:Y:S01]  /*4580*/  ISETP.GT.U32.AND P1, PT, R29, R23, PT ;  /* 0x000000171d00720c */ /* 0x000fe20003f24070 */
[----:B------:R-:W-:Y:S01]  /*4590*/  @!P4 IMAD.IADD R27, R27, 0x1, -R29 ;  /* 0x000000011b1bc824 */ /* 0x000fe200078e0a1d */
[----:B------:R-:W-:-:S05]  /*45a0*/  ISETP.GT.U32.AND P4, PT, R29, R26, PT ;  /* 0x0000001a1d00720c */ /* 0x000fca0003f84070 */
[--C-:B------:R-:W-:Y:S01]  /*45b0*/  @!P6 IMAD.IADD R18, R18, 0x1, -R29.reuse ;  /* 0x000000011212e824 */ /* 0x100fe200078e0a1d */
[----:B------:R-:W-:Y:S01]  /*45c0*/  ISETP.GT.U32.AND P6, PT, R29, R24, PT ;  /* 0x000000181d00720c */ /* 0x000fe20003fc4070 */
[--C-:B------:R-:W-:Y:S01]  /*45d0*/  @!P2 IMAD.IADD R19, R19, 0x1, -R29.reuse ;  /* 0x000000011313a824 */ /* 0x100fe200078e0a1d */
[C---:B------:R-:W-:Y:S01]  /*45e0*/  ISETP.GT.U32.AND P2, PT, R29.reuse, R25, PT ;  /* 0x000000191d00720c */ /* 0x040fe20003f44070 */
[--C-:B------:R-:W-:Y:S01]  /*45f0*/  @!P0 IMAD.IADD R22, R22, 0x1, -R29.reuse ;  /* 0x0000000116168824 */ /* 0x100fe200078e0a1d */
[----:B------:R-:W-:Y:S01]  /*4600*/  ISETP.GT.U32.AND P0, PT, R29, R27, PT ;  /* 0x0000001b1d00720c */ /* 0x000fe20003f04070 */
[--C-:B------:R-:W-:Y:S01]  /*4610*/  @!P1 IMAD.IADD R23, R23, 0x1, -R29.reuse ;  /* 0x0000000117179824 */ /* 0x100fe200078e0a1d */
[----:B------:R-:W-:Y:S02]  /*4620*/  ISETP.NE.AND P1, PT, RZ, c[0x0][0x178], PT ;  /* 0x00005e00ff007a0c */ /* 0x000fe40003f25270 */
[----:B------:R-:W-:Y:S01]  /*4630*/  LOP3.LUT R9, RZ, c[0x0][0x178], RZ, 0x33, !PT ;  /* 0x00005e00ff097a12 */ /* 0x000fe200078e33ff */
[----:B------:R-:W-:-:S04]  /*4640*/  @!P4 IMAD.IADD R26, R26, 0x1, -R29 ;  /* 0x000000011a1ac824 */ /* 0x000fc800078e0a1d */
[--C-:B------:R-:W-:Y:S02]  /*4650*/  @!P6 IMAD.IADD R24, R24, 0x1, -R29.reuse ;  /* 0x000000011818e824 */ /* 0x100fe400078e0a1d */
[--C-:B------:R-:W-:Y:S02]  /*4660*/  @!P2 IMAD.IADD R25, R25, 0x1, -R29.reuse ;  /* 0x000000011919a824 */ /* 0x100fe400078e0a1d */
[----:B------:R-:W-:Y:S01]  /*4670*/  @!P0 IMAD.IADD R27, R27, 0x1, -R29 ;  /* 0x000000011b1b8824 */ /* 0x000fe200078e0a1d */
[----:B--2---:R-:W-:Y:S02]  /*4680*/  ISETP.GE.AND P6, PT, R4, RZ, PT ;  /* 0x000000ff0400720c */ /* 0x004fe40003fc6270 */
[----:B------:R-:W2:Y:S01]  /*4690*/  LDL R4, [R1+0x10b4] ;  /* 0x0010b40001047983 */ /* 0x000ea20000100800 */
[----:B---3--:R-:W-:-:S03]  /*46a0*/  ISETP.GE.AND P2, PT, R2, RZ, PT ;  /* 0x000000ff0200720c */ /* 0x008fc60003f46270 */
[----:B------:R-:W3:Y:S01]  /*46b0*/  LDL R2, [R1+0x10b8] ;  /* 0x0010b80001027983 */ /* 0x000ee20000100800 */
[----:B----4-:R-:W-:-:S03]  /*46c0*/  ISETP.GE.AND P0, PT, R5, RZ, PT ;  /* 0x000000ff0500720c */ /* 0x010fc60003f06270 */
[----:B------:R-:W4:Y:S01]  /*46d0*/  LDL R5, [R1+0x10b0] ;  /* 0x0010b00001057983 */ /* 0x000f220000100800 */
[----:B-----5:R-:W-:Y:S01]  /*46e0*/  ISETP.GE.AND P4, PT, R0, RZ, PT ;  /* 0x000000ff0000720c */ /* 0x020fe20003f86270 */
[----:B------:R-:W-:Y:S02]  /*46f0*/  @!P3 IMAD.MOV R11, RZ, RZ, -R11 ;  /* 0x000000ffff0bb224 */ /* 0x000fe400078e0a0b */
[----:B------:R-:W-:-:S03]  /*4700*/  @!P5 IMAD.MOV R10, RZ, RZ, -R10 ;  /* 0x000000ffff0ad224 */ /* 0x000fc600078e0a0a */
[C---:B------:R-:W-:Y:S02]  /*4710*/  SEL R29, R9.reuse, R11, !P1 ;  /* 0x0000000b091d7207 */ /* 0x040fe40004800000 */
[----:B------:R-:W5:Y:S01]  /*4720*/  LDL.LU R11, [R1+0x1244] ;  /* 0x00124400010b7983 */ /* 0x000f620000300800 */
[----:B------:R-:W-:-:S03]  /*4730*/  SEL R9, R9, R10, !P1 ;  /* 0x0000000a09097207 */ /* 0x000fc60004800000 */
[----:B------:R-:W2:Y:S04]  /*4740*/  LDL.LU R10, [R1+0x1240] ;  /* 0x00124000010a7983 */ /* 0x000ea80000300800 */
[----:B------:R-:W-:Y:S04]  /*4750*/  STL [R1+0xc0], R29 ;  /* 0x0000c01d01007387 */ /* 0x000fe80000100800 */
[----:B------:R-:W2:Y:S04]  /*4760*/  LDL R0, [R1+0x10ac] ;  /* 0x0010ac0001007983 */ /* 0x000ea80000100800 */
[----:B------:R0:W-:Y:S04]  /*4770*/  STL [R1+0xbc], R9 ;  /* 0x0000bc0901007387 */ /* 0x0001e80000100800 */
[----:B0-----:R-:W2:Y:S01]  /*4780*/  LDL.LU R9, [R1+0x8c] ;  /* 0x00008c0001097983 */ /* 0x001ea20000300800 */
[----:B------:R-:W-:-:S02]  /*4790*/  ISETP.GE.AND P3, PT, R28, RZ, PT ;  /* 0x000000ff1c00720c */ /* 0x000fc40003f66270 */
[----:B------:R-:W-:Y:S01]  /*47a0*/  ISETP.GE.AND P1, PT, R8, RZ, PT ;  /* 0x000000ff0800720c */ /* 0x000fe20003f26270 */
[----:B------:R-:W3:Y:S01]  /*47b0*/  LDL R28, [R1+0x10a8] ;  /* 0x0010a800011c7983 */ /* 0x000ee20000100800 */
[----:B------:R-:W-:-:S03]  /*47c0*/  ISETP.GE.AND P5, PT, R3, RZ, PT ;  /* 0x000000ff0300720c */ /* 0x000fc60003fa6270 */
[----:B------:R-:W3:Y:S04]  /*47d0*/  LDL.LU R8, [R1+0x88] ;  /* 0x0000880001087983 */ /* 0x000ee80000300800 */
[----:B------:R-:W3:Y:S01]  /*47e0*/  LDL R3, [R1+0x10a4] ;  /* 0x0010a40001037983 */ /* 0x000ee20000100800 */
[----:B--2---:R-:W-:-:S05]  /*47f0*/  @!P6 IMAD.MOV R9, RZ, RZ, -R9 ;  /* 0x000000ffff09e224 */ /* 0x004fca00078e0a09 */
[----:B------:R0:W-:Y:S04]  /*4800*/  STL [R1+0x8c], R9 ;  /* 0x00008c0901007387 */ /* 0x0001e80000100800 */
[----:B0-----:R-:W2:Y:S01]  /*4810*/  LDL.LU R9, [R1+0x84] ;  /* 0x0000840001097983 */ /* 0x001ea20000300800 */
[----:B---3--:R-:W-:Y:S01]  /*4820*/  @!P2 IMAD.MOV R8, RZ, RZ, -R8 ;  /* 0x000000ffff08a224 */ /* 0x008fe200078e0a08 */
[----:B------:R-:W-:Y:S02]  /*4830*/  ISETP.GE.AND P2, PT, R6, RZ, PT ;  /* 0x000000ff0600720c */ /* 0x000fe40003f46270 */
[----:B------:R-:W3:Y:S04]  /*4840*/  LDL R6, [R1+0x10a0] ;  /* 0x0010a00001067983 */ /* 0x000ee80000100800 */
[----:B------:R0:W-:Y:S04]  /*4850*/  STL [R1+0x88], R8 ;  /* 0x0000880801007387 */ /* 0x0001e80000100800 */
[----:B0-----:R-:W3:Y:S01]  /*4860*/  LDL.LU R8, [R1+0x80] ;  /* 0x0000800001087983 */ /* 0x001ee20000300800 */
[----:B--2---:R-:W-:Y:S01]  /*4870*/  @!P0 IMAD.MOV R9, RZ, RZ, -R9 ;  /* 0x000000ffff098224 */ /* 0x004fe200078e0a09 */
[----:B------:R-:W-:-:S02]  /*4880*/  ISETP.GE.AND P0, PT, R7, RZ, PT ;  /* 0x000000ff0700720c */ /* 0x000fc40003f06270 */
[----:B------:R-:W2:Y:S04]  /*4890*/  LDL R7, [R1+0x109c] ;  /* 0x00109c0001077983 */ /* 0x000ea80000100800 */
[----:B------:R0:W-:Y:S04]  /*48a0*/  STL [R1+0x84], R9 ;  /* 0x0000840901007387 */ /* 0x0001e80000100800 */
[----:B0-----:R-:W2:Y:S01]  /*48b0*/  LDL.LU R9, [R1+0x7c] ;  /* 0x00007c0001097983 */ /* 0x001ea20000300800 */
[----:B---3--:R-:W-:Y:S01]  /*48c0*/  @!P4 IMAD.MOV R8, RZ, RZ, -R8 ;  /* 0x000000ffff08c224 */ /* 0x008fe200078e0a08 */
[----:B------:R-:W-:-:S02]  /*48d0*/  ISETP.GE.AND P4, PT, R2, RZ, PT ;  /* 0x000000ff0200720c */ /* 0x000fc40003f86270 */
        /* <DEDUP_REMOVED lines=9> */
[----:B----4-:R-:W-:-:S02]  /*4970*/  ISETP.GE.AND P3, PT, R5, RZ, PT ;  /* 0x000000ff0500720c */ /* 0x010fc40003f66270 */
[----:B------:R-:W3:Y:S04]  /*4980*/  LDL R5, [R1+0x1090] ;  /* 0x0010900001057983 */ /* 0x000ee80000100800 */
[----:B------:R0:W-:Y:S04]  /*4990*/  STL [R1+0x78], R8 ;  /* 0x0000780801007387 */ /* 0x0001e80000100800 */
[----:B0-----:R-:W4:Y:S01]  /*49a0*/  LDL.LU R8, [R1+0x70] ;  /* 0x0000700001087983 */ /* 0x001f220000300800 */
[----:B--2---:R-:W-:Y:S01]  /*49b0*/  @!P5 IMAD.MOV R9, RZ, RZ, -R9 ;  /* 0x000000ffff09d224 */ /* 0x004fe200078e0a09 */
[----:B------:R-:W-:-:S02]  /*49c0*/  ISETP.GE.AND P5, PT, R0, RZ, PT ;  /* 0x000000ff0000720c */ /* 0x000fc40003fa6270 */
[----:B------:R-:W2:Y:S04]  /*49d0*/  LDL R0, [R1+0x108c] ;  /* 0x00108c0001007983 */ /* 0x000ea80000100800 */
[----:B------:R0:W-:Y:S04]  /*49e0*/  STL [R1+0x74], R9 ;  /* 0x0000740901007387 */ /* 0x0001e80000100800 */
[----:B0-----:R-:W2:Y:S01]  /*49f0*/  LDL.LU R9, [R1+0x6c] ;  /* 0x00006c0001097983 */ /* 0x001ea20000300800 */
[----:B----4-:R-:W-:Y:S01]  /*4a00*/  @!P2 IMAD.MOV R8, RZ, RZ, -R8 ;  /* 0x000000ffff08a224 */ /* 0x010fe200078e0a08 */
[----:B------:R-:W-:-:S02]  /*4a10*/  ISETP.GE.AND P2, PT, R28, RZ, PT ;  /* 0x000000ff1c00720c */ /* 0x000fc40003f46270 */
[----:B------:R-:W4:Y:S04]  /*4a20*/  LDL R28, [R1+0x1088] ;  /* 0x00108800011c7983 */ /* 0x000f280000100800 */
        /* <DEDUP_REMOVED lines=32> */
[----:B--2---:R-:W-:-:S05]  /*4c30*/  @!P0 IMAD.MOV R9, RZ, RZ, -R9 ;  /* 0x000000ffff098224 */ /* 0x004fca00078e0a09 */
[----:B------:R0:W-:Y:S04]  /*4c40*/  STL [R1+0x54], R9 ;  /* 0x0000540901007387 */ /* 0x0001e80000100800 */
[----:B0-----:R-:W2:Y:S01]  /*4c50*/  LDL.LU R9, [R1+0x4c] ;  /* 0x00004c0001097983 */ /* 0x001ea20000300800 */
[----:B---3--:R-:W-:Y:S01]  /*4c60*/  @!P4 IMAD.MOV R8, RZ, RZ, -R8 ;  /* 0x000000ffff08c224 */ /* 0x008fe200078e0a08 */
[----:B------:R-:W-:Y:S02]  /*4c70*/  ISETP.GE.AND P0, PT, R0, RZ, PT ;  /* 0x000000ff0000720c */ /* 0x000fe40003f06270 */
[----:B------:R-:W3:Y:S01]  /*4c80*/  LDL R0, [R1+0x1070] ;  /* 0x0010700001007983 */ /* 0x000ee20000100800 */
[----:B----4-:R-:W-:-:S03]  /*4c90*/  ISETP.GE.AND P4, PT, R28, RZ, PT ;  /* 0x000000ff1c00720c */ /* 0x010fc60003f86270 */
[----:B------:R0:W-:Y:S04]  /*4ca0*/  STL [R1+0x50], R8 ;  /* 0x0000500801007387 */ /* 0x0001e80000100800 */
[----:B0-----:R-:W4:Y:S04]  /*4cb0*/  LDL.LU R8, [R1+0x48] ;  /* 0x0000480001087983 */ /* 0x001f280000300800 */
[----:B------:R-:W3:Y:S01]  /*4cc0*/  LDL R28, [R1+0x1068] ;  /* 0x00106800011c7983 */ /* 0x000ee20000100800 */
[----:B--2---:R-:W-:Y:S01]  /*4cd0*/  @!P1 IMAD.MOV R9, RZ, RZ, -R9 ;  /* 0x000000ffff099224 */ /* 0x004fe200078e0a09 */
[----:B------:R-:W-:-:S02]  /*4ce0*/  ISETP.GE.AND P1, PT, R3, RZ, PT ;  /* 0x000000ff0300720c */ /* 0x000fc40003f26270 */
[----:B------:R-:W2:Y:S04]  /*4cf0*/  LDL.LU R3, [R1+0x44] ;  /* 0x0000440001037983 */ /* 0x000ea80000300800 */
[----:B------:R0:W-:Y:S04]  /*4d00*/  STL [R1+0x4c], R9 ;  /* 0x00004c0901007387 */ /* 0x0001e80000100800 */
[----:B0-----:R-:W3:Y:S01]  /*4d10*/  LDL R9, [R1+0x1064] ;  /* 0x0010640001097983 */ /* 0x001ee20000100800 */
[----:B----4-:R-:W-:Y:S01]  /*4d20*/  @!P3 IMAD.MOV R8, RZ, RZ, -R8 ;  /* 0x000000ffff08b224 */ /* 0x010fe200078e0a08 */
[----:B------:R-:W-:-:S02]  /*4d30*/  ISETP.GE.AND P3, PT, R6, RZ, PT ;  /* 0x000000ff0600720c */ /* 0x000fc40003f66270 */
[----:B------:R-:W4:Y:S04]  /*4d40*/  LDL.LU R6, [R1+0x40] ;  /* 0x0000400001067983 */ /* 0x000f280000300800 */
[----:B------:R-:W-:Y:S01]  /*4d50*/  STL [R1+0x48], R8 ;  /* 0x0000480801007387 */ /* 0x000fe20000100800 */
[----:B--2---:R-:W-:Y:S01]  /*4d60*/  @!P5 IMAD.MOV R3, RZ, RZ, -R3 ;  /* 0x000000ffff03d224 */ /* 0x004fe200078e0a03 */
[----:B------:R-:W-:-:S04]  /*4d70*/  ISETP.GE.AND P5, PT, R7, RZ, PT ;  /* 0x000000ff0700720c */ /* 0x000fc80003fa6270 */
[----:B------:R0:W-:Y:S04]  /*4d80*/  STL [R1+0x44], R3 ;  /* 0x0000440301007387 */ /* 0x0001e80000100800 */
[----:B0-----:R-:W2:Y:S04]  /*4d90*/  LDL R3, [R1+0x1060] ;  /* 0x0010600001037983 */ /* 0x001ea80000100800 */
[----:B------:R-:W2:Y:S01]  /*4da0*/  LDL.LU R7, [R1+0x3c] ;  /* 0x00003c0001077983 */ /* 0x000ea20000300800 */
[----:B----4-:R-:W-:Y:S01]  /*4db0*/  @!P2 IMAD.MOV R6, RZ, RZ, -R6 ;  /* 0x000000ffff06a224 */ /* 0x010fe200078e0a06 */
[----:B------:R-:W-:-:S02]  /*4dc0*/  ISETP.GE.AND P2, PT, R2, RZ, PT ;  /* 0x000000ff0200720c */ /* 0x000fc40003f46270 */
[----:B------:R-:W4:Y:S04]  /*4dd0*/  LDL R8, [R1+0x105c] ;  /* 0x00105c0001087983 */ /* 0x000f280000100800 */
[----:B------:R-:W3:Y:S04]  /*4de0*/  LDL R2, [R1+0x1058] ;  /* 0x0010580001027983 */ /* 0x000ee80000100800 */
[----:B------:R0:W-:Y:S04]  /*4df0*/  STL [R1+0x40], R6 ;  /* 0x0000400601007387 */ /* 0x0001e80000100800 */
[----:B0-----:R-:W3:Y:S01]  /*4e00*/  LDL.LU R6, [R1+0x38] ;  /* 0x0000380001067983 */ /* 0x001ee20000300800 */
[----:B--2---:R-:W-:Y:S01]  /*4e10*/  @!P0 IMAD.MOV R7, RZ, RZ, -R7 ;  /* 0x000000ffff078224 */ /* 0x004fe200078e0a07 */
[----:B------:R-:W-:-:S04]  /*4e20*/  ISETP.GE.AND P0, PT, R4, RZ, PT ;  /* 0x000000ff0400720c */ /* 0x000fc80003f06270 */
[----:B------:R0:W-:Y:S04]  /*4e30*/  STL [R1+0x3c], R7 ;  /* 0x00003c0701007387 */ /* 0x0001e80000100800 */
[----:B0-----:R-:W2:Y:S04]  /*4e40*/  LDL R7, [R1+0x1054] ;  /* 0x0010540001077983 */ /* 0x001ea80000100800 */
[----:B------:R-:W2:Y:S01]  /*4e50*/  LDL.LU R4, [R1+0x34] ;  /* 0x0000340001047983 */ /* 0x000ea20000300800 */
[----:B---3--:R-:W-:Y:S01]  /*4e60*/  @!P4 IMAD.MOV R6, RZ, RZ, -R6 ;  /* 0x000000ffff06c224 */ /* 0x008fe200078e0a06 */
[----:B------:R-:W-:-:S02]  /*4e70*/  ISETP.GE.AND P4, PT, R5, RZ, PT ;  /* 0x000000ff0500720c */ /* 0x000fc40003f86270 */
[----:B------:R-:W3:Y:S04]  /*4e80*/  LDL R5, [R1+0x1050] ;  /* 0x0010500001057983 */ /* 0x000ee80000100800 */
[----:B------:R-:W3:Y:S04]  /*4e90*/  LDL.LU R29, [R1+0x30] ;  /* 0x00003000011d7983 */ /* 0x000ee80000300800 */
[----:B------:R-:W-:Y:S01]  /*4ea0*/  STL [R1+0x38], R6 ;  /* 0x0000380601007387 */ /* 0x000fe20000100800 */
        /* <DEDUP_REMOVED lines=17> */
[----:B------:R-:W-:-:S04]  /*4fc0*/  ISETP.GE.AND P2, PT, R3, RZ, PT ;  /* 0x000000ff0300720c */ /* 0x000fc80003f46270 */
[----:B------:R0:W-:Y:S04]  /*4fd0*/  STL [R1+0x28], R29 ;  /* 0x0000281d01007387 */ /* 0x0001e80000100800 */
[----:B0-----:R-:W3:Y:S04]  /*4fe0*/  LDL R29, [R1+0x103c] ;  /* 0x00103c00011d7983 */ /* 0x001ee80000100800 */
[----:B------:R-:W3:Y:S01]  /*4ff0*/  LDL.LU R3, [R1+0x20] ;  /* 0x0000200001037983 */ /* 0x000ee20000300800 */
[----:B--2---:R-:W-:Y:S01]  /*5000*/  @!P0 IMAD.MOV R9, RZ, RZ, -R9 ;  /* 0x000000ffff098224 */ /* 0x004fe200078e0a09 */
[----:B----4-:R-:W-:-:S04]  /*5010*/  ISETP.GE.AND P0, PT, R8, RZ, PT ;  /* 0x000000ff0800720c */ /* 0x010fc80003f06270 */
[----:B------:R0:W-:Y:S04]  /*5020*/  STL [R1+0x24], R9 ;  /* 0x0000240901007387 */ /* 0x0001e80000100800 */
[----:B0-----:R-:W2:Y:S04]  /*5030*/  LDL.LU R9, [R1+0x123c] ;  /* 0x00123c0001097983 */ /* 0x001ea80000300800 */
[----:B------:R-:W4:Y:S01]  /*5040*/  LDL.LU R8, [R1+0x1c] ;  /* 0x00001c0001087983 */ /* 0x000f220000300800 */
[----:B---3--:R-:W-:Y:S01]  /*5050*/  @!P4 IMAD.MOV R3, RZ, RZ, -R3 ;  /* 0x000000ffff03c224 */ /* 0x008fe200078e0a03 */
[----:B------:R-:W-:-:S04]  /*5060*/  ISETP.GE.AND P4, PT, R2, RZ, PT ;  /* 0x000000ff0200720c */ /* 0x000fc80003f86270 */
[----:B------:R0:W-:Y:S04]  /*5070*/  STL [R1+0x20], R3 ;  /* 0x0000200301007387 */ /* 0x0001e80000100800 */
[----:B0-----:R-:W3:Y:S04]  /*5080*/  LDL.LU R3, [R1+0x18] ;  /* 0x0000180001037983 */ /* 0x001ee80000300800 */
[----:B------:R-:W2:Y:S01]  /*5090*/  LDL R2, [R1+0x1034] ;  /* 0x0010340001027983 */ /* 0x000ea20000100800 */
[----:B----4-:R-:W-:Y:S01]  /*50a0*/  @!P1 IMAD.MOV R8, RZ, RZ, -R8 ;  /* 0x000000ffff089224 */ /* 0x010fe200078e0a08 */
[----:B------:R-:W-:-:S04]  /*50b0*/  ISETP.GE.AND P1, PT, R7, RZ, PT ;  /* 0x000000ff0700720c */ /* 0x000fc80003f26270 */
[----:B------:R0:W-:Y:S04]  /*50c0*/  STL [R1+0x1c], R8 ;  /* 0x00001c0801007387 */ /* 0x0001e80000100800 */
[----:B0-----:R-:W4:Y:S04]  /*50d0*/  LDL.LU R8, [R1+0x1238] ;  /* 0x0012380001087983 */ /* 0x001f280000300800 */
[----:B------:R-:W2:Y:S01]  /*50e0*/  LDL.LU R7, [R1+0x14] ;  /* 0x0000140001077983 */ /* 0x000ea20000300800 */
[----:B---3--:R-:W-:Y:S01]  /*50f0*/  @!P3 IMAD.MOV R3, RZ, RZ, -R3 ;  /* 0x000000ffff03b224 */ /* 0x008fe200078e0a03 */
[----:B------:R-:W-:-:S04]  /*5100*/  ISETP.GE.AND P3, PT, R5, RZ, PT ;  /* 0x000000ff0500720c */ /* 0x000fc80003f66270 */
[----:B------:R0:W-:Y:S04]  /*5110*/  STL [R1+0x18], R3 ;  /* 0x0000180301007387 */ /* 0x0001e80000100800 */
[----:B0-----:R-:W3:Y:S04]  /*5120*/  LDL R3, [R1+0x1030] ;  /* 0x0010300001037983 */ /* 0x001ee80000100800 */
[----:B------:R-:W3:Y:S01]  /*5130*/  LDL.LU R5, [R1+0x10] ;  /* 0x0000100001057983 */ /* 0x000ee20000300800 */
[----:B--2---:R-:W-:Y:S01]  /*5140*/  @!P5 IMAD.MOV R7, RZ, RZ, -R7 ;  /* 0x000000ffff07d224 */ /* 0x004fe200078e0a07 */
[----:B------:R-:W-:-:S04]  /*5150*/  ISETP.GE.AND P5, PT, R4, RZ, PT ;  /* 0x000000ff0400720c */ /* 0x000fc80003fa6270 */
[----:B------:R0:W-:Y:S04]  /*5160*/  STL [R1+0x14], R7 ;  /* 0x0000140701007387 */ /* 0x0001e80000100800 */
[----:B0-----:R-:W2:Y:S04]  /*5170*/  LDL.LU R7, [R1+0x1234] ;  /* 0x0012340001077983 */ /* 0x001ea80000300800 */
[----:B------:R-:W2:Y:S01]  /*5180*/  LDL.LU R4, [R1+0xc] ;  /* 0x00000c0001047983 */ /* 0x000ea20000300800 */
[----:B---3--:R-:W-:Y:S01]  /*5190*/  @!P2 IMAD.MOV R5, RZ, RZ, -R5 ;  /* 0x000000ffff05a224 */ /* 0x008fe200078e0a05 */
[----:B------:R-:W-:-:S04]  /*51a0*/  ISETP.GE.AND P2, PT, R6, RZ, PT ;  /* 0x000000ff0600720c */ /* 0x000fc80003f46270 */
[----:B------:R0:W-:Y:S04]  /*51b0*/  STL [R1+0x10], R5 ;  /* 0x0000100501007387 */ /* 0x0001e80000100800 */
[----:B0-----:R-:W3:Y:S04]  /*51c0*/  LDL.LU R5, [R1+0x1230] ;  /* 0x0012300001057983 */ /* 0x001ee80000300800 */
[----:B------:R-:W3:Y:S01]  /*51d0*/  LDL.LU R6, [R1+0x8] ;  /* 0x0000080001067983 */ /* 0x000ee20000300800 */
[----:B--2---:R-:W-:Y:S01]  /*51e0*/  @!P0 IMAD.MOV R4, RZ, RZ, -R4 ;  /* 0x000000ffff048224 */ /* 0x004fe200078e0a04 */
[----:B------:R-:W-:-:S04]  /*51f0*/  ISETP.GE.AND P0, PT, R28, RZ, PT ;  /* 0x000000ff1c00720c */ /* 0x000fc80003f06270 */
[----:B------:R0:W-:Y:S04]  /*5200*/  STL [R1+0xc], R4 ;  /* 0x00000c0401007387 */ /* 0x0001e80000100800 */
[----:B0-----:R-:W2:Y:S04]  /*5210*/  LDL.LU R4, [R1+0x122c] ;  /* 0x00122c0001047983 */ /* 0x001ea80000300800 */
[----:B------:R-:W2:Y:S01]  /*5220*/  LDL.LU R28, [R1+0x4] ;  /* 0x00000400011c7983 */ /* 0x000ea20000300800 */
[----:B---3--:R-:W-:Y:S01]  /*5230*/  @!P4 IMAD.MOV R6, RZ, RZ, -R6 ;  /* 0x000000ffff06c224 */ /* 0x008fe200078e0a06 */
[----:B------:R-:W-:-:S02]  /*5240*/  ISETP.GE.AND P4, PT, R0, RZ, PT ;  /* 0x000000ff0000720c */ /* 0x000fc40003f86270 */
[----:B------:R-:W3:Y:S04]  /*5250*/  LDL.LU R0, [R1] ;  /* 0x0000000001007983 */ /* 0x000ee80000300800 */
[----:B------:R0:W-:Y:S04]  /*5260*/  STL [R1+0x8], R6 ;  /* 0x0000080601007387 */ /* 0x0001e80000100800 */
[----:B0-----:R-:W4:Y:S01]  /*5270*/  LDL R6, [R1+0x1024] ;  /* 0x0010240001067983 */ /* 0x001f220000100800 */
[----:B--2---:R-:W-:-:S05]  /*5280*/  @!P1 IMAD.MOV R28, RZ, RZ, -R28 ;  /* 0x000000ffff1c9224 */ /* 0x004fca00078e0a1c */
[----:B------:R0:W-:Y:S04]  /*5290*/  STL [R1+0x4], R28 ;  /* 0x0000041c01007387 */ /* 0x0001e80000100800 */
[----:B0-----:R-:W2:Y:S01]  /*52a0*/  LDL.LU R28, [R1+0x1228] ;  /* 0x00122800011c7983 */ /* 0x001ea20000300800 */
[----:B---3--:R-:W-:Y:S01]  /*52b0*/  @!P3 IMAD.MOV R0, RZ, RZ, -R0 ;  /* 0x000000ffff00b224 */ /* 0x008fe200078e0a00 */
[----:B------:R-:W-:Y:S01]  /*52c0*/  ISETP.GE.AND P1, PT, R29, RZ, PT ;  /* 0x000000ff1d00720c */ /* 0x000fe20003f26270 */
[----:B--2---:R-:W-:Y:S02]  /*52d0*/  IMAD.MOV.U32 R29, RZ, RZ, R28 ;  /* 0x000000ffff1d7224 */ /* 0x004fe400078e001c */
[----:B------:R-:W2:Y:S04]  /*52e0*/  LDL R28, [R1+0x1038] ;  /* 0x00103800011c7983 */ /* 0x000ea80000100800 */
[----:B------:R0:W-:Y:S04]  /*52f0*/  STL [R1], R0 ;  /* 0x0000000001007387 */ /* 0x0001e80000100800 */
[----:B0-----:R-:W3:Y:S01]  /*5300*/  LDL.LU R0, [R1+0x1224] ;  /* 0x0012240001007983 */ /* 0x001ee20000300800 */
[----:B------:R-:W-:Y:S01]  /*5310*/  @!P5 IMAD.MOV R29, RZ, RZ, -R29 ;  /* 0x000000ffff1dd224 */ /* 0x000fe200078e0a1d */
[----:B------:R-:W-:-:S02]  /*5320*/  ISETP.GE.AND P5, PT, R2, RZ, PT ;  /* 0x000000ff0200720c */ /* 0x000fc40003fa6270 */
[----:B--2---:R-:W-:Y:S01]  /*5330*/  ISETP.GE.AND P3, PT, R28, RZ, PT ;  /* 0x000000ff1c00720c */ /* 0x004fe20003f66270 */
[----:B---3--:R-:W-:Y:S02]  /*5340*/  IMAD.MOV.U32 R28, RZ, RZ, R0 ;  /* 0x000000ffff1c7224 */ /* 0x008fe400078e0000 */
[----:B------:R-:W2:Y:S02]  /*5350*/  LDL R0, [R1+0x1020] ;  /* 0x0010200001007983 */ /* 0x000ea40000100800 */
[----:B------:R-:W-:Y:S02]  /*5360*/  @!P2 IMAD.MOV R28, RZ, RZ, -R28 ;  /* 0x000000ffff1ca224 */ /* 0x000fe400078e0a1c */
[----:B------:R0:W-:Y:S01]  /*5370*/  STL [R1+0x1198], R29 ;  /* 0x0011981d01007387 */ /* 0x0001e20000100800 */
[----:B------:R-:W-:-:S03]  /*5380*/  ISETP.GE.AND P2, PT, R3, RZ, PT ;  /* 0x000000ff0300720c */ /* 0x000fc60003f46270 */
[----:B0-----:R-:W3:Y:S04]  /*5390*/  LDL R29, [R1+0x1028] ;  /* 0x00102800011d7983 */ /* 0x001ee80000100800 */
[----:B------:R-:W2:Y:S04]  /*53a0*/  LDL.LU R2, [R1+0x1220] ;  /* 0x0012200001027983 */ /* 0x000ea80000300800 */
[----:B------:R0:W-:Y:S04]  /*53b0*/  STL [R1+0x119c], R28 ;  /* 0x00119c1c01007387 */ /* 0x0001e80000100800 */
[----:B0-----:R-:W3:Y:S04]  /*53c0*/  LDL R28, [R1+0x102c] ;  /* 0x00102c00011c7983 */ /* 0x001ee80000100800 */
[----:B------:R-:W5:Y:S01]  /*53d0*/  LDL.LU R3, [R1+0x121c] ;  /* 0x00121c0001037983 */ /* 0x000f620000300800 */
[----:B------:R-:W-:Y:S01]  /*53e0*/  @!P1 IMAD.MOV R4, RZ, RZ, -R4 ;  /* 0x000000ffff049224 */ /* 0x000fe200078e0a04 */
[----:B----4-:R-:W-:Y:S01]  /*53f0*/  ISETP.GE.AND P1, PT, R6, RZ, PT ;  /* 0x000000ff0600720c */ /* 0x010fe20003f26270 */
[----:B--2---:R-:W-:-:S05]  /*5400*/  @!P0 IMAD.MOV R2, RZ, RZ, -R2 ;  /* 0x000000ffff028224 */ /* 0x004fca00078e0a02 */
[----:B------:R0:W-:Y:S01]  /*5410*/  STL [R1+0x11a0], R2 ;  /* 0x0011a00201007387 */ /* 0x0001e20000100800 */
[----:B---3--:R-:W-:-:S03]  /*5420*/  ISETP.GE.AND P0, PT, R28, RZ, PT ;  /* 0x000000ff1c00720c */ /* 0x008fc60003f06270 */
[----:B0-----:R-:W2:Y:S01]  /*5430*/  LDL R2, [R1+0x1014] ;  /* 0x0010140001027983 */ /* 0x001ea20000100800 */
[----:B-----5:R-:W-:-:S03]  /*5440*/  @!P4 IMAD.MOV R3, RZ, RZ, -R3 ;  /* 0x000000ffff03c224 */ /* 0x020fc600078e0a03 */
[----:B------:R-:W3:Y:S01]  /*5450*/  LDL R28, [R1+0x1010] ;  /* 0x00101000011c7983 */ /* 0x000ee20000100800 */
[----:B------:R-:W-:-:S03]  /*5460*/  ISETP.GE.AND P4, PT, R29, RZ, PT ;  /* 0x000000ff1d00720c */ /* 0x000fc60003f86270 */
[----:B------:R0:W-:Y:S04]  /*5470*/  STL [R1+0x11a4], R3 ;  /* 0x0011a40301007387 */ /* 0x0001e80000100800 */
[----:B------:R-:W4:Y:S04]  /*5480*/  LDL R29, [R1+0x100c] ;  /* 0x00100c00011d7983 */ /* 0x000f280000100800 */
[----:B0-----:R-:W5:Y:S04]  /*5490*/  LDL R3, [R1+0x1018] ;  /* 0x0010180001037983 */ /* 0x001f680000100800 */
[----:B------:R0:W-:Y:S04]  /*54a0*/  STL [R1+0x11a8], R4 ;  /* 0x0011a80401007387 */ /* 0x0001e80000100800 */
[----:B0-----:R-:W3:Y:S04]  /*54b0*/  LDL R4, [R1+0x101c] ;  /* 0x00101c0001047983 */ /* 0x001ee80000100800 */
[----:B------:R-:W3:Y:S01]  /*54c0*/  LDL.LU R6, [R1+0x1218] ;  /* 0x0012180001067983 */ /* 0x000ee20000300800 */
[----:B------:R-:W-:Y:S01]  /*54d0*/  @!P3 IMAD.MOV R5, RZ, RZ, -R5 ;  /* 0x000000ffff05b224 */ /* 0x000fe200078e0a05 */
[----:B------:R-:W-:-:S04]  /*54e0*/  ISETP.GE.AND P3, PT, R0, RZ, PT ;  /* 0x000000ff0000720c */ /* 0x000fc80003f66270 */
[----:B------:R0:W-:Y:S04]  /*54f0*/  STL [R1+0x11ac], R5 ;  /* 0x0011ac0501007387 */ /* 0x0001e80000100800 */
[----:B------:R-:W4:Y:S01]  /*5500*/  LDL R0, [R1+0x1008] ;  /* 0x0010080001007983 */ /* 0x000f220000100800 */
[----:B------:R-:W-:Y:S02]  /*5510*/  @!P2 IMAD.MOV R7, RZ, RZ, -R7 ;  /* 0x000000ffff07a224 */ /* 0x000fe400078e0a07 */
[----:B------:R-:W-:Y:S02]  /*5520*/  @!P0 IMAD.MOV R8, RZ, RZ, -R8 ;  /* 0x000000ffff088224 */ /* 0x000fe400078e0a08 */
[----:B------:R-:W-:Y:S02]  /*5530*/  @!P4 IMAD.MOV R9, RZ, RZ, -R9 ;  /* 0x000000ffff09c224 */ /* 0x000fe400078e0a09 */
[----:B------:R-:W-:Y:S01]  /*5540*/  @!P1 IMAD.MOV R10, RZ, RZ, -R10 ;  /* 0x000000ffff0a9224 */ /* 0x000fe200078e0a0a */
[----:B--2---:R-:W-:Y:S01]  /*5550*/  ISETP.GE.AND P0, PT, R2, RZ, PT ;  /* 0x000000ff0200720c */ /* 0x004fe20003f06270 */
[----:B---3--:R-:W-:Y:S01]  /*5560*/  @!P5 IMAD.MOV R6, RZ, RZ, -R6 ;  /* 0x000000ffff06d224 */ /* 0x008fe200078e0a06 */
[----:B------:R-:W-:-:S04]  /*5570*/  ISETP.GE.AND P5, PT, R4, RZ, PT ;  /* 0x000000ff0400720c */ /* 0x000fc80003fa6270 */
[----:B------:R1:W-:Y:S04]  /*5580*/  STL [R1+0x11b0], R6 ;  /* 0x0011b00601007387 */ /* 0x0003e80000100800 */
[----:B0-----:R-:W2:Y:S04]  /*5590*/  LDL R5, [R1+0x1000] ;  /* 0x0010000001057983 */ /* 0x001ea80000100800 */
[----:B-1----:R-:W3:Y:S04]  /*55a0*/  LDL R6, [R1+0x1004] ;  /* 0x0010040001067983 */ /* 0x002ee80000100800 */
[----:B------:R-:W-:Y:S04]  /*55b0*/  STL [R1+0x11b4], R7 ;  /* 0x0011b40701007387 */ /* 0x000fe80000100800 */
[----:B------:R-:W3:Y:S01]  /*55c0*/  LDL R4, [R1+0xffc] ;  /* 0x000ffc0001047983 */ /* 0x000ee20000100800 */
[----:B-----5:R-:W-:-:S03]  /*55d0*/  ISETP.GE.AND P2, PT, R3, RZ, PT ;  /* 0x000000ff0300720c */ /* 0x020fc60003f46270 */
[----:B------:R-:W-:Y:S04]  /*55e0*/  STL [R1+0x11b8], R8 ;  /* 0x0011b80801007387 */ /* 0x000fe80000100800 */
[----:B------:R-:W5:Y:S04]  /*55f0*/  LDL R3, [R1+0xff8] ;  /* 0x000ff80001037983 */ /* 0x000f680000100800 */
[----:B------:R-:W-:Y:S04]  /*5600*/  STL [R1+0x11bc], R9 ;  /* 0x0011bc0901007387 */ /* 0x000fe80000100800 */
[----:B------:R-:W5:Y:S01]  /*5610*/  LDL R2, [R1+0xff4] ;  /* 0x000ff40001027983 */ /* 0x000f620000100800 */
[----:B------:R-:W-:Y:S01]  /*5620*/  @!P3 IMAD.MOV R11, RZ, RZ, -R11 ;  /* 0x000000ffff0bb224 */ /* 0x000fe200078e0a0b */
[----:B------:R-:W-:-:S02]  /*5630*/  ISETP.GE.AND P4, PT, R28, RZ, PT ;  /* 0x000000ff1c00720c */ /* 0x000fc40003f86270 */
[----:B------:R-:W-:Y:S01]  /*5640*/  STL [R1+0x11c0], R10 ;  /* 0x0011c00a01007387 */ /* 0x000fe20000100800 */
[----:B----4-:R-:W-:Y:S02]  /*5650*/  ISETP.GE.AND P1, PT, R29, RZ, PT ;  /* 0x000000ff1d00720c */ /* 0x010fe40003f26270 */
[----:B------:R-:W-:Y:S01]  /*5660*/  ISETP.GE.AND P3, PT, R0, RZ, PT ;  /* 0x000000ff0000720c */ /* 0x000fe20003f66270 */
[----:B------:R-:W4:Y:S04]  /*5670*/  LDL R28, [R1+0xfec] ;  /* 0x000fec00011c7983 */ /* 0x000f280000100800 */
[----:B------:R-:W4:Y:S04]  /*5680*/  LDL R29, [R1+0xff0] ;  /* 0x000ff000011d7983 */ /* 0x000f280000100800 */
[----:B------:R-:W-:Y:S04]  /*5690*/  STL [R1+0x11c4], R11 ;  /* 0x0011c40b01007387 */ /* 0x000fe80000100800 */
[----:B------:R-:W4:Y:S01]  /*56a0*/  LDL R0, [R1+0xfe4] ;  /* 0x000fe40001007983 */ /* 0x000f220000100800 */
[----:B------:R-:W-:-:S02]  /*56b0*/  @!P5 IMAD.MOV R12, RZ, RZ, -R12 ;  /* 0x000000ffff0cd224 */ /* 0x000fc400078e0a0c */
[----:B------:R-:W-:Y:S02]  /*56c0*/  @!P2 IMAD.MOV R13, RZ, RZ, -R13 ;  /* 0x000000ffff0da224 */ /* 0x000fe400078e0a0d */
[----:B------:R-:W-:Y:S01]  /*56d0*/  @!P0 IMAD.MOV R14, RZ, RZ, -R14 ;  /* 0x000000ffff0e8224 */ /* 0x000fe200078e0a0e */
[----:B------:R-:W-:Y:S04]  /*56e0*/  STL [R1+0x11c8], R12 ;  /* 0x0011c80c01007387 */ /* 0x000fe80000100800 */
[----:B------:R-:W-:Y:S01]  /*56f0*/  STL [R1+0x11cc], R13 ;  /* 0x0011cc0d01007387 */ /* 0x000fe20000100800 */
[----:B------:R-:W-:-:S03]  /*5700*/  @!P4 IMAD.MOV R15, RZ, RZ, -R15 ;  /* 0x000000ffff0fc224 */ /* 0x000fc600078e0a0f */
[----:B------:R-:W-:Y:S01]  /*5710*/  STL [R1+0x11d0], R14 ;  /* 0x0011d00e01007387 */ /* 0x000fe20000100800 */
[----:B------:R-:W-:Y:S02]  /*5720*/  @!P1 IMAD.MOV R16, RZ, RZ, -R16 ;  /* 0x000000ffff109224 */ /* 0x000fe400078e0a10 */
[----:B------:R-:W-:Y:S01]  /*5730*/  @!P3 IMAD.MOV R17, RZ, RZ, -R17 ;  /* 0x000000ffff11b224 */ /* 0x000fe200078e0a11 */
[----:B--2---:R-:W-:Y:S02]  /*5740*/  ISETP.GE.AND P2, PT, R5, RZ, PT ;  /* 0x000000ff0500720c */ /* 0x004fe40003f46270 */
[----:B------:R-:W2:Y:S01]  /*5750*/  LDL R5, [R1+0x5c0] ;  /* 0x0005c00001057983 */ /* 0x000ea20000100800 */
[----:B---3--:R-:W-:Y:S02]  /*5760*/  ISETP.GE.AND P5, PT, R6, RZ, PT ;  /* 0x000000ff0600720c */ /* 0x008fe40003fa6270 */
[----:B------:R-:W-:-:S08]  /*5770*/  ISETP.GE.AND P0, PT, R4, RZ, PT ;  /* 0x000000ff0400720c */ /* 0x000fd00003f06270 */
[----:B------:R-:W-:Y:S01]  /*5780*/  @!P2 IMAD.MOV R19, RZ, RZ, -R19 ;  /* 0x000000ffff13a224 */ /* 0x000fe200078e0a13 */
[----:B------:R-:W-:Y:S02]  /*5790*/  STL [R1+0x11d4], R15 ;  /* 0x0011d40f01007387 */ /* 0x000fe40000100800 */
[----:B------:R-:W-:Y:S02]  /*57a0*/  @!P5 IMAD.MOV R18, RZ, RZ, -R18 ;  /* 0x000000ffff12d224 */ /* 0x000fe400078e0a12 */
[----:B------:R-:W-:Y:S04]  /*57b0*/  STL [R1+0x11d8], R16 ;  /* 0x0011d81001007387 */ /* 0x000fe80000100800 */
[----:B------:R-:W-:Y:S01]  /*57c0*/  STL [R1+0x11dc], R17 ;  /* 0x0011dc1101007387 */ /* 0x000fe20000100800 */
[----:B------:R-:W-:-:S03]  /*57d0*/  @!P0 IMAD.MOV R20, RZ, RZ, -R20 ;  /* 0x000000ffff148224 */ /* 0x000fc600078e0a14 */
[----:B------:R-:W-:Y:S01]  /*57e0*/  STL [R1+0x11e0], R18 ;  /* 0x0011e01201007387 */ /* 0x000fe20000100800 */
[----:B------:R-:W-:-:S03]  /*57f0*/  ISETP.GE.AND P0, PT, R21, RZ, PT ;  /* 0x000000ff1500720c */ /* 0x000fc60003f06270 */
[----:B------:R-:W-:Y:S01]  /*5800*/  STL [R1+0x11e4], R19 ;  /* 0x0011e41301007387 */ /* 0x000fe20000100800 */
[----:B-----5:R-:W-:-:S03]  /*5810*/  ISETP.GE.AND P4, PT, R3, RZ, PT ;  /* 0x000000ff0300720c */ /* 0x020fc60003f86270 */
[----:B------:R-:W-:Y:S01]  /*5820*/  STL [R1+0x11e8], R20 ;  /* 0x0011e81401007387 */ /* 0x000fe20000100800 */
[----:B------:R-:W-:-:S03]  /*5830*/  ISETP.GE.AND P1, PT, R2, RZ, PT ;  /* 0x000000ff0200720c */ /* 0x000fc60003f26270 */
[----:B------:R-:W3:Y:S04]  /*5840*/  LDL.LU R21, [R1+0x1214] ;  /* 0x0012140001157983 */ /* 0x000ee80000300800 */
[----:B------:R-:W5:Y:S04]  /*5850*/  LDL.LU R4, [R1+0x8c] ;  /* 0x00008c0001047983 */ /* 0x000f680000300800 */
[----:B------:R-:W5:Y:S04]  /*5860*/  LDL.LU R3, [R1+0x88] ;  /* 0x0000880001037983 */ /* 0x000f680000300800 */
[----:B------:R-:W5:Y:S01]  /*5870*/  LDL.LU R2, [R1+0x84] ;  /* 0x0000840001027983 */ /* 0x000f620000300800 */
[----:B----4-:R-:W-:-:S03]  /*5880*/  ISETP.GE.AND P2, PT, R0, RZ, PT ;  /* 0x000000ff0000720c */ /* 0x010fc60003f46270 */
[----:B------:R-:W0:Y:S01]  /*5890*/  S2R R0, SR_TID.X ;  /* 0x0000000000007919 */ /* 0x000e220000002100 */
[----:B------:R-:W-:Y:S02]  /*58a0*/  ISETP.GE.AND P3, PT, R28, RZ, PT ;  /* 0x000000ff1c00720c */ /* 0x000fe40003f66270 */
[----:B------:R-:W-:Y:S01]  /*58b0*/  ISETP.GE.AND P5, PT, R29, RZ, PT ;  /* 0x000000ff1d00720c */ /* 0x000fe20003fa6270 */
[----:B------:R-:W-:Y:S01]  /*58c0*/  @!P4 IMAD.MOV R22, RZ, RZ, -R22 ;  /* 0x000000ffff16c224 */ /* 0x000fe200078e0a16 */
[----:B------:R-:W4:Y:S01]  /*58d0*/  LDL.LU R28, [R1+0x80] ;  /* 0x00008000011c7983 */ /* 0x000f220000300800 */
[----:B------:R-:W-:-:S03]  /*58e0*/  @!P1 IMAD.MOV R23, RZ, RZ, -R23 ;  /* 0x000000ffff179224 */ /* 0x000fc600078e0a17 */
[----:B------:R-:W4:Y:S01]  /*58f0*/  LDL.LU R29, [R1+0x7c] ;  /* 0x00007c00011d7983 */ /* 0x000f220000300800 */
[----:B0-----:R-:W-:-:S05]  /*5900*/  LOP3.LUT R0, R0, 0x7f, RZ, 0xc0, !PT ;  /* 0x0000007f00007812 */ /* 0x001fca00078ec0ff */
[----:B------:R-:W-:Y:S01]  /*5910*/  IMAD R0, R0, c[0x0][0x18c], RZ ;  /* 0x0000630000007a24 */ /* 0x000fe200078e02ff */
[----:B------:R-:W-:Y:S04]  /*5920*/  STL [R1+0x11ec], R22 ;  /* 0x0011ec1601007387 */ /* 0x000fe80000100800 */
[----:B------:R-:W-:Y:S01]  /*5930*/  LEA R0, P6, R0, c[0x0][0x168], 0x1 ;  /* 0x00005a0000007a11 */ /* 0x000fe200078c08ff */
[----:B------:R-:W-:Y:S01]  /*5940*/  STL [R1+0x11f0], R23 ;  /* 0x0011f01701007387 */ /* 0x000fe20000100800 */
[----:B------:R-:W-:Y:S01]  /*5950*/  @!P3 IMAD.MOV R24, RZ, RZ, -R24 ;  /* 0x000000ffff18b224 */ /* 0x000fe200078e0a18 */
[----:B------:R-:W-:Y:S01]  /*5960*/  ISETP.NE.AND P1, PT, RZ, c[0x0][0x17c], PT ;  /* 0x00005f00ff007a0c */ /* 0x000fe20003f25270 */
[----:B------:R-:W-:Y:S01]  /*5970*/  @!P5 IMAD.MOV R25, RZ, RZ, -R25 ;  /* 0x000000ffff19d224 */ /* 0x000fe200078e0a19 */
[----:B------:R0:W-:Y:S01]  /*5980*/  STL [R1+0x1118], R0 ;  /* 0x0011180001007387 */ /* 0x0001e20000100800 */
[----:B------:R-:W-:-:S02]  /*5990*/  @!P2 IMAD.MOV R26, RZ, RZ, -R26 ;  /* 0x000000ffff1aa224 */ /* 0x000fc400078e0a1a */
[----:B------:R-:W-:Y:S01]  /*59a0*/  @!P0 IMAD.MOV R27, RZ, RZ, -R27 ;  /* 0x000000ffff1b8224 */ /* 0x000fe200078e0a1b */
[----:B------:R-:W-:Y:S01]  /*59b0*/  STL [R1+0x11f4], R24 ;  /* 0x0011f41801007387 */ /* 0x000fe20000100800 */
[----:B0-----:R-:W-:-:S03]  /*59c0*/  LOP3.LUT R0, RZ, c[0x0][0x17c], RZ, 0x33, !PT ;  /* 0x00005f00ff007a12 */ /* 0x001fc600078e33ff */
[----:B------:R-:W-:Y:S04]  /*59d0*/  STL [R1+0x11f8], R25 ;  /* 0x0011f81901007387 */ /* 0x000fe80000100800 */
[----:B------:R-:W-:Y:S04]  /*59e0*/  STL [R1+0x11fc], R26 ;  /* 0x0011fc1a01007387 */ /* 0x000fe80000100800 */
[----:B------:R-:W-:Y:S01]  /*59f0*/  STL [R1+0x1200], R27 ;  /* 0x0012001b01007387 */ /* 0x000fe20000100800 */
[----:B--2---:R-:W-:-:S13]  /*5a00*/  ISETP.GE.AND P4, PT, R5, RZ, PT ;  /* 0x000000ff0500720c */ /* 0x004fda0003f86270 */
[----:B---3--:R-:W-:Y:S01]  /*5a10*/  @!P4 IMAD.MOV R21, RZ, RZ, -R21 ;  /* 0x000000ffff15c224 */ /* 0x008fe200078e0a15 */
[----:B-----5:R-:W-:-:S04]  /*5a20*/  SEL R6, R0, R4, !P1 ;  /* 0x0000000400067207 */ /* 0x020fc80004800000 */
[----:B------:R0:W-:Y:S01]  /*5a30*/  STL [R1+0x1204], R21 ;  /* 0x0012041501007387 */ /* 0x0001e20000100800 */
[----:B------:R-:W-:-:S03]  /*5a40*/  SEL R5, R0, R3, !P1 ;  /* 0x0000000300057207 */ /* 0x000fc60004800000 */
[----:B------:R-:W-:Y:S01]  /*5a50*/  STL [R1+0xb8], R6 ;  /* 0x0000b80601007387 */ /* 0x000fe20000100800 */
[----:B------:R-:W-:-:S03]  /*5a60*/  SEL R4, R0, R2, !P1 ;  /* 0x0000000200047207 */ /* 0x000fc60004800000 */
[----:B------:R-:W-:Y:S04]  /*5a70*/  STL [R1+0xb4], R5 ;  /* 0x0000b40501007387 */ /* 0x000fe80000100800 */
[----:B------:R-:W-:Y:S04]  /*5a80*/  STL [R1+0xb0], R4 ;  /* 0x0000b00401007387 */ /* 0x000fe80000100800 */
[----:B0-----:R-:W2:Y:S01]  /*5a90*/  LDL.LU R21, [R1+0x6c] ;  /* 0x00006c0001157983 */ /* 0x001ea20000300800 */
[C---:B----4-:R-:W-:Y:S02]  /*5aa0*/  SEL R3, R0.reuse, R28, !P1 ;  /* 0x0000001c00037207 */ /* 0x050fe40004800000 */
[----:B------:R-:W-:-:S03]  /*5ab0*/  SEL R2, R0, R29, !P1 ;  /* 0x0000001d00027207 */ /* 0x000fc60004800000 */
[----:B------:R-:W-:Y:S04]  /*5ac0*/  STL [R1+0xac], R3 ;  /* 0x0000ac0301007387 */ /* 0x000fe80000100800 */
[----:B--2---:R0:W-:Y:S04]  /*5ad0*/  STL [R1+0x1208], R21 ;  /* 0x0012081501007387 */ /* 0x0041e80000100800 */
[----:B------:R-:W-:Y:S04]  /*5ae0*/  STL [R1+0xa8], R2 ;  /* 0x0000a80201007387 */ /* 0x000fe80000100800 */
[----:B0-----:R-:W2:Y:S04]  /*5af0*/  LDL.LU R21, [R1+0x70] ;  /* 0x0000700001157983 */ /* 0x001ea80000300800 */
[----:B--2---:R0:W-:Y:S04]  /*5b00*/  STL [R1+0x120c], R21 ;  /* 0x00120c1501007387 */ /* 0x0041e80000100800 */
[----:B0-----:R-:W2:Y:S04]  /*5b10*/  LDL.LU R21, [R1+0x74] ;  /* 0x0000740001157983 */ /* 0x001ea80000300800 */
[----:B--2---:R0:W-:Y:S04]  /*5b20*/  STL [R1+0x1210], R21 ;  /* 0x0012101501007387 */ /* 0x0041e80000100800 */
[----:B0-----:R-:W2:Y:S04]  /*5b30*/  LDL.LU R21, [R1+0x78] ;  /* 0x0000780001157983 */ /* 0x001ea80000300800 */
[----:B------:R-:W3:Y:S04]  /*5b40*/  LDL.LU R27, [R1+0x68] ;  /* 0x00006800011b7983 */ /* 0x000ee80000300800 */
[----:B------:R-:W4:Y:S04]  /*5b50*/  LDL.LU R26, [R1+0x64] ;  /* 0x00006400011a7983 */ /* 0x000f280000300800 */
[----:B------:R-:W5:Y:S04]  /*5b60*/  LDL.LU R25, [R1+0x60] ;  /* 0x0000600001197983 */ /* 0x000f680000300800 */
[----:B------:R-:W3:Y:S04]  /*5b70*/  LDL.LU R24, [R1+0x5c] ;  /* 0x00005c0001187983 */ /* 0x000ee80000300800 */
        /* <DEDUP_REMOVED lines=22> */
[----:B------:R-:W3:Y:S01]  /*5ce0*/  LDL.LU R29, [R1] ;  /* 0x00000000011d7983 */ /* 0x000ee20000300800 */
[----:B--2---:R-:W-:-:S05]  /*5cf0*/  SEL R21, R0, R21, !P1 ;  /* 0x0000001500157207 */ /* 0x004fca0004800000 */
[----:B------:R0:W-:Y:S04]  /*5d00*/  STL [R1+0xa4], R21 ;  /* 0x0000a41501007387 */ /* 0x0001e80000100800 */
[----:B0-----:R-:W2:Y:S02]  /*5d10*/  LDL.LU R21, [R1+0x1210] ;  /* 0x0012100001157983 */ /* 0x001ea40000300800 */
[----:B--2---:R-:W-:-:S05]  /*5d20*/  SEL R21, R0, R21, !P1 ;  /* 0x0000001500157207 */ /* 0x004fca0004800000 */
[----:B------:R0:W-:Y:S04]  /*5d30*/  STL [R1+0xa0], R21 ;  /* 0x0000a01501007387 */ /* 0x0001e80000100800 */
[----:B0-----:R-:W2:Y:S02]  /*5d40*/  LDL.LU R21, [R1+0x120c] ;  /* 0x00120c0001157983 */ /* 0x001ea40000300800 */
[----:B--2---:R-:W-:-:S05]  /*5d50*/  SEL R21, R0, R21, !P1 ;  /* 0x0000001500157207 */ /* 0x004fca0004800000 */
[----:B------:R0:W-:Y:S04]  /*5d60*/  STL [R1+0x9c], R21 ;  /* 0x00009c1501007387 */ /* 0x0001e80000100800 */
[----:B0-----:R-:W2:Y:S01]  /*5d70*/  LDL.LU R21, [R1+0x1208] ;  /* 0x0012080001157983 */ /* 0x001ea20000300800 */
[C---:B---3--:R-:W-:Y:S02]  /*5d80*/  SEL R27, R0.reuse, R27, !P1 ;  /* 0x0000001b001b7207 */ /* 0x048fe40004800000 */
[C---:B----4-:R-:W-:Y:S02]  /*5d90*/  SEL R26, R0.reuse, R26, !P1 ;  /* 0x0000001a001a7207 */ /* 0x050fe40004800000 */
[C---:B-----5:R-:W-:Y:S02]  /*5da0*/  SEL R25, R0.reuse, R25, !P1 ;  /* 0x0000001900197207 */ /* 0x060fe40004800000 */
[----:B------:R-:W-:-:S02]  /*5db0*/  SEL R24, R0, R24, !P1 ;  /* 0x0000001800187207 */ /* 0x000fc40004800000 */
[C---:B------:R-:W-:Y:S02]  /*5dc0*/  SEL R23, R0.reuse, R23, !P1 ;  /* 0x0000001700177207 */ /* 0x040fe40004800000 */
[C---:B------:R-:W-:Y:S02]  /*5dd0*/  SEL R22, R0.reuse, R22, !P1 ;  /* 0x0000001600167207 */ /* 0x040fe40004800000 */
[C---:B------:R-:W-:Y:S02]  /*5de0*/  SEL R20, R0.reuse, R20, !P1 ;  /* 0x0000001400147207 */ /* 0x040fe40004800000 */
[C---:B------:R-:W-:Y:S02]  /*5df0*/  SEL R19, R0.reuse, R19, !P1 ;  /* 0x0000001300137207 */ /* 0x040fe40004800000 */
[C---:B------:R-:W-:Y:S02]  /*5e00*/  SEL R18, R0.reuse, R18, !P1 ;  /* 0x0000001200127207 */ /* 0x040fe40004800000 */
        /* <DEDUP_REMOVED lines=18> */
[----:B--2---:R-:W-:-:S05]  /*5f30*/  SEL R21, R0, R21, !P1 ;  /* 0x0000001500157207 */ /* 0x004fca0004800000 */
[----:B------:R0:W-:Y:S04]  /*5f40*/  STL [R1+0x98], R21 ;  /* 0x0000981501007387 */ /* 0x0001e80000100800 */
        /* <DEDUP_REMOVED lines=8> */
[----:B0-----:R-:W2:Y:S04]  /*5fd0*/  LDL.LU R24, [R1+0x11f4] ;  /* 0x0011f40001187983 */ /* 0x001ea80000300800 */
        /* <DEDUP_REMOVED lines=45> */
[----:B0-----:R-:W3:Y:S01]  /*62b0*/  LDL.LU R29, [R1+0x1198] ;  /* 0x00119800011d7983 */ /* 0x001ee20000300800 */
[----:B--2---:R-:W-:-:S02]  /*62c0*/  SEL R28, R0, R28, !P1 ;  /* 0x0000001c001c7207 */ /* 0x004fc40004800000 */
[C---:B---3--:R-:W-:Y:S02]  /*62d0*/  SEL R29, R0.reuse, R29, !P1 ;  /* 0x0000001d001d7207 */ /* 0x048fe40004800000 */
[----:B------:R-:W-:Y:S02]  /*62e0*/  SEL R0, R0, R2, !P1 ;  /* 0x0000000200007207 */ /* 0x000fe40004800000 */
[----:B------:R-:W-:Y:S01]  /*62f0*/  LOP3.LUT R2, RZ, c[0x0][0x17c], RZ, 0x33, !PT ;  /* 0x00005f00ff027a12 */ /* 0x000fe200078e33ff */
[----:B------:R-:W-:Y:S03]  /*6300*/  STL [R1+0x24], R29 ;  /* 0x0000241d01007387 */ /* 0x000fe60000100800 */
[C---:B------:R-:W-:Y:S01]  /*6310*/  SEL R3, R2.reuse, R3, !P1 ;  /* 0x0000000302037207 */ /* 0x040fe20004800000 */
[----:B------:R-:W-:Y:S01]  /*6320*/  STL [R1+0x20], R28 ;  /* 0x0000201c01007387 */ /* 0x000fe20000100800 */
[----:B------:R-:W-:-:S03]  /*6330*/  SEL R4, R2, R4, !P1 ;  /* 0x0000000402047207 */ /* 0x000fc60004800000 */
[----:B------:R0:W-:Y:S04]  /*6340*/  STL [R1+0x1c], R0 ;  /* 0x00001c0001007387 */ /* 0x0001e80000100800 */
[----:B------:R1:W-:Y:S01]  /*6350*/  STL [R1+0x18], R3 ;  /* 0x0000180301007387 */ /* 0x0003e20000100800 */
[----:B0-----:R-:W-:-:S03]  /*6360*/  SEL R0, R2, R5, !P1 ;  /* 0x0000000502007207 */ /* 0x001fc60004800000 */
[----:B------:R0:W-:Y:S01]  /*6370*/  STL [R1+0x14], R4 ;  /* 0x0000140401007387 */ /* 0x0001e20000100800 */
[----:B-1----:R-:W-:-:S03]  /*6380*/  SEL R3, R2, R6, !P1 ;  /* 0x0000000602037207 */ /* 0x002fc60004800000 */
[----:B------:R1:W-:Y:S01]  /*6390*/  STL [R1+0x10], R0 ;  /* 0x0000100001007387 */ /* 0x0003e20000100800 */
[----:B0-----:R-:W-:-:S03]  /*63a0*/  SEL R4, R2, R7, !P1 ;  /* 0x0000000702047207 */ /* 0x001fc60004800000 */
[----:B------:R0:W-:Y:S01]  /*63b0*/  STL [R1+0xc], R3 ;  /* 0x00000c0301007387 */ /* 0x0001e20000100800 */
[----:B-1----:R-:W-:-:S03]  /*63c0*/  SEL R0, R2, R8, !P1 ;  /* 0x0000000802007207 */ /* 0x002fc60004800000 */
[----:B0-----:R-:W2:Y:S04]  /*63d0*/  LDL.LU R3, [R1+0xb8] ;  /* 0x0000b80001037983 */ /* 0x001ea80000300800 */
[----:B------:R0:W-:Y:S01]  /*63e0*/  STL [R1+0x8], R4 ;  /* 0x0000080401007387 */ /* 0x0001e20000100800 */
[----:B------:R-:W-:-:S03]  /*63f0*/  SEL R29, R2, R10, !P1 ;  /* 0x0000000a021d7207 */ /* 0x000fc60004800000 */
[----:B0-----:R-:W3:Y:S04]  /*6400*/  LDL.LU R4, [R1+0xb4] ;  /* 0x0000b40001047983 */ /* 0x001ee80000300800 */
[----:B------:R0:W-:Y:S04]  /*6410*/  STL [R1+0x4], R0 ;  /* 0x0000040001007387 */ /* 0x0001e80000100800 */
[----:B------:R-:W3:Y:S04]  /*6420*/  LDL.LU R5, [R1+0xb0] ;  /* 0x0000b00001057983 */ /* 0x000ee80000300800 */
[----:B------:R-:W3:Y:S01]  /*6430*/  LDL.LU R6, [R1+0xac] ;  /* 0x0000ac0001067983 */ /* 0x000ee20000300800 */
[----:B0-----:R-:W-:-:S03]  /*6440*/  SEL R0, R2, R9, !P1 ;  /* 0x0000000902007207 */ /* 0x001fc60004800000 */
[----:B------:R-:W3:Y:S01]  /*6450*/  LDL.LU R7, [R1+0xa8] ;  /* 0x0000a80001077983 */ /* 0x000ee20000300800 */
[----:B------:R-:W-:-:S03]  /*6460*/  SEL R28, R2, R11, !P1 ;  /* 0x0000000b021c7207 */ /* 0x000fc60004800000 */
[----:B------:R-:W3:Y:S04]  /*6470*/  LDL.LU R8, [R1+0xa4] ;  /* 0x0000a40001087983 */ /* 0x000ee80000300800 */
[----:B------:R-:W3:Y:S01]  /*6480*/  LDL.LU R9, [R1+0xa0] ;  /* 0x0000a00001097983 */ /* 0x000ee20000300800 */
[----:B------:R-:W-:-:S03]  /*6490*/  SEL R12, R2, R12, !P1 ;  /* 0x0000000c020c7207 */ /* 0x000fc60004800000 */
[----:B------:R0:W-:Y:S01]  /*64a0*/  STL [R1+0x111c], R0 ;  /* 0x00111c0001007387 */ /* 0x0001e20000100800 */
[C---:B------:R-:W-:Y:S02]  /*64b0*/  SEL R13, R2.reuse, R13, !P1 ;  /* 0x0000000d020d7207 */ /* 0x040fe40004800000 */
[C---:B------:R-:W-:Y:S01]  /*64c0*/  SEL R14, R2.reuse, R14, !P1 ;  /* 0x0000000e020e7207 */ /* 0x040fe20004800000 */
[----:B0-----:R-:W3:Y:S04]  /*64d0*/  LDL.LU R0, [R1+0x80] ;  /* 0x0000800001007983 */ /* 0x001ee80000300800 */
[----:B------:R-:W3:Y:S04]  /*64e0*/  LDL.LU R10, [R1+0x9c] ;  /* 0x00009c00010a7983 */ /* 0x000ee80000300800 */
[----:B------:R0:W-:Y:S01]  /*64f0*/  STL [R1+0x1120], R29 ;  /* 0x0011201d01007387 */ /* 0x0001e20000100800 */
[----:B------:R-:W-:-:S03]  /*6500*/  SEL R15, R2, R15, !P1 ;  /* 0x0000000f020f7207 */ /* 0x000fc60004800000 */
[----:B0-----:R-:W3:Y:S04]  /*6510*/  LDL.LU R29, [R1+0x84] ;  /* 0x00008400011d7983 */ /* 0x001ee80000300800 */
[----:B------:R-:W3:Y:S04]  /*6520*/  LDL.LU R11, [R1+0x98] ;  /* 0x00009800010b7983 */ /* 0x000ee80000300800 */
[----:B------:R0:W-:Y:S04]  /*6530*/  STL [R1+0x1124], R28 ;  /* 0x0011241c01007387 */ /* 0x0001e80000100800 */
[----:B0-----:R-:W3:Y:S04]  /*6540*/  LDL.LU R28, [R1+0x88] ;  /* 0x00008800011c7983 */ /* 0x001ee80000300800 */
[----:B------:R0:W-:Y:S04]  /*6550*/  STL [R1+0x1128], R12 ;  /* 0x0011280c01007387 */ /* 0x0001e80000100800 */
[----:B0-----:R-:W3:Y:S04]  /*6560*/  LDL.LU R12, [R1+0x8c] ;  /* 0x00008c00010c7983 */ /* 0x001ee80000300800 */
[----:B------:R0:W-:Y:S04]  /*6570*/  STL [R1+0x112c], R13 ;  /* 0x00112c0d01007387 */ /* 0x0001e80000100800 */
[----:B0-----:R-:W3:Y:S04]  /*6580*/  LDL.LU R13, [R1+0x94] ;  /* 0x00009400010d7983 */ /* 0x001ee80000300800 */
[----:B------:R0:W-:Y:S04]  /*6590*/  STL [R1+0x1130], R14 ;  /* 0x0011300e01007387 */ /* 0x0001e80000100800 */
[----:B0-----:R-:W3:Y:S04]  /*65a0*/  LDL.LU R14, [R1+0xbc] ;  /* 0x0000bc00010e7983 */ /* 0x001ee80000300800 */
[----:B------:R0:W-:Y:S04]  /*65b0*/  STL [R1+0x1134], R15 ;  /* 0x0011340f01007387 */ /* 0x0001e80000100800 */
[----:B0-----:R-:W3:Y:S01]  /*65c0*/  LDL.LU R15, [R1+0xc0] ;  /* 0x0000c000010f7983 */ /* 0x001ee20000300800 */
[----:B------:R-:W-:-:S03]  /*65d0*/  SEL R16, R2, R16, !P1 ;  /* 0x0000001002107207 */ /* 0x000fc60004800000 */
[----:B------:R-:W0:Y:S04]  /*65e0*/  S2R R2, SR_TID.X ;  /* 0x0000000000027919 */ /* 0x000e280000002100 */
[----:B------:R1:W-:Y:S02]  /*65f0*/  STL [R1+0x1138], R16 ;  /* 0x0011381001007387 */ /* 0x0003e40000100800 */
[----:B-1----:R-:W-:-:S04]  /*6600*/  LOP3.LUT R16, RZ, c[0x0][0x17c], RZ, 0x33, !PT ;  /* 0x00005f00ff107a12 */ /* 0x002fc800078e33ff */
[C---:B------:R-:W-:Y:S02]  /*6610*/  SEL R17, R16.reuse, R17, !P1 ;  /* 0x0000001110117207 */ /* 0x040fe40004800000 */
[C---:B------:R-:W-:Y:S02]  /*6620*/  SEL R18, R16.reuse, R18, !P1 ;  /* 0x0000001210127207 */ /* 0x040fe40004800000 */
[----:B------:R-:W-:Y:S02]  /*6630*/  SEL R19, R16, R19, !P1 ;  /* 0x0000001310137207 */ /* 0x000fe40004800000 */
[----:B0-----:R-:W-:Y:S02]  /*6640*/  LOP3.LUT R2, R2, 0x7f, RZ, 0xc0, !PT ;  /* 0x0000007f02027812 */ /* 0x001fe400078ec0ff */
[C---:B------:R-:W-:Y:S01]  /*6650*/  SEL R20, R16.reuse, R20, !P1 ;  /* 0x0000001410147207 */ /* 0x040fe20004800000 */
[----:B------:R-:W-:Y:S01]  /*6660*/  STL [R1+0x113c], R17 ;  /* 0x00113c1101007387 */ /* 0x000fe20000100800 */
[----:B------:R-:W-:Y:S01]  /*6670*/  SEL R22, R16, R22, !P1 ;  /* 0x0000001610167207 */ /* 0x000fe20004800000 */
[----:B------:R-:W-:Y:S01]  /*6680*/  IMAD R2, R2, c[0x0][0x18c], RZ ;  /* 0x0000630002027a24 */ /* 0x000fe200078e02ff */
[C---:B------:R-:W-:Y:S01]  /*6690*/  SEL R23, R16.reuse, R23, !P1 ;  /* 0x0000001710177207 */ /* 0x040fe20004800000 */
[----:B------:R-:W-:Y:S01]  /*66a0*/  STL [R1+0x1140], R18 ;  /* 0x0011401201007387 */ /* 0x000fe20000100800 */
[----:B------:R-:W-:-:S02]  /*66b0*/  SEL R24, R16, R24, !P1 ;  /* 0x0000001810187207 */ /* 0x000fc40004800000 */
[C---:B-----5:R-:W-:Y:S01]  /*66c0*/  SEL R25, R16.reuse, R25, !P1 ;  /* 0x0000001910197207 */ /* 0x060fe20004800000 */
[----:B------:R-:W-:Y:S01]  /*66d0*/  STL [R1+0x1144], R19 ;  /* 0x0011441301007387 */ /* 0x000fe20000100800 */
[C---:B----4-:R-:W-:Y:S02]  /*66e0*/  SEL R26, R16.reuse, R26, !P1 ;  /* 0x0000001a101a7207 */ /* 0x050fe40004800000 */
[C---:B------:R-:W-:Y:S01]  /*66f0*/  SEL R27, R16.reuse, R27, !P1 ;  /* 0x0000001b101b7207 */ /* 0x040fe20004800000 */
[----:B------:R-:W-:Y:S01]  /*6700*/  STL [R1+0x1148], R20 ;  /* 0x0011481401007387 */ /* 0x000fe20000100800 */
[----:B------:R-:W-:-:S03]  /*6710*/  SEL R21, R16, R21, !P1 ;  /* 0x0000001510157207 */ /* 0x000fc60004800000 */
[----:B------:R-:W-:Y:S01]  /*6720*/  STL [R1+0x114c], R22 ;  /* 0x00114c1601007387 */ /* 0x000fe20000100800 */
[----:B------:R-:W-:-:S03]  /*6730*/  LEA.HI.X.SX32 R2, R2, c[0x0][0x16c], 0x1, P6 ;  /* 0x00005b0002027a11 */ /* 0x000fc600030f0eff */
[----:B------:R-:W-:Y:S04]  /*6740*/  STL [R1+0x1150], R23 ;  /* 0x0011501701007387 */ /* 0x000fe80000100800 */
[----:B------:R-:W-:Y:S04]  /*6750*/  STL [R1+0x1154], R24 ;  /* 0x0011541801007387 */ /* 0x000fe80000100800 */
[----:B------:R-:W-:Y:S04]  /*6760*/  STL [R1+0x1158], R25 ;  /* 0x0011581901007387 */ /* 0x000fe80000100800 */
[----:B------:R-:W-:Y:S04]  /*6770*/  STL [R1+0x115c], R26 ;  /* 0x00115c1a01007387 */ /* 0x000fe80000100800 */
[----:B------:R-:W-:Y:S04]  /*6780*/  STL [R1+0x1160], R27 ;  /* 0x0011601b01007387 */ /* 0x000fe80000100800 */
[----:B------:R-:W-:Y:S04]  /*6790*/  STL [R1+0x1164], R21 ;  /* 0x0011641501007387 */ /* 0x000fe80000100800 */
[----:B------:R0:W-:Y:S01]  /*67a0*/  STL [R1+0x1168], R2 ;  /* 0x0011680201007387 */ /* 0x0001e20000100800 */
[----:B--2---:R-:W-:-:S02]  /*67b0*/  IMAD R3, R3, c[0x0][0x190], RZ ;  /* 0x0000640003037a24 */ /* 0x004fc400078e02ff */
[----:B---3--:R-:W-:Y:S02]  /*67c0*/  IMAD R4, R4, c[0x0][0x190], RZ ;  /* 0x0000640004047a24 */ /* 0x008fe400078e02ff */
[----:B------:R-:W-:Y:S02]  /*67d0*/  IMAD R5, R5, c[0x0][0x190], RZ ;  /* 0x0000640005057a24 */ /* 0x000fe400078e02ff */
[----:B------:R-:W-:Y:S02]  /*67e0*/  IMAD R6, R6, c[0x0][0x190], RZ ;  /* 0x0000640006067a24 */ /* 0x000fe400078e02ff */
[----:B------:R-:W-:Y:S02]  /*67f0*/  IMAD R7, R7, c[0x0][0x190], RZ ;  /* 0x0000640007077a24 */ /* 0x000fe400078e02ff */
[----:B------:R-:W-:Y:S02]  /*6800*/  IMAD R8, R8, c[0x0][0x190], RZ ;  /* 0x0000640008087a24 */ /* 0x000fe400078e02ff */
[----:B------:R-:W-:-:S02]  /*6810*/  IMAD R9, R9, c[0x0][0x190], RZ ;  /* 0x0000640009097a24 */ /* 0x000fc400078e02ff */
[----:B------:R-:W-:Y:S02]  /*6820*/  IMAD R10, R10, c[0x0][0x190], RZ ;  /* 0x000064000a0a7a24 */ /* 0x000fe400078e02ff */
[----:B------:R-:W-:Y:S02]  /*6830*/  IMAD R11, R11, c[0x0][0x190], RZ ;  /* 0x000064000b0b7a24 */ /* 0x000fe400078e02ff */
[----:B0-----:R-:W-:Y:S02]  /*6840*/  IMAD R2, R14, c[0x0][0x184], RZ ;  /* 0x000061000e027a24 */ /* 0x001fe400078e02ff */
[----:B------:R-:W-:-:S05]  /*6850*/  IMAD R15, R15, c[0x0][0x184], RZ ;  /* 0x000061000f0f7a24 */ /* 0x000fca00078e02ff */
[----:B------:R-:W-:Y:S04]  /*6860*/  STL [R1+0xc0], R15 ;  /* 0x0000c00f01007387 */ /* 0x000fe80000100800 */
[----:B------:R-:W-:Y:S04]  /*6870*/  STL [R1+0x116c], R3 ;  /* 0x00116c0301007387 */ /* 0x000fe80000100800 */
[----:B------:R0:W-:Y:S04]  /*6880*/  STL [R1+0xbc], R2 ;  /* 0x0000bc0201007387 */ /* 0x0001e80000100800 */
[----:B------:R1:W-:Y:S04]  /*6890*/  STL [R1+0x1170], R4 ;  /* 0x0011700401007387 */ /* 0x0003e80000100800 */
[----:B------:R-:W-:Y:S01]  /*68a0*/  STL [R1+0x1174], R5 ;  /* 0x0011740501007387 */ /* 0x000fe20000100800 */
[----:B0-----:R-:W-:-:S03]  /*68b0*/  IMAD R2, R13, c[0x0][0x190], RZ ;  /* 0x000064000d027a24 */ /* 0x001fc600078e02ff */
[----:B------:R-:W-:Y:S01]  /*68c0*/  STL [R1+0x1178], R6 ;  /* 0x0011780601007387 */ /* 0x000fe20000100800 */
[----:B------:R-:W-:Y:S02]  /*68d0*/  IMAD R3, R28, c[0x0][0x190], RZ ;  /* 0x000064001c037a24 */ /* 0x000fe400078e02ff */
[----:B-1----:R-:W-:Y:S01]  /*68e0*/  IMAD R4, R12, c[0x0][0x190], RZ ;  /* 0x000064000c047a24 */ /* 0x002fe200078e02ff */
[----:B------:R-:W-:Y:S04]  /*68f0*/  STL [R1+0x117c], R7 ;  /* 0x00117c0701007387 */ /* 0x000fe80000100800 */
[----:B------:R-:W-:Y:S04]  /*6900*/  STL [R1+0x1180], R8 ;  /* 0x0011800801007387 */ /* 0x000fe80000100800 */
[----:B------:R-:W-:Y:S04]  /*6910*/  STL [R1+0x1184], R9 ;  /* 0x0011840901007387 */ /* 0x000fe80000100800 */
[----:B------:R-:W-:Y:S04]  /*6920*/  STL [R1+0x1188], R10 ;  /* 0x0011880a01007387 */ /* 0x000fe80000100800 */
[----:B------:R0:W-:Y:S04]  /*6930*/  STL [R1+0x118c], R11 ;  /* 0x00118c0b01007387 */ /* 0x0001e80000100800 */
[----:B------:R1:W-:Y:S04]  /*6940*/  STL [R1+0x90], R2 ;  /* 0x0000900201007387 */ /* 0x0003e80000100800 */
[----:B------:R-:W-:Y:S04]  /*6950*/  STL [R1+0x8c], R4 ;  /* 0x00008c0401007387 */ /* 0x000fe80000100800 */
[----:B------:R-:W-:Y:S04]  /*6960*/  STL [R1+0x88], R3 ;  /* 0x0000880301007387 */ /* 0x000fe80000100800 */
[----:B0-----:R-:W2:Y:S01]  /*6970*/  LDL.LU R11, [R1+0x74] ;  /* 0x00007400010b7983 */ /* 0x001ea20000300800 */
[----:B-1----:R-:W-:-:S02]  /*6980*/  IMAD R2, R29, c[0x0][0x190], RZ ;  /* 0x000064001d027a24 */ /* 0x002fc400078e02ff */
[----:B------:R-:W-:-:S03]  /*6990*/  IMAD R0, R0, c[0x0][0x190], RZ ;  /* 0x0000640000007a24 */ /* 0x000fc600078e02ff */
[----:B------:R-:W-:Y:S04]  /*69a0*/  STL [R1+0x84], R2 ;  /* 0x0000840201007387 */ /* 0x000fe80000100800 */
[----:B--2---:R0:W-:Y:S04]  /*69b0*/  STL [R1+0x1190], R11 ;  /* 0x0011900b01007387 */ /* 0x0041e80000100800 */
[----:B------:R-:W-:Y:S04]  /*69c0*/  STL [R1+0x80], R0 ;  /* 0x0000800001007387 */ /* 0x000fe80000100800 */
        /* <DEDUP_REMOVED lines=30> */
[----:B------:R-:W3:Y:S01]  /*6bb0*/  LDL.LU R0, [R1+0x4] ;  /* 0x0000040001007983 */ /* 0x000ee20000300800 */
[----:B--2---:R-:W-:-:S05]  /*6bc0*/  IMAD R11, R11, c[0x0][0x190], RZ ;  /* 0x000064000b0b7a24 */ /* 0x004fca00078e02ff */
[----:B------:R0:W-:Y:S04]  /*6bd0*/  STL [R1+0x7c], R11 ;  /* 0x00007c0b01007387 */ /* 0x0001e80000100800 */
[----:B0-----:R-:W2:Y:S02]  /*6be0*/  LDL.LU R11, [R1+0x1194] ;  /* 0x00119400010b7983 */ /* 0x001ea40000300800 */
[----:B--2---:R-:W-:-:S05]  /*6bf0*/  IMAD R11, R11, c[0x0][0x190], RZ ;  /* 0x000064000b0b7a24 */ /* 0x004fca00078e02ff */
[----:B------:R0:W-:Y:S04]  /*6c00*/  STL [R1+0x78], R11 ;  /* 0x0000780b01007387 */ /* 0x0001e80000100800 */
[----:B0-----:R-:W2:Y:S01]  /*6c10*/  LDL.LU R11, [R1+0x1190] ;  /* 0x00119000010b7983 */ /* 0x001ea20000300800 */
[----:B---3--:R-:W-:Y:S02]  /*6c20*/  IMAD R10, R10, c[0x0][0x190], RZ ;  /* 0x000064000a0a7a24 */ /* 0x008fe400078e02ff */
[----:B----4-:R-:W-:Y:S02]  /*6c30*/  IMAD R9, R9, c[0x0][0x190], RZ ;  /* 0x0000640009097a24 */ /* 0x010fe400078e02ff */
[----:B-----5:R-:W-:Y:S02]  /*6c40*/  IMAD R8, R8, c[0x0][0x190], RZ ;  /* 0x0000640008087a24 */ /* 0x020fe400078e02ff */
[----:B------:R-:W-:-:S02]  /*6c50*/  IMAD R7, R7, c[0x0][0x190], RZ ;  /* 0x0000640007077a24 */ /* 0x000fc400078e02ff */
[----:B------:R-:W-:Y:S02]  /*6c60*/  IMAD R6, R6, c[0x0][0x190], RZ ;  /* 0x0000640006067a24 */ /* 0x000fe400078e02ff */
[----:B------:R-:W-:Y:S02]  /*6c70*/  IMAD R5, R5, c[0x0][0x190], RZ ;  /* 0x0000640005057a24 */ /* 0x000fe400078e02ff */
[----:B------:R-:W-:Y:S02]  /*6c80*/  IMAD R4, R4, c[0x0][0x190], RZ ;  /* 0x0000640004047a24 */ /* 0x000fe400078e02ff */
[----:B------:R-:W-:Y:S02]  /*6c90*/  IMAD R3, R3, c[0x0][0x190], RZ ;  /* 0x0000640003037a24 */ /* 0x000fe400078e02ff */
[----:B------:R-:W-:Y:S02]  /*6ca0*/  IMAD R2, R2, c[0x0][0x190], RZ ;  /* 0x0000640002027a24 */ /* 0x000fe400078e02ff */
        /* <DEDUP_REMOVED lines=19> */
[----:B--2---:R-:W-:-:S05]  /*6de0*/  IMAD R11, R11, c[0x0][0x190], RZ ;  /* 0x000064000b0b7a24 */ /* 0x004fca00078e02ff */
        /* <DEDUP_REMOVED lines=57> */
[----:B0-----:R-:W2:Y:S02]  /*7180*/  LDL.LU R0, [R1+0x111c] ;  /* 0x00111c0001007983 */ /* 0x001ea40000300800 */
[----:B--2---:R-:W-:-:S05]  /*7190*/  IMAD R0, R0, c[0x0][0x190], RZ ;  /* 0x0000640000007a24 */ /* 0x004fca00078e02ff */
[----:B------:R0:W-:Y:S04]  /*71a0*/  STL [R1], R0 ;  /* 0x0000000001007387 */ /* 0x0001e80000100800 */
[----:B0-----:R-:W2:Y:S01]  /*71b0*/  LDL.LU R0, [R1+0x1118] ;  /* 0x0011180001007983 */ /* 0x001ea20000300800 */
[----:B------:R-:W-:Y:S02]  /*71c0*/  IMAD R29, R29, c[0x0][0x190], RZ ;  /* 0x000064001d1d7a24 */ /* 0x000fe400078e02ff */
[----:B------:R-:W-:Y:S02]  /*71d0*/  IMAD R28, R28, c[0x0][0x190], RZ ;  /* 0x000064001c1c7a24 */ /* 0x000fe400078e02ff */
[----:B------:R-:W-:Y:S02]  /*71e0*/  IMAD R12, R12, c[0x0][0x190], RZ ;  /* 0x000064000c0c7a24 */ /* 0x000fe400078e02ff */
[----:B------:R-:W-:Y:S01]  /*71f0*/  IMAD R13, R13, c[0x0][0x190], RZ ;  /* 0x000064000d0d7a24 */ /* 0x000fe200078e02ff */
[----:B------:R-:W-:Y:S01]  /*7200*/  STL [R1+0x10e0], R29 ;  /* 0x0010e01d01007387 */ /* 0x000fe20000100800 */
[----:B------:R-:W-:-:S02]  /*7210*/  IMAD R14, R14, c[0x0][0x190], RZ ;  /* 0x000064000e0e7a24 */ /* 0x000fc400078e02ff */
[----:B------:R-:W-:Y:S01]  /*7220*/  IMAD R15, R15, c[0x0][0x190], RZ ;  /* 0x000064000f0f7a24 */ /* 0x000fe200078e02ff */
[----:B------:R-:W-:Y:S01]  /*7230*/  STL [R1+0x10e4], R28 ;  /* 0x0010e41c01007387 */ /* 0x000fe20000100800 */
[----:B------:R-:W-:-:S03]  /*7240*/  IMAD R16, R16, c[0x0][0x190], RZ ;  /* 0x0000640010107a24 */ /* 0x000fc600078e02ff */
[----:B------:R-:W-:Y:S01]  /*7250*/  STL [R1+0x10e8], R12 ;  /* 0x0010e80c01007387 */ /* 0x000fe20000100800 */
[----:B------:R-:W-:-:S03]  /*7260*/  IMAD R17, R17, c[0x0][0x190], RZ ;  /* 0x0000640011117a24 */ /* 0x000fc600078e02ff */
[----:B------:R-:W-:Y:S01]  /*7270*/  STL [R1+0x10ec], R13 ;  /* 0x0010ec0d01007387 */ /* 0x000fe20000100800 */
[----:B------:R-:W-:-:S03]  /*7280*/  IMAD R18, R18, c[0x0][0x190], RZ ;  /* 0x0000640012127a24 */ /* 0x000fc600078e02ff */
[----:B------:R-:W-:Y:S01]  /*7290*/  STL [R1+0x10f0], R14 ;  /* 0x0010f00e01007387 */ /* 0x000fe20000100800 */
[----:B------:R-:W-:-:S03]  /*72a0*/  IMAD R19, R19, c[0x0][0x190], RZ ;  /* 0x0000640013137a24 */ /* 0x000fc600078e02ff */
        /* <DEDUP_REMOVED lines=10> */
[----:B------:R-:W-:-:S02]  /*7350*/  IMAD R20, R20, c[0x0][0x190], RZ ;  /* 0x0000640014147a24 */ /* 0x000fc400078e02ff */
[----:B------:R-:W-:Y:S02]  /*7360*/  IMAD R22, R22, c[0x0][0x190], RZ ;  /* 0x0000640016167a24 */ /* 0x000fe400078e02ff */
[----:B------:R-:W-:Y:S02]  /*7370*/  IMAD R23, R23, c[0x0][0x190], RZ ;  /* 0x0000640017177a24 */ /* 0x000fe400078e02ff */
[----:B------:R-:W-:Y:S01]  /*7380*/  IMAD R24, R24, c[0x0][0x190], RZ ;  /* 0x0000640018187a24 */ /* 0x000fe200078e02ff */
[----:B------:R-:W-:Y:S04]  /*7390*/  STL [R1+0x1108], R20 ;  /* 0x0011081401007387 */ /* 0x000fe80000100800 */
[----:B------:R-:W-:Y:S04]  /*73a0*/  STL [R1+0x110c], R22 ;  /* 0x00110c1601007387 */ /* 0x000fe80000100800 */
[----:B------:R-:W-:Y:S04]  /*73b0*/  STL [R1+0x1110], R23 ;  /* 0x0011101701007387 */ /* 0x000fe80000100800 */
[----:B------:R-:W-:Y:S04]  /*73c0*/  STL [R1+0x1114], R24 ;  /* 0x0011141801007387 */ /* 0x000fe80000100800 */
[----:B------:R-:W3:Y:S01]  /*73d0*/  LDL.LU R14, [R1+0x7c] ;  /* 0x00007c00010e7983 */ /* 0x000ee20000300800 */
[----:B--2---:R-:W-:-:S02]  /*73e0*/  LEA R13, P5, R3, R0, 0x1 ;  /* 0x00000000030d7211 */ /* 0x004fc400078a08ff */
[----:B------:R-:W-:-:S03]  /*73f0*/  LEA R12, P6, R4, R0, 0x1 ;  /* 0x00000000040c7211 */ /* 0x000fc600078c08ff */
[----:B------:R0:W-:Y:S04]  /*7400*/  STL [R1+0xfa0], R13 ;  /* 0x000fa00d01007387 */ /* 0x0001e80000100800 */
[----:B------:R1:W-:Y:S04]  /*7410*/  STL [R1+0xfa4], R12 ;  /* 0x000fa40c01007387 */ /* 0x0003e80000100800 */
[----:B0-----:R-:W2:Y:S01]  /*7420*/  LDL.LU R13, [R1+0x78] ;  /* 0x00007800010d7983 */ /* 0x001ea20000300800 */
[-C--:B------:R-:W-:Y:S02]  /*7430*/  LEA R20, P0, R5, R0.reuse, 0x1 ;  /* 0x0000000005147211 */ /* 0x080fe400078008ff */
[----:B-1----:R-:W-:-:S03]  /*7440*/  LEA R12, P1, R6, R0, 0x1 ;  /* 0x00000000060c7211 */ /* 0x002fc600078208ff */
[----:B------:R-:W-:Y:S04]  /*7450*/  STL [R1+0xfa8], R20 ;  /* 0x000fa81401007387 */ /* 0x000fe80000100800 */
[----:B------:R0:W-:Y:S01]  /*7460*/  STL [R1+0xfac], R12 ;  /* 0x000fac0c01007387 */ /* 0x0001e20000100800 */
[----:B------:R-:W-:-:S03]  /*7470*/  LEA R22, P2, R7, R0, 0x1 ;  /* 0x0000000007167211 */ /* 0x000fc600078408ff */
[----:B0-----:R-:W2:Y:S01]  /*7480*/  LDL.LU R12, [R1+0x74] ;  /* 0x00007400010c7983 */ /* 0x001ea20000300800 */
[----:B-----5:R-:W-:-:S03]  /*7490*/  LEA R20, P3, R8, R0, 0x1 ;  /* 0x0000000008147211 */ /* 0x020fc600078608ff */
[----:B------:R4:W-:Y:S04]  /*74a0*/  STL [R1+0xfb0], R22 ;  /* 0x000fb01601007387 */ /* 0x0009e80000100800 */
[----:B------:R-:W5:Y:S01]  /*74b0*/  LDL.LU R28, [R1+0x70] ;  /* 0x00007000011c7983 */ /* 0x000f620000300800 */
[----:B----4-:R-:W-:-:S03]  /*74c0*/  LEA R22, P4, R9, R0, 0x1 ;  /* 0x0000000009167211 */ /* 0x010fc600078808ff */
[----:B------:R0:W-:Y:S04]  /*74d0*/  STL [R1+0xfb4], R20 ;  /* 0x000fb41401007387 */ /* 0x0001e80000100800 */
[----:B------:R-:W-:Y:S04]  /*74e0*/  STL [R1+0xfb8], R22 ;  /* 0x000fb81601007387 */ /* 0x000fe80000100800 */
[----:B------:R-:W4:Y:S01]  /*74f0*/  LDL.LU R29, [R1+0x6c] ;  /* 0x00006c00011d7983 */ /* 0x000f220000300800 */
[----:B0-----:R-:W-:Y:S02]  /*7500*/  LEA.HI.X.SX32 R20, R3, R2, 0x1, P5 ;  /* 0x0000000203147211 */ /* 0x001fe400028f0eff */
[----:B---3--:R-:W-:-:S03]  /*7510*/  LEA R3, P5, R10, R0, 0x1 ;  /* 0x000000000a037211 */ /* 0x008fc600078a08ff */
[----:B------:R0:W-:Y:S04]  /*7520*/  STL [R1+0xf98], R20 ;  /* 0x000f981401007387 */ /* 0x0001e80000100800 */
[----:B------:R1:W-:Y:S01]  /*7530*/  STL [R1+0xf9c], R3 ;  /* 0x000f9c0301007387 */ /* 0x0003e20000100800 */
[----:B0-----:R-:W-:Y:S02]  /*7540*/  LEA.HI.X.SX32 R20, R4, R2, 0x1, P6 ;  /* 0x0000000204147211 */ /* 0x001fe400030f0eff */
[----:B------:R-:W-:Y:S02]  /*7550*/  LEA R4, P6, R11, R0, 0x1 ;  /* 0x000000000b047211 */ /* 0x000fe400078c08ff */
[----:B-1----:R-:W-:Y:S01]  /*7560*/  LEA.HI.X.SX32 R3, R5, R2, 0x1, P0 ;  /* 0x0000000205037211 */ /* 0x002fe200000f0eff */
[----:B------:R-:W-:Y:S04]  /*7570*/  STL [R1+0xf90], R20 ;  /* 0x000f901401007387 */ /* 0x000fe80000100800 */
[----:B------:R-:W3:Y:S04]  /*7580*/  LDL.LU R5, [R1+0x64] ;  /* 0x0000640001057983 */ /* 0x000ee80000300800 */
[----:B------:R0:W-:Y:S04]  /*7590*/  STL [R1+0xf94], R4 ;  /* 0x000f940401007387 */ /* 0x0001e80000100800 */
[----:B------:R1:W-:Y:S01]  /*75a0*/  STL [R1+0xf88], R3 ;  /* 0x000f880301007387 */ /* 0x0003e20000100800 */
[----:B0-----:R-:W-:-:S02]  /*75b0*/  LEA R4, P0, R19, R0, 0x1 ;  /* 0x0000000013047211 */ /* 0x001fc400078008ff */
[----:B-1----:R-:W-:Y:S02]  /*75c0*/  LEA.HI.X.SX32 R3, R6, R2, 0x1, P1 ;  /* 0x0000000206037211 */ /* 0x002fe400008f0eff */
[----:B------:R-:W3:Y:S04]  /*75d0*/  LDL.LU R6, [R1+0x68] ;  /* 0x0000680001067983 */ /* 0x000ee80000300800 */
[----:B------:R0:W-:Y:S04]  /*75e0*/  STL [R1+0xf8c], R4 ;  /* 0x000f8c0401007387 */ /* 0x0001e80000100800 */
[----:B0-----:R-:W3:Y:S04]  /*75f0*/  LDL.LU R4, [R1+0x60] ;  /* 0x0000600001047983 */ /* 0x001ee80000300800 */
[----:B------:R0:W-:Y:S01]  /*7600*/  STL [R1+0xf80], R3 ;  /* 0x000f800301007387 */ /* 0x0001e20000100800 */
[----:B------:R-:W-:-:S03]  /*7610*/  LEA R20, P1, R18, R0, 0x1 ;  /* 0x0000000012147211 */ /* 0x000fc600078208ff */
[----:B0-----:R-:W3:Y:S01]  /*7620*/  LDL.LU R3, [R1+0x5c] ;  /* 0x00005c0001037983 */ /* 0x001ee20000300800 */
[----:B------:R-:W-:-:S03]  /*7630*/  LEA.HI.X.SX32 R22, R7, R2, 0x1, P2 ;  /* 0x0000000207167211 */ /* 0x000fc600010f0eff */
[----:B------:R0:W-:Y:S04]  /*7640*/  STL [R1+0xf84], R20 ;  /* 0x000f841401007387 */ /* 0x0001e80000100800 */
[----:B------:R-:W-:Y:S04]  /*7650*/  STL [R1+0xf78], R22 ;  /* 0x000f781601007387 */ /* 0x000fe80000100800 */
[----:B------:R-:W3:Y:S01]  /*7660*/  LDL.LU R24, [R1+0x58] ;  /* 0x0000580001187983 */ /* 0x000ee20000300800 */
[----:B0-----:R-:W-:Y:S02]  /*7670*/  LEA R20, P2, R17, R0, 0x1 ;  /* 0x0000000011147211 */ /* 0x001fe400078408ff */
[----:B------:R-:W-:-:S03]  /*7680*/  LEA.HI.X.SX32 R7, R8, R2, 0x1, P3 ;  /* 0x0000000208077211 */ /* 0x000fc600018f0eff */
[----:B------:R0:W-:Y:S04]  /*7690*/  STL [R1+0xf7c], R20 ;  /* 0x000f7c1401007387 */ /* 0x0001e80000100800 */
[----:B------:R1:W-:Y:S01]  /*76a0*/  STL [R1+0xf70], R7 ;  /* 0x000f700701007387 */ /* 0x0003e20000100800 */
[----:B0-----:R-:W-:-:S05]  /*76b0*/  LEA R20, P3, R16, R0, 0x1 ;  /* 0x0000000010147211 */ /* 0x001fca00078608ff */
[----:B------:R-:W-:Y:S04]  /*76c0*/  STL [R1+0xf74], R20 ;  /* 0x000f741401007387 */ /* 0x000fe80000100800 */
[----:B------:R-:W3:Y:S01]  /*76d0*/  LDL.LU R23, [R1+0x54] ;  /* 0x0000540001177983 */ /* 0x000ee20000300800 */
[----:B------:R-:W-:Y:S02]  /*76e0*/  LEA.HI.X.SX32 R8, R9, R2, 0x1, P4 ;  /* 0x0000000209087211 */ /* 0x000fe400020f0eff */
[----:B-1----:R-:W-:Y:S02]  /*76f0*/  LEA R7, P4, R15, R0, 0x1 ;  /* 0x000000000f077211 */ /* 0x002fe400078808ff */
[----:B------:R-:W-:Y:S01]  /*7700*/  LEA.HI.X.SX32 R9, R10, R2, 0x1, P5 ;  /* 0x000000020a097211 */ /* 0x000fe200028f0eff */
[----:B------:R0:W-:Y:S04]  /*7710*/  STL [R1+0xf68], R8 ;  /* 0x000f680801007387 */ /* 0x0001e80000100800 */
[----:B------:R1:W-:Y:S04]  /*7720*/  STL [R1+0xf6c], R7 ;  /* 0x000f6c0701007387 */ /* 0x0003e80000100800 */
[----:B------:R-:W-:Y:S04]  /*7730*/  STL [R1+0xf60], R9 ;  /* 0x000f600901007387 */ /* 0x000fe80000100800 */
[----:B------:R-:W3:Y:S01]  /*7740*/  LDL.LU R22, [R1+0x50] ;  /* 0x0000500001167983 */ /* 0x000ee20000300800 */
[----:B0-----:R-:W-:-:S02]  /*7750*/  LEA R8, P5, R14, R0, 0x1 ;  /* 0x000000000e087211 */ /* 0x001fc400078a08ff */
[----:B-1----:R-:W-:-:S03]  /*7760*/  LEA.HI.X.SX32 R7, R11, R2, 0x1, P6 ;  /* 0x000000020b077211 */ /* 0x002fc600030f0eff */
[----:B------:R0:W-:Y:S04]  /*7770*/  STL [R1+0xf64], R8 ;  /* 0x000f640801007387 */ /* 0x0001e80000100800 */
[----:B------:R-:W-:Y:S01]  /*7780*/  STL [R1+0xdd8], R7 ;  /* 0x000dd80701007387 */ /* 0x000fe20000100800 */
[----:B0-----:R-:W-:Y:S02]  /*7790*/  LEA.HI.X.SX32 R8, R19, R2, 0x1, P0 ;  /* 0x0000000213087211 */ /* 0x001fe400000f0eff */
[----:B--2---:R-:W-:-:S05]  /*77a0*/  LEA R9, P6, R13, R0, 0x1 ;  /* 0x000000000d097211 */ /* 0x004fca00078c08ff */
[----:B------:R0:W-:Y:S04]  /*77b0*/  STL [R1+0xdf8], R9 ;  /* 0x000df80901007387 */ /* 0x0001e80000100800 */
[----:B------:R-:W2:Y:S01]  /*77c0*/  LDL.LU R20, [R1+0x4c] ;  /* 0x00004c0001147983 */ /* 0x000ea20000300800 */
[----:B0-----:R-:W-:-:S03]  /*77d0*/  LEA.HI.X.SX32 R9, R18, R2, 0x1, P1 ;  /* 0x0000000212097211 */ /* 0x001fc600008f0eff */
[----:B------:R5:W-:Y:S01]  /*77e0*/  STL [R1+0xddc], R8 ;  /* 0x000ddc0801007387 */ /* 0x000be20000100800 */
[----:B------:R-:W-:-:S05]  /*77f0*/  LEA R7, P0, R12, R0, 0x1 ;  /* 0x000000000c077211 */ /* 0x000fca00078008ff */
[----:B------:R0:W-:Y:S04]  /*7800*/  STL [R1+0xe00], R7 ;  /* 0x000e000701007387 */ /* 0x0001e80000100800 */
[----:B------:R4:W-:Y:S04]  /*7810*/  STL [R1+0xde0], R9 ;  /* 0x000de00901007387 */ /* 0x0009e80000100800 */
[----:B------:R-:W2:Y:S01]  /*7820*/  LDL.LU R19, [R1+0x48] ;  /* 0x0000480001137983 */ /* 0x000ea20000300800 */
[----:B-----5:R-:W-:Y:S02]  /*7830*/  LEA R8, P1, R28, R0, 0x1 ;  /* 0x000000001c087211 */ /* 0x020fe400078208ff */
[----:B0-----:R-:W-:-:S03]  /*7840*/  LEA.HI.X.SX32 R7, R17, R2, 0x1, P2 ;  /* 0x0000000211077211 */ /* 0x001fc600010f0eff */
[----:B------:R0:W-:Y:S01]  /*7850*/  STL [R1+0xe08], R8 ;  /* 0x000e080801007387 */ /* 0x0001e20000100800 */
[----:B----4-:R-:W-:-:S03]  /*7860*/  LEA R9, P2, R29, R0, 0x1 ;  /* 0x000000001d097211 */ /* 0x010fc600078408ff */
[----:B------:R-:W-:Y:S04]  /*7870*/  STL [R1+0xde4], R7 ;  /* 0x000de40701007387 */ /* 0x000fe80000100800 */
[----:B------:R1:W-:Y:S04]  /*7880*/  STL [R1+0xe10], R9 ;  /* 0x000e100901007387 */ /* 0x0003e80000100800 */
[----:B------:R-:W4:Y:S01]  /*7890*/  LDL.LU R18, [R1+0x44] ;  /* 0x0000440001127983 */ /* 0x000f220000300800 */
[-C--:B0-----:R-:W-:Y:S02]  /*78a0*/  LEA.HI.X.SX32 R8, R16, R2.reuse, 0x1, P3 ;  /* 0x0000000210087211 */ /* 0x081fe400018f0eff */
[----:B-1----:R-:W-:-:S03]  /*78b0*/  LEA.HI.X.SX32 R9, R15, R2, 0x1, P4 ;  /* 0x000000020f097211 */ /* 0x002fc600020f0eff */
[----:B------:R3:W-:Y:S02]  /*78c0*/  STL [R1+0xde8], R8 ;  /* 0x000de80801007387 */ /* 0x0007e40000100800 */
[-C--:B---3--:R-:W-:Y:S02]  /*78d0*/  LEA R8, P4, R5, R0.reuse, 0x1 ;  /* 0x0000000005087211 */ /* 0x088fe400078808ff */
[----:B------:R-:W-:-:S05]  /*78e0*/  LEA R7, P3, R6, R0, 0x1 ;  /* 0x0000000006077211 */ /* 0x000fca00078608ff */
[----:B------:R0:W-:Y:S04]  /*78f0*/  STL [R1+0xe18], R7 ;  /* 0x000e180701007387 */ /* 0x0001e80000100800 */
[----:B------:R1:W-:Y:S04]  /*7900*/  STL [R1+0xdec], R9 ;  /* 0x000dec0901007387 */ /* 0x0003e80000100800 */
[----:B------:R-:W3:Y:S01]  /*7910*/  LDL.LU R17, [R1+0x40] ;  /* 0x0000400001117983 */ /* 0x000ee20000300800 */
[----:B0-----:R-:W-:Y:S02]  /*7920*/  LEA.HI.X.SX32 R7, R14, R2, 0x1, P5 ;  /* 0x000000020e077211 */ /* 0x001fe400028f0eff */
[----:B-1----:R-:W-:Y:S01]  /*7930*/  LEA R9, P5, R4, R0, 0x1 ;  /* 0x0000000004097211 */ /* 0x002fe200078a08ff */
[----:B------:R0:W-:Y:S04]  /*7940*/  STL [R1+0xe20], R8 ;  /* 0x000e200801007387 */ /* 0x0001e80000100800 */
[----:B------:R1:W-:Y:S04]  /*7950*/  STL [R1+0xdf0], R7 ;  /* 0x000df00701007387 */ /* 0x0003e80000100800 */
[----:B------:R-:W-:Y:S01]  /*7960*/  STL [R1+0xe28], R9 ;  /* 0x000e280901007387 */ /* 0x000fe20000100800 */
[----:B0-----:R-:W-:-:S03]  /*7970*/  LEA.HI.X.SX32 R8, R13, R2, 0x1, P6 ;  /* 0x000000020d087211 */ /* 0x001fc600030f0eff */
[----:B------:R-:W5:Y:S01]  /*7980*/  LDL.LU R16, [R1+0x3c] ;  /* 0x00003c0001107983 */ /* 0x000f620000300800 */
[----:B-1----:R-:W-:-:S03]  /*7990*/  LEA R7, P6, R3, R0, 0x1 ;  /* 0x0000000003077211 */ /* 0x002fc600078c08ff */
[----:B------:R0:W-:Y:S04]  /*79a0*/  STL [R1+0xdf4], R8 ;  /* 0x000df40801007387 */ /* 0x0001e80000100800 */
[----:B------:R1:W-:Y:S04]  /*79b0*/  STL [R1+0xe30], R7 ;  /* 0x000e300701007387 */ /* 0x0003e80000100800 */
[----:B------:R-:W5:Y:S01]  /*79c0*/  LDL.LU R15, [R1+0x38] ;  /* 0x00003800010f7983 */ /* 0x000f620000300800 */
[----:B0-----:R-:W-:-:S05]  /*79d0*/  LEA.HI.X.SX32 R8, R12, R2, 0x1, P0 ;  /* 0x000000020c087211 */ /* 0x001fca00000f0eff */
[----:B------:R0:W-:Y:S01]  /*79e0*/  STL [R1+0xdfc], R8 ;  /* 0x000dfc0801007387 */ /* 0x0001e20000100800 */
[----:B-1----:R-:W-:-:S03]  /*79f0*/  LEA R7, P0, R24, R0, 0x1 ;  /* 0x0000000018077211 */ /* 0x002fc600078008ff */
[----:B------:R-:W5:Y:S04]  /*7a00*/  LDL.LU R14, [R1+0x34] ;  /* 0x00003400010e7983 */ /* 0x000f680000300800 */
[----:B------:R1:W-:Y:S01]  /*7a10*/  STL [R1+0xe38], R7 ;  /* 0x000e380701007387 */ /* 0x0003e20000100800 */
[----:B0-----:R-:W-:-:S03]  /*7a20*/  LEA.HI.X.SX32 R8, R28, R2, 0x1, P1 ;  /* 0x000000021c087211 */ /* 0x001fc600008f0eff */
[----:B------:R-:W5:Y:S04]  /*7a30*/  LDL.LU R13, [R1+0x30] ;  /* 0x00003000010d7983 */ /* 0x000f680000300800 */
[----:B------:R0:W-:Y:S01]  /*7a40*/  STL [R1+0xe04], R8 ;  /* 0x000e040801007387 */ /* 0x0001e20000100800 */
[----:B-1----:R-:W-:-:S03]  /*7a50*/  LEA R7, P1, R23, R0, 0x1 ;  /* 0x0000000017077211 */ /* 0x002fc600078208ff */
[----:B------:R-:W5:Y:S04]  /*7a60*/  LDL.LU R12, [R1+0x2c] ;  /* 0x00002c00010c7983 */ /* 0x000f680000300800 */
[----:B------:R1:W-:Y:S01]  /*7a70*/  STL [R1+0xe40], R7 ;  /* 0x000e400701007387 */ /* 0x0003e20000100800 */
[----:B0-----:R-:W-:-:S03]  /*7a80*/  LEA.HI.X.SX32 R8, R29, R2, 0x1, P2 ;  /* 0x000000021d087211 */ /* 0x001fc600010f0eff */
[----:B------:R-:W5:Y:S04]  /*7a90*/  LDL.LU R28, [R1+0x28] ;  /* 0x00002800011c7983 */ /* 0x000f680000300800 */
[----:B------:R-:W-:Y:S01]  /*7aa0*/  STL [R1+0xe0c], R8 ;  /* 0x000e0c0801007387 */ /* 0x000fe20000100800 */
[----:B-1----:R-:W-:-:S03]  /*7ab0*/  LEA R7, P2, R22, R0, 0x1 ;  /* 0x0000000016077211 */ /* 0x002fc600078408ff */
[----:B------:R-:W5:Y:S01]  /*7ac0*/  LDL.LU R29, [R1+0x24] ;  /* 0x00002400011d7983 */ /* 0x000f620000300800 */
[----:B------:R-:W-:-:S03]  /*7ad0*/  LEA.HI.X.SX32 R6, R6, R2, 0x1, P3 ;  /* 0x0000000206067211 */ /* 0x000fc600018f0eff */
[----:B------:R-:W-:Y:S04]  /*7ae0*/  STL [R1+0xe48], R7 ;  /* 0x000e480701007387 */ /* 0x000fe80000100800 */
[----:B------:R-:W5:Y:S04]  /*7af0*/  LDL.LU R11, [R1+0x20] ;  /* 0x00002000010b7983 */ /* 0x000f680000300800 */
[----:B------:R0:W-:Y:S04]  /*7b00*/  STL [R1+0xe14], R6 ;  /* 0x000e140601007387 */ /* 0x0001e80000100800 */
[----:B------:R-:W5:Y:S01]  /*7b10*/  LDL.LU R10, [R1+0x1c] ;  /* 0x00001c00010a7983 */ /* 0x000f620000300800 */
[----:B0-----:R-:W-:-:S02]  /*7b20*/  LEA.HI.X.SX32 R6, R5, R2, 0x1, P4 ;  /* 0x0000000205067211 */ /* 0x001fc400020f0eff */
[----:B--2---:R-:W-:-:S05]  /*7b30*/  LEA R7, P3, R20, R0, 0x1 ;  /* 0x0000000014077211 */ /* 0x004fca00078608ff */
[----:B------:R-:W-:Y:S04]  /*7b40*/  STL [R1+0xe50], R7 ;  /* 0x000e500701007387 */ /* 0x000fe80000100800 */
[----:B------:R-:W2:Y:S04]  /*7b50*/  LDL.LU R9, [R1+0x18] ;  /* 0x0000180001097983 */ /* 0x000ea80000300800 */
[----:B------:R0:W-:Y:S04]  /*7b60*/  STL [R1+0xe1c], R6 ;  /* 0x000e1c0601007387 */ /* 0x0001e80000100800 */
[----:B------:R-:W2:Y:S01]  /*7b70*/  LDL.LU R8, [R1+0x14] ;  /* 0x0000140001087983 */ /* 0x000ea20000300800 */
[----:B------:R-:W-:-:S02]  /*7b80*/  LEA R5, P4, R19, R0, 0x1 ;  /* 0x0000000013057211 */ /* 0x000fc400078808ff */
[----:B0-----:R-:W-:-:S03]  /*7b90*/  LEA.HI.X.SX32 R6, R4, R2, 0x1, P5 ;  /* 0x0000000204067211 */ /* 0x001fc600028f0eff */
[----:B------:R0:W-:Y:S04]  /*7ba0*/  STL [R1+0xe58], R5 ;  /* 0x000e580501007387 */ /* 0x0001e80000100800 */
[----:B0-----:R-:W2:Y:S04]  /*7bb0*/  LDL.LU R5, [R1+0x10] ;  /* 0x0000100001057983 */ /* 0x001ea80000300800 */
[----:B------:R0:W-:Y:S01]  /*7bc0*/  STL [R1+0xe24], R6 ;  /* 0x000e240601007387 */ /* 0x0001e20000100800 */
[----:B----4-:R-:W-:-:S03]  /*7bd0*/  LEA R4, P5, R18, R0, 0x1 ;  /* 0x0000000012047211 */ /* 0x010fc600078a08ff */
[----:B------:R-:W4:Y:S04]  /*7be0*/  LDL.LU R7, [R1+0xc] ;  /* 0x00000c0001077983 */ /* 0x000f280000300800 */
[----:B------:R-:W-:Y:S01]  /*7bf0*/  STL [R1+0xe60], R4 ;  /* 0x000e600401007387 */ /* 0x000fe20000100800 */
[----:B0-----:R-:W-:-:S03]  /*7c00*/  LEA.HI.X.SX32 R6, R3, R2, 0x1, P6 ;  /* 0x0000000203067211 */ /* 0x001fc600030f0eff */
[----:B------:R-:W2:Y:S01]  /*7c10*/  LDL.LU R3, [R1+0x8] ;  /* 0x0000080001037983 */ /* 0x000ea20000300800 */
[----:B------:R-:W-:-:S03]  /*7c20*/  LEA.HI.X.SX32 R24, R24, R2, 0x1, P0 ;  /* 0x0000000218187211 */ /* 0x000fc600000f0eff */
[----:B------:R0:W-:Y:S01]  /*7c30*/  STL [R1+0xe2c], R6 ;  /* 0x000e2c0601007387 */ /* 0x0001e20000100800 */
[----:B------:R-:W-:-:S03]  /*7c40*/  LEA.HI.X.SX32 R23, R23, R2, 0x1, P1 ;  /* 0x0000000217177211 */ /* 0x000fc600008f0eff */
[----:B0-----:R-:W2:Y:S01]  /*7c50*/  LDL.LU R6, [R1+0x4] ;  /* 0x0000040001067983 */ /* 0x001ea20000300800 */
[----:B------:R-:W-:Y:S02]  /*7c60*/  LEA.HI.X.SX32 R22, R22, R2, 0x1, P2 ;  /* 0x0000000216167211 */ /* 0x000fe400010f0eff */
[----:B---3--:R-:W-:-:S05]  /*7c70*/  LEA R4, P6, R17, R0, 0x1 ;  /* 0x0000000011047211 */ /* 0x008fca00078c08ff */
[----:B------:R0:W-:Y:S04]  /*7c80*/  STL [R1+0xe68], R4 ;  /* 0x000e680401007387 */ /* 0x0001e80000100800 */
[----:B0-----:R-:W3:Y:S04]  /*7c90*/  LDL.LU R4, [R1] ;  /* 0x0000000001047983 */ /* 0x001ee80000300800 */
[----:B------:R5:W-:Y:S02]  /*7ca0*/  STL [R1+0xe34], R24 ;  /* 0x000e341801007387 */ /* 0x000be40000100800 */
[----:B-----5:R-:W-:-:S05]  /*7cb0*/  LEA R24, P0, R16, R0, 0x1 ;  /* 0x0000000010187211 */ /* 0x020fca00078008ff */
[----:B------:R0:W-:Y:S04]  /*7cc0*/  STL [R1+0xe70], R24 ;  /* 0x000e701801007387 */ /* 0x0001e80000100800 */
[----:B0-----:R-:W5:Y:S04]  /*7cd0*/  LDL.LU R24, [R1+0x1114] ;  /* 0x0011140001187983 */ /* 0x001f680000300800 */
[----:B------:R0:W-:Y:S02]  /*7ce0*/  STL [R1+0xe3c], R23 ;  /* 0x000e3c1701007387 */ /* 0x0001e40000100800 */
[----:B0-----:R-:W-:-:S05]  /*7cf0*/  LEA R23, P1, R15, R0, 0x1 ;  /* 0x000000000f177211 */ /* 0x001fca00078208ff */
[----:B------:R0:W-:Y:S01]  /*7d00*/  STL [R1+0xe78], R23 ;  /* 0x000e781701007387 */ /* 0x0001e20000100800 */
[----:B------:R-:W-:-:S03]  /*7d10*/  LEA.HI.X.SX32 R20, R20, R2, 0x1, P3 ;  /* 0x0000000214147211 */ /* 0x000fc600018f0eff */
[----:B0-----:R-:W3:Y:S04]  /*7d20*/  LDL.LU R23, [R1+0x1110] ;  /* 0x0011100001177983 */ /* 0x001ee80000300800 */
        /* <DEDUP_REMOVED lines=14> */
[----:B0-----:R-:W5:Y:S04]  /*7e10*/  LDL.LU R19, [R1+0x1104] ;  /* 0x0011040001137983 */ /* 0x001f680000300800 */
        /* <DEDUP_REMOVED lines=21> */
[----:B--2---:R-:W-:-:S05]  /*7f70*/  LEA R14, P2, R9, R0, 0x1 ;  /* 0x00000000090e7211 */ /* 0x004fca00078408ff */
[----:B------:R0:W-:Y:S01]  /*7f80*/  STL [R1+0xeb8], R14 ;  /* 0x000eb80e01007387 */ /* 0x0001e20000100800 */
[----:B------:R-:W-:-:S03]  /*7f90*/  LEA.HI.X.SX32 R12, R12, R2, 0x1, P4 ;  /* 0x000000020c0c7211 */ /* 0x000fc600020f0eff */
[----:B0-----:R-:W2:Y:S04]  /*7fa0*/  LDL.LU R14, [R1+0x10f0] ;  /* 0x0010f000010e7983 */ /* 0x001ea80000300800 */
[----:B------:R0:W-:Y:S02]  /*7fb0*/  STL [R1+0xe84], R13 ;  /* 0x000e840d01007387 */ /* 0x0001e40000100800 */
[----:B0-----:R-:W-:-:S05]  /*7fc0*/  LEA R13, P3, R8, R0, 0x1 ;  /* 0x00000000080d7211 */ /* 0x001fca00078608ff */
        /* <DEDUP_REMOVED lines=9> */
[----:B----4-:R-:W-:-:S05]  /*8060*/  LEA R28, P5, R7, R0, 0x1 ;  /* 0x00000000071c7211 */ /* 0x010fca00078a08ff */
[----:B------:R0:W-:Y:S04]  /*8070*/  STL [R1+0xed0], R28 ;  /* 0x000ed01c01007387 */ /* 0x0001e80000100800 */
[----:B0-----:R-:W4:Y:S04]  /*8080*/  LDL.LU R28, [R1+0x10e4] ;  /* 0x0010e400011c7983 */ /* 0x001f280000300800 */
[----:B------:R0:W-:Y:S02]  /*8090*/  STL [R1+0xe9c], R29 ;  /* 0x000e9c1d01007387 */ /* 0x0001e40000100800 */
[----:B0-----:R-:W-:-:S05]  /*80a0*/  LEA R29, P6, R3, R0, 0x1 ;  /* 0x00000000031d7211 */ /* 0x001fca00078c08ff */
[----:B------:R0:W-:Y:S04]  /*80b0*/  STL [R1+0xed8], R29 ;  /* 0x000ed81d01007387 */ /* 0x0001e80000100800 */
[----:B0-----:R-:W2:Y:S01]  /*80c0*/  LDL.LU R29, [R1+0x10e0] ;  /* 0x0010e000011d7983 */ /* 0x001ea20000300800 */
[-C--:B------:R-:W-:Y:S02]  /*80d0*/  LEA.HI.X.SX32 R11, R11, R2.reuse, 0x1, P0 ;  /* 0x000000020b0b7211 */ /* 0x080fe400000f0eff */
[----:B------:R-:W-:-:S03]  /*80e0*/  LEA.HI.X.SX32 R10, R10, R2, 0x1, P1 ;  /* 0x000000020a0a7211 */ /* 0x000fc600008f0eff */
[----:B------:R0:W-:Y:S02]  /*80f0*/  STL [R1+0xea4], R11 ;  /* 0x000ea40b01007387 */ /* 0x0001e40000100800 */
[----:B0-----:R-:W-:-:S05]  /*8100*/  LEA R11, P0, R6, R0, 0x1 ;  /* 0x00000000060b7211 */ /* 0x001fca00078008ff */
[----:B------:R3:W-:Y:S04]  /*8110*/  STL [R1+0xee0], R11 ;  /* 0x000ee00b01007387 */ /* 0x0007e80000100800 */
[----:B------:R0:W-:Y:S01]  /*8120*/  STL [R1+0xeac], R10 ;  /* 0x000eac0a01007387 */ /* 0x0001e20000100800 */
[----:B---3--:R-:W-:Y:S02]  /*8130*/  LEA R11, P1, R4, R0, 0x1 ;  /* 0x00000000040b7211 */ /* 0x008fe400078208ff */
[----:B0-----:R-:W-:-:S03]  /*8140*/  LEA.HI.X.SX32 R10, R9, R2, 0x1, P2 ;  /* 0x00000002090a7211 */ /* 0x001fc600010f0eff */
[----:B------:R-:W-:Y:S01]  /*8150*/  STL [R1+0xee8], R11 ;  /* 0x000ee80b01007387 */ /* 0x000fe20000100800 */
[----:B------:R-:W-:-:S03]  /*8160*/  LEA.HI.X.SX32 R8, R8, R2, 0x1, P3 ;  /* 0x0000000208087211 */ /* 0x000fc600018f0eff */
[----:B------:R4:W-:Y:S02]  /*8170*/  STL [R1+0xeb4], R10 ;  /* 0x000eb40a01007387 */ /* 0x0009e40000100800 */
[-C--:B----4-:R-:W-:Y:S02]  /*8180*/  LEA R10, P3, R28, R0.reuse, 0x1 ;  /* 0x000000001c0a7211 */ /* 0x090fe400078608ff */
[----:B--2---:R-:W-:-:S05]  /*8190*/  LEA R9, P2, R29, R0, 0x1 ;  /* 0x000000001d097211 */ /* 0x004fca00078408ff */
[----:B------:R0:W-:Y:S04]  /*81a0*/  STL [R1+0xef0], R9 ;  /* 0x000ef00901007387 */ /* 0x0001e80000100800 */
[----:B------:R1:W-:Y:S01]  /*81b0*/  STL [R1+0xebc], R8 ;  /* 0x000ebc0801007387 */ /* 0x0003e20000100800 */
[----:B0-----:R-:W-:-:S03]  /*81c0*/  LEA.HI.X.SX32 R9, R5, R2, 0x1, P4 ;  /* 0x0000000205097211 */ /* 0x001fc600020f0eff */
[----:B------:R-:W-:Y:S01]  /*81d0*/  STL [R1+0xef8], R10 ;  /* 0x000ef80a01007387 */ /* 0x000fe20000100800 */
[----:B-1----:R-:W-:-:S03]  /*81e0*/  LEA R8, P4, R12, R0, 0x1 ;  /* 0x000000000c087211 */ /* 0x002fc600078808ff */
[----:B------:R-:W2:Y:S04]  /*81f0*/  LDL.LU R5, [R1+0xbc] ;  /* 0x0000bc0001057983 */ /* 0x000ea80000300800 */
[----:B------:R0:W-:Y:S04]  /*8200*/  STL [R1+0xec4], R9 ;  /* 0x000ec40901007387 */ /* 0x0001e80000100800 */
[----:B------:R1:W-:Y:S01]  /*8210*/  STL [R1+0xf00], R8 ;  /* 0x000f000801007387 */ /* 0x0003e20000100800 */
[-C--:B0-----:R-:W-:Y:S02]  /*8220*/  LEA.HI.X.SX32 R9, R7, R2.reuse, 0x1, P5 ;  /* 0x0000000207097211 */ /* 0x081fe400028f0eff */
[----:B------:R-:W-:-:S03]  /*8230*/  LEA.HI.X.SX32 R7, R3, R2, 0x1, P6 ;  /* 0x0000000203077211 */ /* 0x000fc600030f0eff */
[----:B------:R0:W-:Y:S04]  /*8240*/  STL [R1+0xecc], R9 ;  /* 0x000ecc0901007387 */ /* 0x0001e80000100800 */
[----:B------:R-:W3:Y:S01]  /*8250*/  LDL.LU R3, [R1+0xc0] ;  /* 0x0000c00001037983 */ /* 0x000ee20000300800 */
[----:B-1----:R-:W-:-:S05]  /*8260*/  LEA R8, P5, R13, R0, 0x1 ;  /* 0x000000000d087211 */ /* 0x002fca00078a08ff */
[----:B------:R1:W-:Y:S01]  /*8270*/  STL [R1+0xf08], R8 ;  /* 0x000f080801007387 */ /* 0x0003e20000100800 */
[----:B0-----:R-:W-:-:S03]  /*8280*/  LEA R9, P6, R14, R0, 0x1 ;  /* 0x000000000e097211 */ /* 0x001fc600078c08ff */
[----:B------:R5:W-:Y:S01]  /*8290*/  STL [R1+0xed4], R7 ;  /* 0x000ed40701007387 */ /* 0x000be20000100800 */
[-C--:B-1----:R-:W-:Y:S02]  /*82a0*/  LEA.HI.X.SX32 R8, R6, R2.reuse, 0x1, P0 ;  /* 0x0000000206087211 */ /* 0x082fe400000f0eff */
[----:B------:R-:W-:Y:S02]  /*82b0*/  LEA.HI.X.SX32 R6, R4, R2, 0x1, P1 ;  /* 0x0000000204067211 */ /* 0x000fe400008f0eff */
[-C--:B-----5:R-:W-:Y:S01]  /*82c0*/  LEA R7, P0, R15, R0.reuse, 0x1 ;  /* 0x000000000f077211 */ /* 0x0a0fe200078008ff */
[----:B------:R-:W-:Y:S01]  /*82d0*/  STL [R1+0xf10], R9 ;  /* 0x000f100901007387 */ /* 0x000fe20000100800 */
[----:B------:R-:W-:-:S03]  /*82e0*/  LEA R4, P1, R16, R0, 0x1 ;  /* 0x0000000010047211 */ /* 0x000fc600078208ff */
[----:B------:R-:W-:Y:S04]  /*82f0*/  STL [R1+0xedc], R8 ;  /* 0x000edc0801007387 */ /* 0x000fe80000100800 */
[----:B------:R0:W-:Y:S04]  /*8300*/  STL [R1+0xf18], R7 ;  /* 0x000f180701007387 */ /* 0x0001e80000100800 */
[----:B------:R1:W-:Y:S04]  /*8310*/  STL [R1+0xee4], R6 ;  /* 0x000ee40601007387 */ /* 0x0003e80000100800 */
[----:B------:R4:W-:Y:S01]  /*8320*/  STL [R1+0xf20], R4 ;  /* 0x000f200401007387 */ /* 0x0009e20000100800 */
[----:B0-----:R-:W-:-:S02]  /*8330*/  LEA.HI.X.SX32 R7, R29, R2, 0x1, P2 ;  /* 0x000000021d077211 */ /* 0x001fc400010f0eff */
[----:B-1----:R-:W-:-:S03]  /*8340*/  LEA R6, P2, R17, R0, 0x1 ;  /* 0x0000000011067211 */ /* 0x002fc600078408ff */
[----:B------:R0:W-:Y:S01]  /*8350*/  STL [R1+0xeec], R7 ;  /* 0x000eec0701007387 */ /* 0x0001e20000100800 */
[----:B----4-:R-:W-:-:S03]  /*8360*/  LEA.HI.X.SX32 R4, R28, R2, 0x1, P3 ;  /* 0x000000021c047211 */ /* 0x010fc600018f0eff */
[----:B------:R1:W-:Y:S04]  /*8370*/  STL [R1+0xf28], R6 ;  /* 0x000f280601007387 */ /* 0x0003e80000100800 */
[----:B------:R4:W-:Y:S01]  /*8380*/  STL [R1+0xef4], R4 ;  /* 0x000ef40401007387 */ /* 0x0009e20000100800 */
[----:B0-----:R-:W-:Y:S02]  /*8390*/  LEA R7, P3, R18, R0, 0x1 ;  /* 0x0000000012077211 */ /* 0x001fe400078608ff */
[----:B-1----:R-:W-:-:S03]  /*83a0*/  LEA.HI.X.SX32 R6, R12, R2, 0x1, P4 ;  /* 0x000000020c067211 */ /* 0x002fc600020f0eff */
[----:B------:R0:W-:Y:S01]  /*83b0*/  STL [R1+0xf30], R7 ;  /* 0x000f300701007387 */ /* 0x0001e20000100800 */
[----:B----4-:R-:W-:-:S03]  /*83c0*/  LEA R4, P4, R19, R0, 0x1 ;  /* 0x0000000013047211 */ /* 0x010fc600078808ff */
[----:B------:R1:W-:Y:S04]  /*83d0*/  STL [R1+0xefc], R6 ;  /* 0x000efc0601007387 */ /* 0x0003e80000100800 */
[----:B------:R4:W-:Y:S01]  /*83e0*/  STL [R1+0xf38], R4 ;  /* 0x000f380401007387 */ /* 0x0009e20000100800 */
[----:B0-----:R-:W-:Y:S02]  /*83f0*/  LEA.HI.X.SX32 R7, R13, R2, 0x1, P5 ;  /* 0x000000020d077211 */ /* 0x001fe400028f0eff */
        /* <DEDUP_REMOVED lines=9> */
[----:B------:R1:W-:Y:S01]  /*8490*/  STL [R1+0xf14], R6 ;  /* 0x000f140601007387 */ /* 0x0003e20000100800 */
[----:B------:R-:W-:-:S03]  /*84a0*/  IMAD R25, R25, c[0x0][0x190], RZ ;  /* 0x0000640019197a24 */ /* 0x000fc600078e02ff */
[----:B------:R4:W-:Y:S01]  /*84b0*/  STL [R1+0xf4c], R4 ;  /* 0x000f4c0401007387 */ /* 0x0009e20000100800 */
[----:B0-----:R-:W-:Y:S01]  /*84c0*/  LEA.HI.X.SX32 R7, R16, R2, 0x1, P1 ;  /* 0x0000000210077211 */ /* 0x001fe200008f0eff */
[----:B------:R-:W-:Y:S01]  /*84d0*/  IMAD R26, R26, c[0x0][0x190], RZ ;  /* 0x000064001a1a7a24 */ /* 0x000fe200078e02ff */
[----:B-1----:R-:W-:-:S03]  /*84e0*/  LEA R6, P1, R24, R0, 0x1 ;  /* 0x0000000018067211 */ /* 0x002fc600078208ff */
[----:B------:R0:W-:Y:S01]  /*84f0*/  STL [R1+0xf1c], R7 ;  /* 0x000f1c0701007387 */ /* 0x0001e20000100800 */
[----:B----4-:R-:W-:-:S03]  /*8500*/  LEA.HI.X.SX32 R4, R17, R2, 0x1, P2 ;  /* 0x0000000211047211 */ /* 0x010fc600010f0eff */
[----:B------:R1:W-:Y:S01]  /*8510*/  STL [R1+0xf50], R6 ;  /* 0x000f500601007387 */ /* 0x0003e20000100800 */
[----:B------:R-:W-:-:S03]  /*8520*/  IMAD R27, R27, c[0x0][0x190], RZ ;  /* 0x000064001b1b7a24 */ /* 0x000fc600078e02ff */
        /* <DEDUP_REMOVED lines=8> */
[----:B0-----:R-:W-:Y:S02]  /*85b0*/  LEA.HI.X.SX32 R7, R19, R2, 0x1, P4 ;  /* 0x0000000213077211 */ /* 0x001fe400020f0eff */
[----:B-1----:R-:W-:-:S03]  /*85c0*/  LEA R6, P4, R27, R0, 0x1 ;  /* 0x000000001b067211 */ /* 0x002fc600078808ff */
[----:B------:R-:W-:Y:S01]  /*85d0*/  STL [R1+0xf34], R7 ;  /* 0x000f340701007387 */ /* 0x000fe20000100800 */
[----:B----4-:R-:W-:-:S03]  /*85e0*/  LEA.HI.X.SX32 R4, R20, R2, 0x1, P5 ;  /* 0x0000000214047211 */ /* 0x010fc600028f0eff */
[----:B------:R0:W-:Y:S04]  /*85f0*/  STL [R1+0xf5c], R6 ;  /* 0x000f5c0601007387 */ /* 0x0001e80000100800 */
[----:B------:R1:W-:Y:S01]  /*8600*/  STL [R1+0xf3c], R4 ;  /* 0x000f3c0401007387 */ /* 0x0003e20000100800 */
[----:B0-----:R-:W-:Y:S02]  /*8610*/  LEA.HI.X.SX32 R6, R22, R2, 0x1, P6 ;  /* 0x0000000216067211 */ /* 0x001fe400030f0eff */
[----:B-1----:R-:W-:Y:S02]  /*8620*/  LEA R4, P6, R21, R0, 0x1 ;  /* 0x0000000015047211 */ /* 0x002fe400078c08ff */
[-C--:B------:R-:W-:Y:S01]  /*8630*/  LEA.HI.X.SX32 R0, R23, R2.reuse, 0x1, P0 ;  /* 0x0000000217007211 */ /* 0x080fe200000f0eff */
[----:B------:R-:W-:Y:S04]  /*8640*/  STL [R1+0xf44], R6 ;  /* 0x000f440601007387 */ /* 0x000fe80000100800 */
[----:B------:R-:W-:Y:S04]  /*8650*/  STL [R1+0xdd4], R4 ;  /* 0x000dd40401007387 */ /* 0x000fe80000100800 */
[----:B------:R0:W-:Y:S02]  /*8660*/  STL [R1+0xdc0], R0 ;  /* 0x000dc00001007387 */ /* 0x0001e40000100800 */
[----:B0-----:R-:W-:Y:S01]  /*8670*/  LEA.HI.X.SX32 R0, R25, R2, 0x1, P2 ;  /* 0x0000000219007211 */ /* 0x001fe200010f0eff */
[----:B------:R-:W-:-:S04]  /*8680*/  IMAD.MOV.U32 R4, RZ, RZ, c[0x0][0x188] ;  /* 0x00006200ff047624 */ /* 0x000fc800078e00ff */
[----:B------:R-:W-:Y:S02]  /*8690*/  IMAD R4, R4, 0x7f, RZ ;  /* 0x0000007f04047824 */ /* 0x000fe400078e02ff */
[----:B------:R-:W-:Y:S01]  /*86a0*/  IMAD.MOV.U32 R10, RZ, RZ, c[0x0][0x188] ;  /* 0x00006200ff0a7624 */ /* 0x000fe200078e00ff */
[----:B--2---:R-:W-:-:S04]  /*86b0*/  LEA R12, P5, R5, c[0x0][0x160], 0x1 ;  /* 0x00005800050c7a11 */ /* 0x004fc800078a08ff */
[----:B------:R-:W-:Y:S02]  /*86c0*/  LEA.HI.X.SX32 R13, R5, c[0x0][0x164], 0x1, P5 ;  /* 0x00005900050d7a11 */ /* 0x000fe400028f0eff */
[----:B------:R-:W-:-:S05]  /*86d0*/  LEA.HI.X.SX32 R5, R24, R2, 0x1, P1 ;  /* 0x0000000218057211 */ /* 0x000fca00008f0eff */
[----:B------:R-:W-:Y:S04]  /*86e0*/  STL [R1+0xdc4], R5 ;  /* 0x000dc40501007387 */ /* 0x000fe80000100800 */
[----:B------:R0:W-:Y:S01]  /*86f0*/  STL [R1+0xdc8], R0 ;  /* 0x000dc80001007387 */ /* 0x0001e20000100800 */
[----:B---3--:R-:W-:-:S04]  /*8700*/  LEA R8, P0, R3, c[0x0][0x160], 0x1 ;  /* 0x0000580003087a11 */ /* 0x008fc800078008ff */
[----:B------:R-:W-:Y:S02]  /*8710*/  LEA.HI.X.SX32 R9, R3, c[0x0][0x164], 0x1, P0 ;  /* 0x0000590003097a11 */ /* 0x000fe400000f0eff */
[-C--:B------:R-:W-:Y:S02]  /*8720*/  LEA.HI.X.SX32 R3, R26, R2.reuse, 0x1, P3 ;  /* 0x000000021a037211 */ /* 0x080fe400018f0eff */
[----:B0-----:R-:W-:Y:S01]  /*8730*/  LEA.HI.X.SX32 R0, R27, R2, 0x1, P4 ;  /* 0x000000021b007211 */ /* 0x001fe200020f0eff */
[----:B------:R-:W-:Y:S04]  /*8740*/  STL.64 [R1+0x390], R12 ;  /* 0x0003900c01007387 */ /* 0x000fe80000100a00 */
[----:B------:R0:W-:Y:S01]  /*8750*/  STL [R1+0xdcc], R3 ;  /* 0x000dcc0301007387 */ /* 0x0001e20000100800 */
[----:B------:R-:W-:-:S03]  /*8760*/  IMAD.WIDE R6, R4, 0x2, R12 ;  /* 0x0000000204067825 */ /* 0x000fc600078e020c */
[----:B------:R-:W-:Y:S04]  /*8770*/  STL.64 [R1+0x398], R8 ;  /* 0x0003980801007387 */ /* 0x000fe80000100a00 */
[----:B------:R1:W-:Y:S01]  /*8780*/  STL [R1+0xdd0], R0 ;  /* 0x000dd00001007387 */ /* 0x0003e20000100800 */
[----:B0-----:R-:W-:Y:S02]  /*8790*/  IMAD.MOV.U32 R3, RZ, RZ, c[0x0][0x188] ;  /* 0x00006200ff037624 */ /* 0x001fe400078e00ff */
[----:B------:R-:W-:-:S04]  /*87a0*/  IMAD.WIDE R4, R4, 0x2, R8 ;  /* 0x0000000204047825 */ /* 0x000fc800078e0208 */
[----:B------:R-:W-:Y:S01]  /*87b0*/  IMAD R11, R3, 0x7e, RZ ;  /* 0x0000007e030b7824 */ /* 0x000fe200078e02ff */
[----:B-1----:R-:W-:-:S03]  /*87c0*/  LEA.HI.X.SX32 R0, R21, R2, 0x1, P6 ;  /* 0x0000000215007211 */ /* 0x002fc600030f0eff */
[C---:B------:R-:W-:Y:S02]  /*87d0*/  IMAD.WIDE R2, R11.reuse, 0x2, R12 ;  /* 0x000000020b027825 */ /* 0x040fe400078e020c */
[----:B------:R-:W-:Y:S04]  /*87e0*/  STL [R1+0x5c8], R0 ;  /* 0x0005c80001007387 */ /* 0x000fe80000100800 */
[----:B------:R-:W-:Y:S04]  /*87f0*/  STL [R1+0x5d0], R6 ;  /* 0x0005d00601007387 */ /* 0x000fe80000100800 */
[----:B------:R0:W-:Y:S04]  /*8800*/  STL [R1+0x5cc], R7 ;  /* 0x0005cc0701007387 */ /* 0x0001e80000100800 */
[----:B------:R1:W-:Y:S04]  /*8810*/  STL [R1+0xdb0], R4 ;  /* 0x000db00401007387 */ /* 0x0003e80000100800 */
[----:B------:R-:W-:Y:S01]  /*8820*/  STL [R1+0x5d4], R5 ;  /* 0x0005d40501007387 */ /* 0x000fe20000100800 */
[----:B0-----:R-:W-:-:S03]  /*8830*/  IMAD.WIDE R6, R11, 0x2, R8 ;  /* 0x000000020b067825 */ /* 0x001fc600078e0208 */
[----:B------:R-:W-:Y:S01]  /*8840*/  STL [R1+0xdbc], R2 ;  /* 0x000dbc0201007387 */ /* 0x000fe20000100800 */
[----:B-1----:R-:W-:-:S03]  /*8850*/  IMAD R4, R10, 0x7d, RZ ;  /* 0x0000007d0a047824 */ /* 0x002fc600078e02ff */
[----:B------:R0:W-:Y:S01]  /*8860*/  STL [R1+0xdb4], R3 ;  /* 0x000db40301007387 */ /* 0x0001e20000100800 */
[----:B------:R-:W-:-:S03]  /*8870*/  IMAD R0, R10, 0x7c, RZ ;  /* 0x0000007c0a007824 */ /* 0x000fc600078e02ff */
[----:B------:R-:W-:Y:S01]  /*8880*/  STL [R1+0xdb8], R6 ;  /* 0x000db80601007387 */ /* 0x000fe20000100800 */
[----:B0-----:R-:W-:-:S03]  /*8890*/  IMAD.WIDE R2, R4, 0x2, R12 ;  /* 0x0000000204027825 */ /* 0x001fc600078e020c */
[----:B------:R0:W-:Y:S01]  /*88a0*/  STL [R1+0xd90], R7 ;  /* 0x000d900701007387 */ /* 0x0001e20000100800 */
[----:B------:R-:W-:-:S03]  /*88b0*/  IMAD.WIDE R4, R4, 0x2, R8 ;  /* 0x0000000204047825 */ /* 0x000fc600078e0208 */
[----:B------:R-:W-:Y:S04]  /*88c0*/  STL [R1+0xdac], R2 ;  /* 0x000dac0201007387 */ /* 0x000fe80000100800 */
[----:B------:R1:W-:Y:S04]  /*88d0*/  STL [R1+0xda4], R3 ;  /* 0x000da40301007387 */ /* 0x0003e80000100800 */
[----:B------:R2:W-:Y:S01]  /*88e0*/  STL [R1+0xda8], R4 ;  /* 0x000da80401007387 */ /* 0x0005e20000100800 */
[----:B0-----:R-:W-:-:S04]  /*88f0*/  IMAD.WIDE R6, R0, 0x2, R8 ;  /* 0x0000000200067825 */ /* 0x001fc800078e0208 */
[----:B-1----:R-:W-:Y:S01]  /*8900*/  IMAD.WIDE R2, R0, 0x2, R12 ;  /* 0x0000000200027825 */ /* 0x002fe200078e020c */
[----:B------:R-:W-:Y:S03]  /*8910*/  STL [R1+0xd9c], R5 ;  /* 0x000d9c0501007387 */ /* 0x000fe60000100800 */
[C---:B--2---:R-:W-:Y:S01]  /*8920*/  IMAD R4, R10.reuse, 0x7b, RZ ;  /* 0x0000007b0a047824 */ /* 0x044fe200078e02ff */
[----:B------:R-:W-:Y:S04]  /*8930*/  STL [R1+0xda0], R2 ;  /* 0x000da00201007387 */ /* 0x000fe80000100800 */
        /* <DEDUP_REMOVED lines=30> */
[----:B------:R1:W-:Y:S01]  /*8b20*/  STL [R1+0xd58], R6 ;  /* 0x000d580601007387 */ /* 0x0003e20000100800 */
[----:B0-----:R-:W-:-:S03]  /*8b30*/  IMAD.WIDE R2, R4, 0x2, R12 ;  /* 0x0000000204027825 */ /* 0x001fc600078e020c */
[----:B------:R-:W-:Y:S01]  /*8b40*/  STL [R1+0x5d8], R7 ;  /* 0x0005d80701007387 */ /* 0x000fe20000100800 */
[----:B------:R-:W-:-:S03]  /*8b50*/  IMAD.WIDE R4, R4, 0x2, R8 ;  /* 0x0000000204047825 */ /* 0x000fc600078e0208 */
[----:B------:R-:W-:Y:S04]  /*8b60*/  STL [R1+0xd4c], R2 ;  /* 0x000d4c0201007387 */ /* 0x000fe80000100800 */
[----:B------:R0:W-:Y:S01]  /*8b70*/  STL [R1+0xd44], R3 ;  /* 0x000d440301007387 */ /* 0x0001e20000100800 */
[----:B-1----:R-:W-:-:S03]  /*8b80*/  IMAD R6, R10, 0x75, RZ ;  /* 0x000000750a067824 */ /* 0x002fc600078e02ff */
[----:B------:R-:W-:Y:S01]  /*8b90*/  STL [R1+0xd48], R4 ;  /* 0x000d480401007387 */ /* 0x000fe20000100800 */
[----:B0-----:R-:W-:-:S03]  /*8ba0*/  IMAD.WIDE R2, R0, 0x2, R12 ;  /* 0x0000000200027825 */ /* 0x001fc600078e020c */
[----:B------:R0:W-:Y:S04]  /*8bb0*/  STL [R1+0xd3c], R5 ;  /* 0x000d3c0501007387 */ /* 0x0001e80000100800 */
[----:B------:R-:W-:Y:S04]  /*8bc0*/  STL [R1+0xd40], R2 ;  /* 0x000d400201007387 */ /* 0x000fe80000100800 */
[----:B------:R1:W-:Y:S01]  /*8bd0*/  STL [R1+0xd34], R3 ;  /* 0x000d340301007387 */ /* 0x0003e20000100800 */
[----:B0-----:R-:W-:-:S04]  /*8be0*/  IMAD.WIDE R4, R0, 0x2, R8 ;  /* 0x0000000200047825 */ /* 0x001fc800078e0208 */
[----:B------:R-:W-:Y:S01]  /*8bf0*/  IMAD R0, R10, 0x74, RZ ;  /* 0x000000740a007824 */ /* 0x000fe200078e02ff */
[----:B------:R-:W-:Y:S01]  /*8c00*/  STL [R1+0xd38], R4 ;  /* 0x000d380401007387 */ /* 0x000fe20000100800 */
[----:B-1----:R-:W-:-:S03]  /*8c10*/  IMAD.WIDE R2, R6, 0x2, R12 ;  /* 0x0000000206027825 */ /* 0x002fc600078e020c */
        /* <DEDUP_REMOVED lines=361> */
[----:B------:R-:W-:-:S03]  /*a2b0*/  IMAD.SHL.U32 R0, R10, 0x40, RZ ;  /* 0x000000400a007824 */ /* 0x000fc600078e00ff */
        /* <DEDUP_REMOVED lines=439> */
[----:B------:R1:W-:Y:S01]  /*be30*/  STL [R1+0xd00], R3 ;  /* 0x000d000301007387 */ /* 0x0003e20000100800 */
[----:B0-----:R-:W-:-:S03]  /*be40*/  IMAD.WIDE R4, R0, 0x2, R8 ;  /* 0x0000000200047825 */ /* 0x001fc600078e0208 */
[----:B------:R-:W-:Y:S01]  /*be50*/  STL [R1+0xd0c], R6 ;  /* 0x000d0c0601007387 */ /* 0x000fe20000100800 */
[----:B-1----:R-:W-:-:S03]  /*be60*/  IMAD.WIDE R2, R0, 0x2, R12 ;  /* 0x0000000200027825 */ /* 0x002fc600078e020c */
[----:B------:R0:W-:Y:S04]  /*be70*/  STL [R1+0xd08], R7 ;  /* 0x000d080701007387 */ /* 0x0001e80000100800 */
[----:B------:R-:W-:Y:S04]  /*be80*/  STL [R1+0xd14], R2 ;  /* 0x000d140201007387 */ /* 0x000fe80000100800 */
[----:B------:R1:W-:Y:S01]  /*be90*/  STL [R1+0xd10], R3 ;  /* 0x000d100301007387 */ /* 0x0003e20000100800 */
[----:B0-----:R-:W-:-:S03]  /*bea0*/  IMAD.WIDE R6, R10, 0x2, R12 ;  /* 0x000000020a067825 */ /* 0x001fc600078e020c */
[----:B------:R0:W-:Y:S04]  /*beb0*/  STL [R1+0xd1c], R4 ;  /* 0x000d1c0401007387 */ /* 0x0001e80000100800 */
[----:B------:R-:W-:Y:S01]  /*bec0*/  STL [R1+0xd18], R5 ;  /* 0x000d180501007387 */ /* 0x000fe20000100800 */
[----:B-1----:R-:W-:-:S03]  /*bed0*/  IMAD.WIDE R2, R10, 0x2, R8 ;  /* 0x000000020a027825 */ /* 0x002fc600078e0208 */
[----:B------:R-:W-:Y:S04]  /*bee0*/  STL [R1+0xd24], R6 ;  /* 0x000d240601007387 */ /* 0x000fe80000100800 */
[----:B------:R-:W-:Y:S04]  /*bef0*/  STL [R1+0xd20], R7 ;  /* 0x000d200701007387 */ /* 0x000fe80000100800 */
[----:B------:R1:W-:Y:S04]  /*bf00*/  STL [R1+0xd2c], R2 ;  /* 0x000d2c0201007387 */ /* 0x0003e80000100800 */
[----:B------:R2:W-:Y:S04]  /*bf10*/  STL [R1+0xd28], R3 ;  /* 0x000d280301007387 */ /* 0x0005e80000100800 */
[----:B------:R-:W-:Y:S04]  /*bf20*/  STL [R1+0x5bc], RZ ;  /* 0x0005bcff01007387 */ /* 0x000fe80000100800 */
        /* <DEDUP_REMOVED lines=64> */
[----:B------:R-:W2:Y:S04]  /*c330*/  LDL.LU R9, [R1+0xcc] ;  /* 0x0000cc0001097983 */ /* 0x000ea80000300800 */
[----:B------:R-:W3:Y:S04]  /*c340*/  S2R R8, SR_TID.X ;  /* 0x0000000000087919 */ /* 0x000ee80000002100 */
[----:B------:R-:W-:Y:S04]  /*c350*/  STL [R1+0x2e0], RZ ;  /* 0x0002e0ff01007387 */ /* 0x000fe80000100800 */
[----:B------:R-:W-:Y:S04]  /*c360*/  STL [R1+0x2e4], RZ ;  /* 0x0002e4ff01007387 */ /* 0x000fe80000100800 */
[----:B------:R-:W-:Y:S04]  /*c370*/  STL [R1+0x2e8], RZ ;  /* 0x0002e8ff01007387 */ /* 0x000fe80000100800 */
[----:B------:R-:W-:Y:S04]  /*c380*/  STL [R1+0x2ec], RZ ;  /* 0x0002ecff01007387 */ /* 0x000fe80000100800 */
[----:B------:R-:W-:Y:S04]  /*c390*/  STL [R1+0x2b0], RZ ;  /* 0x0002b0ff01007387 */ /* 0x000fe80000100800 */
[----:B------:R-:W-:Y:S04]  /*c3a0*/  STL [R1+0x2b4], RZ ;  /* 0x0002b4ff01007387 */ /* 0x000fe80000100800 */
[----:B------:R-:W-:Y:S01]  /*c3b0*/  STL [R1+0x2b8], RZ ;  /* 0x0002b8ff01007387 */ /* 0x000fe20000100800 */
[----:B---3--:R-:W-:-:S03]  /*c3c0*/  LOP3.LUT R8, R8, 0x7f, RZ, 0xc0, !PT ;  /* 0x0000007f08087812 */ /* 0x008fc600078ec0ff */
[----:B------:R-:W-:Y:S04]  /*c3d0*/  STL [R1+0x2bc], RZ ;  /* 0x0002bcff01007387 */ /* 0x000fe80000100800 */
[----:B------:R-:W-:Y:S04]  /*c3e0*/  STL [R1+0x270], RZ ;  /* 0x000270ff01007387 */ /* 0x000fe80000100800 */
[----:B------:R-:W-:Y:S04]  /*c3f0*/  STL [R1+0x274], RZ ;  /* 0x000274ff01007387 */ /* 0x000fe80000100800 */
[----:B------:R-:W-:Y:S04]  /*c400*/  STL [R1+0x278], RZ ;  /* 0x000278ff01007387 */ /* 0x000fe80000100800 */
[----:B------:R-:W-:Y:S01]  /*c410*/  STL [R1+0x27c], RZ ;  /* 0x00027cff01007387 */ /* 0x000fe20000100800 */
[----:B0-----:R-:W-:-:S03]  /*c420*/  IMAD.SHL.U32 R4, R8, 0x2, RZ ;  /* 0x0000000208047824 */ /* 0x001fc600078e00ff */
[----:B------:R-:W-:Y:S04]  /*c430*/  STL [R1+0x250], RZ ;  /* 0x000250ff01007387 */ /* 0x000fe80000100800 */
[----:B------:R-:W-:Y:S04]  /*c440*/  STL [R1+0x254], RZ ;  /* 0x000254ff01007387 */ /* 0x000fe80000100800 */
[----:B------:R-:W-:Y:S04]  /*c450*/  STL [R1+0x258], RZ ;  /* 0x000258ff01007387 */ /* 0x000fe80000100800 */
[----:B------:R-:W-:Y:S04]  /*c460*/  STL [R1+0x25c], RZ ;  /* 0x00025cff01007387 */ /* 0x000fe80000100800 */
[----:B------:R-:W3:Y:S04]  /*c470*/  LDL R8, [R1+0x38c] ;  /* 0x00038c0001087983 */ /* 0x000ee80000100800 */
[----:B------:R-:W-:Y:S04]  /*c480*/  STL [R1+0x210], RZ ;  /* 0x000210ff01007387 */ /* 0x000fe80000100800 */
[----:B------:R-:W-:Y:S04]  /*c490*/  STL [R1+0x214], RZ ;  /* 0x000214ff01007387 */ /* 0x000fe80000100800 */
[----:B------:R-:W-:Y:S04]  /*c4a0*/  STL [R1+0x218], RZ ;  /* 0x000218ff01007387 */ /* 0x000fe80000100800 */
[----:B------:R-:W-:Y:S04]  /*c4b0*/  STL [R1+0x21c], RZ ;  /* 0x00021cff01007387 */ /* 0x000fe80000100800 */
[----:B------:R-:W-:Y:S04]  /*c4c0*/  STL [R1+0x220], RZ ;  /* 0x000220ff01007387 */ /* 0x000fe80000100800 */
[----:B------:R-:W-:Y:S04]  /*c4d0*/  STL [R1+0x224], RZ ;  /* 0x000224ff01007387 */ /* 0x000fe80000100800 */
[----:B------:R-:W-:Y:S04]  /*c4e0*/  STL [R1+0x228], RZ ;  /* 0x000228ff01007387 */ /* 0x000fe80000100800 */
[----:B------:R-:W-:Y:S01]  /*c4f0*/  STL [R1+0x22c], RZ ;  /* 0x00022cff01007387 */ /* 0x000fe20000100800 */
[----:B-1----:R-:W-:-:S05]  /*c500*/  IMAD.SHL.U32 R2, R10, 0x80, RZ ;  /* 0x000000800a027824 */ /* 0x002fca00078e00ff */
[----:B------:R-:W-:-:S04]  /*c510*/  SHF.R.S32.HI R0, RZ, 0x1f, R2 ;  /* 0x0000001fff007819 */ /* 0x000fc80000011402 */
[----:B------:R-:W-:Y:S02]  /*c520*/  SHF.L.U64.HI R0, R2, 0x1, R0 ;  /* 0x0000000102007819 */ /* 0x000fe40000010200 */
[C---:B------:R-:W-:Y:S02]  /*c530*/  LOP3.LUT R2, R4.reuse, 0x20, RZ, 0x3c, !PT ;  /* 0x0000002004027812 */ /* 0x040fe400078e3cff */
[C---:B------:R-:W-:Y:S01]  /*c540*/  LOP3.LUT R2, R4.reuse, 0x50, RZ, 0x3c, !PT ;  /* 0x0000005004027812 */ /* 0x040fe200078e3cff */
[----:B------:R-:W-:Y:S02]  /*c550*/  ULDC UR4, c[0x0][0x18c] ;  /* 0x0000630000047ab9 */ /* 0x000fe40000000800 */
[----:B------:R-:W-:Y:S01]  /*c560*/  USHF.L.U32 UR4, UR4, 0x7, URZ ;  /* 0x0000000704047899 */ /* 0x000fe2000800063f */
[C---:B------:R-:W-:Y:S02]  /*c570*/  LOP3.LUT R5, R4.reuse, 0x30, RZ, 0x3c, !PT ;  /* 0x0000003004057812 */ /* 0x040fe400078e3cff */
[----:B------:R-:W-:Y:S01]  /*c580*/  LOP3.LUT R5, R4, 0x60, RZ, 0x3c, !PT ;  /* 0x0000006004057812 */ /* 0x000fe200078e3cff */
[----:B------:R-:W-:-:S02]  /*c590*/  USHF.R.S32.HI UR5, URZ, 0x1f, UR4 ;  /* 0x0000001f3f057899 */ /* 0x000fc40008011404 */
[----:B------:R-:W-:Y:S02]  /*c5a0*/  USHF.L.U32 UR8, UR4, 0x1, URZ ;  /* 0x0000000104087899 */ /* 0x000fe4000800063f */
[----:B------:R-:W-:Y:S01]  /*c5b0*/  USHF.L.U64.HI UR5, UR4, 0x1, UR5 ;  /* 0x0000000104057899 */ /* 0x000fe20008010205 */
[----:B--2---:R-:W-:-:S05]  /*c5c0*/  SHF.R.S32.HI R3, RZ, 0x7, R9 ;  /* 0x00000007ff037819 */ /* 0x004fca0000011409 */
[----:B------:R0:W-:Y:S04]  /*c5d0*/  STL [R1+0xfd8], R3 ;  /* 0x000fd80301007387 */ /* 0x0001e80000100800 */
        /* <DEDUP_REMOVED lines=32> */
[----:B---3--:R-:W-:-:S03]  /*c7e0*/  LOP3.LUT R2, R8, 0x40, RZ, 0x3c, !PT ;  /* 0x0000004008027812 */ /* 0x008fc600078e3cff */
        /* <DEDUP_REMOVED lines=8> */
[----:B------:R1:W-:Y:S01]  /*c870*/  STL [R1+0xfdc], R2 ;  /* 0x000fdc0201007387 */ /* 0x0003e20000100800 */
[----:B0-----:R-:W-:-:S02]  /*c880*/  LOP3.LUT R3, R4, 0x10, RZ, 0x3c, !PT ;  /* 0x0000001004037812 */ /* 0x001fc400078e3cff */
[C---:B------:R-:W-:Y:S02]  /*c890*/  LOP3.LUT R3, R4.reuse, 0x40, RZ, 0x3c, !PT ;  /* 0x0000004004037812 */ /* 0x040fe400078e3cff */
[----:B------:R-:W-:Y:S02]  /*c8a0*/  LOP3.LUT R3, R4, 0x70, RZ, 0x3c, !PT ;  /* 0x0000007004037812 */ /* 0x000fe400078e3cff */
.L_x_3:
[----:B-----5:R-:W2:Y:S04]  /*c8b0*/  LDL.64 R4, [R1+0x398] ;  /* 0x0003980001047983 */ /* 0x020ea80000100a00 */
[----:B------:R-:W-:Y:S04]  /*c8c0*/  STL [R1+0x256c], R15 ;  /* 0x00256c0f01007387 */ /* 0x000fe80000100800 */
        /* <DEDUP_REMOVED lines=213> */
[----:B0-----:R0:W-:Y:S04]  /*d620*/  STL [R1+0x1240], R0 ;  /* 0x0012400001007387 */ /* 0x0011e80000100800 */
[----:B0-----:R-:W3:Y:S01]  /*d630*/  LDL.LU R0, [R1+0x5bc] ;  /* 0x0005bc0001007983 */ /* 0x001ee20000300800 */
[----:B-1----:R-:W-:Y:S01]  /*d640*/  IMAD.MOV.U32 R2, RZ, RZ, -0x80 ;  /* 0xffffff80ff027424 */ /* 0x002fe200078e00ff */
[----:B------:R-:W-:-:S02]  /*d650*/  PRMT R14, RZ, 0x7610, R14 ;  /* 0x00007610ff0e7816 */ /* 0x000fc4000000000e */
[----:B------:R-:W-:Y:S01]  /*d660*/  PRMT R15, RZ, 0x7610, R15 ;  /* 0x00007610ff0f7816 */ /* 0x000fe2000000000f */
[----:B---3--:R-:W-:Y:S01]  /*d670*/  IMAD R2, R0, R2, c[0x0][0x180] ;  /* 0x0000600000027624 */ /* 0x008fe200078e0202 */
[----:B------:R-:W-:Y:S04]  /*d680*/  STL [R1+0x12f8], R0 ;  /* 0x0012f80001007387 */ /* 0x000fe80000100800 */
[C---:B------:R-:W-:Y:S02]  /*d690*/  ISETP.GT.AND P0, PT, R2.reuse, RZ, PT ;  /* 0x000000ff0200720c */ /* 0x040fe40003f04270 */
[C---:B------:R-:W-:Y:S02]  /*d6a0*/  ISETP.GT.AND P1, PT, R2.reuse, 0x1, PT ;  /* 0x000000010200780c */ /* 0x040fe40003f24270 */
[----:B------:R-:W-:-:S09]  /*d6b0*/  ISETP.GT.AND P2, PT, R2, 0x2, PT ;  /* 0x000000020200780c */ /* 0x000fd20003f44270 */
[----:B--2---:R-:W2:Y:S04]  /*d6c0*/  @P0 LDG.E.U16 R14, [R4.64] ;  /* 0x00000006040e0981 */ /* 0x004ea8000c1e1500 */
[----:B--2---:R0:W-:Y:S04]  /*d6d0*/  STL [R1+0x578], R14 ;  /* 0x0005780e01007387 */ /* 0x0041e80000100800 */
[----:B0-----:R-:W2:Y:S04]  /*d6e0*/  LDL.LU R14, [R1+0x2860] ;  /* 0x00286000010e7983 */ /* 0x001ea80000300800 */
[----:B------:R-:W3:Y:S01]  /*d6f0*/  LDL.64 R4, [R1+0x390] ;  /* 0x0003900001047983 */ /* 0x000ee20000100a00 */
[----:B--2---:R-:W-:-:S03]  /*d700*/  PRMT R14, RZ, 0x7610, R14 ;  /* 0x00007610ff0e7816 */ /* 0x004fc6000000000e */
[----:B---3--:R-:W2:Y:S04]  /*d710*/  @P0 LDG.E.U16 R15, [R4.64] ;  /* 0x00000006040f0981 */ /* 0x008ea8000c1e1500 */
[----:B--2---:R0:W-:Y:S04]  /*d720*/  STL [R1+0x574], R15 ;  /* 0x0005740f01007387 */ /* 0x0041e80000100800 */
[----:B0-----:R-:W2:Y:S04]  /*d730*/  LDL.LU R15, [R1+0x285c] ;  /* 0x00285c00010f7983 */ /* 0x001ea80000300800 */
[----:B------:R-:W3:Y:S04]  /*d740*/  LDL R4, [R1+0xd28] ;  /* 0x000d280001047983 */ /* 0x000ee80000100800 */
[----:B------:R-:W3:Y:S01]  /*d750*/  LDL R5, [R1+0xd2c] ;  /* 0x000d2c0001057983 */ /* 0x000ee20000100800 */
[----:B------:R-:W-:-:S02]  /*d760*/  ISETP.GT.AND P0, PT, R2, 0x3, PT ;  /* 0x000000030200780c */ /* 0x000fc40003f04270 */
[----:B--2---:R-:W-:Y:S02]  /*d770*/  PRMT R15, RZ, 0x7610, R15 ;  /* 0x00007610ff0f7816 */ /* 0x004fe4000000000f */
[----:B---3--:R-:W-:-:S04]  /*d780*/  @P1 LOP3.LUT R5, R5, R4, RZ, 0x3c, !PT ;  /* 0x0000000405051212 */ /* 0x008fc800078e3cff */
[----:B------:R-:W-:-:S04]  /*d790*/  @P1 LOP3.LUT R4, R5, R4, RZ, 0x3c, !PT ;  /* 0x0000000405041212 */ /* 0x000fc800078e3cff */
[----:B------:R-:W-:-:S05]  /*d7a0*/  @P1 LOP3.LUT R5, R5, R4, RZ, 0x3c, !PT ;  /* 0x0000000405051212 */ /* 0x000fca00078e3cff */
[----:B------:R-:W2:Y:S04]  /*d7b0*/  @P1 LDG.E.U16 R14, [R4.64] ;  /* 0x00000006040e1981 */ /* 0x000ea8000c1e1500 */
[----:B--2---:R0:W-:Y:S04]  /*d7c0*/  STL [R1+0x570], R14 ;  /* 0x0005700e01007387 */ /* 0x0041e80000100800 */
[----:B0-----:R-:W2:Y:S04]  /*d7d0*/  LDL.LU R14, [R1+0x2858] ;  /* 0x00285800010e7983 */ /* 0x001ea80000300800 */
[----:B------:R-:W3:Y:S04]  /*d7e0*/  LDL R4, [R1+0xd20] ;  /* 0x000d200001047983 */ /* 0x000ee80000100800 */
[----:B------:R-:W3:Y:S01]  /*d7f0*/  LDL R5, [R1+0xd24] ;  /* 0x000d240001057983 */ /* 0x000ee20000100800 */
[----:B--2---:R-:W-:-:S02]  /*d800*/  PRMT R14, RZ, 0x7610, R14 ;  /* 0x00007610ff0e7816 */ /* 0x004fc4000000000e */
        /* <DEDUP_REMOVED lines=1468> */
[----:B0-----:R-:W2:Y:S01]  /*133d0*/  LDL.LU R15, [R1+0x25ec] ;  /* 0x0025ec00010f7983 */ /* 0x001ea20000300800 */
[----:B------:R-:W3:Y:S02]  /*133e0*/  LDL R4, [R1+0x848] ;  /* 0x0008480001047983 */ /* 0x000ee40000100800 */
[----:B------:R-:W3:Y:S01]  /*133f0*/  LDL R5, [R1+0x84c] ;  /* 0x00084c0001057983 */ /* 0x000ee20000100800 */
[----:B--2---:R-:W-:-:S02]  /*13400*/  PRMT R15, RZ, 0x7610, R15 ;  /* 0x00007610ff0f7816 */ /* 0x004fc4000000000f */
        /* <DEDUP_REMOVED lines=293> */
[----:B------:R-:W-:-:S02]  /*14660*/  PRMT R29, RZ, 0x7610, R29 ;  /* 0x00007610ff1d7816 */ /* 0x000fc4000000001d */
[----:B------:R-:W-:Y:S02]  /*14670*/  ISETP.GT.AND P0, PT, R2, 0x60, PT ;  /* 0x000000600200780c */ /* 0x000fe40003f04270 */
        /* <DEDUP_REMOVED lines=8> */
[----:B------:R-:W3:Y:S02]  /*14700*/  LDL R5, [R1+0x74c] ;  /* 0x00074c0001057983 */ /* 0x000ee40000100800 */
[----:B---3--:R-:W-:-:S04]  /*14710*/  @P2 LOP3.LUT R5, R5, R4, RZ, 0x3c, !PT ;  /* 0x0000000405052212 */ /* 0x008fc800078e3cff */
[----:B------:R-:W-:-:S04]  /*14720*/  @P2 LOP3.LUT R4, R5, R4, RZ, 0x3c, !PT ;  /* 0x0000000405042212 */ /* 0x000fc800078e3cff */
[----:B------:R-:W-:-:S05]  /*14730*/  @P2 LOP3.LUT R5, R5, R4, RZ, 0x3c, !PT ;  /* 0x0000000405052212 */ /* 0x000fca00078e3cff */
[----:B------:R-:W3:Y:S04]  /*14740*/  @P2 LDG.E.U16 R14, [R4.64] ;  /* 0x00000006040e2981 */ /* 0x000ee8000c1e1500 */
[----:B---3--:R0:W-:Y:S04]  /*14750*/  STL [R1+0x3e0], R14 ;  /* 0x0003e00e01007387 */ /* 0x0081e80000100800 */
[----:B0-----:R-:W3:Y:S01]  /*14760*/  LDL.LU R14, [R1+0x2568] ;  /* 0x00256800010e7983 */ /* 0x001ee20000300800 */
[----:B------:R-:W4:Y:S02]  /*14770*/  LDL R4, [R1+0x740] ;  /* 0x0007400001047983 */ /* 0x000f240000100800 */
[----:B------:R-:W4:Y:S01]  /*14780*/  LDL R5, [R1+0x744] ;  /* 0x0007440001057983 */ /* 0x000f220000100800 */
[----:B------:R-:W-:-:S02]  /*14790*/  PRMT R28, RZ, 0x7610, R28 ;  /* 0x00007610ff1c7816 */ /* 0x000fc4000000001c */
[----:B------:R-:W-:Y:S02]  /*147a0*/  PRMT R16, RZ, 0x7610, R16 ;  /* 0x00007610ff107816 */ /* 0x000fe40000000010 */
[----:B------:R-:W-:Y:S02]  /*147b0*/  ISETP.GT.AND P1, PT, R2, 0x61, PT ;  /* 0x000000610200780c */ /* 0x000fe40003f24270 */
[----:B----4-:R-:W-:-:S04]  /*147c0*/  @P2 LOP3.LUT R5, R5, R4, RZ, 0x3c, !PT ;  /* 0x0000000405052212 */ /* 0x010fc800078e3cff */
[----:B------:R-:W-:-:S04]  /*147d0*/  @P2 LOP3.LUT R4, R5, R4, RZ, 0x3c, !PT ;  /* 0x0000000405042212 */ /* 0x000fc800078e3cff */
[----:B------:R-:W-:-:S05]  /*147e0*/  @P2 LOP3.LUT R5, R5, R4, RZ, 0x3c, !PT ;  /* 0x0000000405052212 */ /* 0x000fca00078e3cff */
[----:B------:R-:W4:Y:S04]  /*147f0*/  @P2 LDG.E.U16 R29, [R4.64] ;  /* 0x00000006041d2981 */ /* 0x000f28000c1e1500 */
[----:B----4-:R0:W-:Y:S04]  /*14800*/  STL [R1+0x3dc], R29 ;  /* 0x0003dc1d01007387 */ /* 0x0101e80000100800 */
[----:B0-----:R-:W4:Y:S01]  /*14810*/  LDL.LU R29, [R1+0x2564] ;  /* 0x00256400011d7983 */ /* 0x001f220000300800 */
[----:B------:R-:W2:Y:S02]  /*14820*/  LDL R4, [R1+0x738] ;  /* 0x0007380001047983 */ /* 0x000ea40000100800 */
[----:B------:R-:W2:Y:S02]  /*14830*/  LDL R5, [R1+0x73c] ;  /* 0x00073c0001057983 */ /* 0x000ea40000100800 */
[----:B--2---:R-:W-:-:S04]  /*14840*/  @P0 LOP3.LUT R5, R5, R4, RZ, 0x3c, !PT ;  /* 0x0000000405050212 */ /* 0x004fc800078e3cff */
[----:B------:R-:W-:-:S04]  /*14850*/  @P0 LOP3.LUT R4, R5, R4, RZ, 0x3c, !PT ;  /* 0x0000000405040212 */ /* 0x000fc800078e3cff */
[----:B------:R-:W-:-:S05]  /*14860*/  @P0 LOP3.LUT R5, R5, R4, RZ, 0x3c, !PT ;  /* 0x0000000405050212 */ /* 0x000fca00078e3cff */
[----:B------:R-:W2:Y:S04]  /*14870*/  @P0 LDG.E.U16 R28, [R4.64] ;  /* 0x00000006041c0981 */ /* 0x000ea8000c1e1500 */
[----:B--2---:R0:W-:Y:S04]  /*14880*/  STL [R1+0x58], R28 ;  /* 0x0000581c01007387 */ /* 0x0041e80000100800 */
[----:B0-----:R-:W2:Y:S01]  /*14890*/  LDL.LU R28, [R1+0x2560] ;  /* 0x00256000011c7983 */ /* 0x001ea20000300800 */
        /* <DEDUP_REMOVED lines=9> */
[----:B------:R-:W2:Y:S01]  /*14930*/  LDL R5, [R1+0x72c] ;  /* 0x00072c0001057983 */ /* 0x000ea20000100800 */
[----:B------:R-:W-:-:S02]  /*14940*/  PRMT R13, RZ, 0x7610, R13 ;  /* 0x00007610ff0d7816 */ /* 0x000fc4000000000d */
        /* <DEDUP_REMOVED lines=9> */
[----:B------:R-:W-:Y:S02]  /*149e0*/  ISETP.GT.AND P0, PT, R2, 0x62, PT ;  /* 0x000000620200780c */ /* 0x000fe40003f04270 */
        /* <DEDUP_REMOVED lines=136> */
[----:B------:R0:W2:Y:S04]  /*15270*/  @P1 LDG.E.U16 R15, [R4.64] ;  /* 0x00000006040f1981 */ /* 0x0000a8000c1e1500 */
[----:B0-----:R-:W3:Y:S04]  /*15280*/  LDL R4, [R1+0x690] ;  /* 0x0006900001047983 */ /* 0x001ee80000100800 */
[----:B------:R-:W3:Y:S01]  /*15290*/  LDL R5, [R1+0x694] ;  /* 0x0006940001057983 */ /* 0x000ee20000100800 */
[----:B------:R-:W-:-:S03]  /*152a0*/  PRMT R19, RZ, 0x7610, R19 ;  /* 0x00007610ff137816 */ /* 0x000fc60000000013 */
[----:B--2---:R0:W-:Y:S04]  /*152b0*/  STL [R1+0x18], R15 ;  /* 0x0000180f01007387 */ /* 0x0041e80000100800 */
[----:B0-----:R-:W2:Y:S01]  /*152c0*/  LDL R15, [R1+0x670] ;  /* 0x00067000010f7983 */ /* 0x001ea20000100800 */
[-C--:B---3--:R-:W-:Y:S02]  /*152d0*/  @P1 LOP3.LUT R5, R5, R4.reuse, RZ, 0x3c, !PT ;  /* 0x0000000405051212 */ /* 0x088fe400078e3cff */
[----:B------:R-:W-:Y:S02]  /*152e0*/  ISETP.GT.AND P2, PT, R2, 0x6b, PT ;  /* 0x0000006b0200780c */ /* 0x000fe40003f44270 */
[----:B------:R-:W-:-:S04]  /*152f0*/  @P1 LOP3.LUT R4, R5, R4, RZ, 0x3c, !PT ;  /* 0x0000000405041212 */ /* 0x000fc800078e3cff */
[----:B------:R-:W-:-:S05]  /*15300*/  @P1 LOP3.LUT R5, R5, R4, RZ, 0x3c, !PT ;  /* 0x0000000405051212 */ /* 0x000fca00078e3cff */
[----:B------:R-:W3:Y:S04]  /*15310*/  @P1 LDG.E.U16 R19, [R4.64] ;  /* 0x0000000604131981 */ /* 0x000ee8000c1e1500 */
[----:B---3--:R0:W-:Y:S04]  /*15320*/  STL [R1+0x14], R19 ;  /* 0x0000141301007387 */ /* 0x0081e80000100800 */
[----:B0-----:R-:W3:Y:S01]  /*15330*/  LDL.LU R19, [R1+0x251c] ;  /* 0x00251c0001137983 */ /* 0x001ee20000300800 */
        /* <DEDUP_REMOVED lines=25> */
[----:B------:R-:W2:Y:S01]  /*154d0*/  @P1 LDG.E.U16 R17, [R4.64] ;  /* 0x0000000604111981 */ /* 0x000ea2000c1e1500 */
[----:B------:R-:W-:-:S03]  /*154e0*/  PRMT R14, RZ, 0x7610, R14 ;  /* 0x00007610ff0e7816 */ /* 0x000fc6000000000e */
[----:B--2---:R0:W-:Y:S04]  /*154f0*/  STL [R1+0x8], R17 ;  /* 0x0000081101007387 */ /* 0x0041e80000100800 */
[----:B0-----:R-:W2:Y:S01]  /*15500*/  LDL.LU R17, [R1+0x2510] ;  /* 0x0025100001117983 */ /* 0x001ea20000300800 */
[----:B------:R-:W2:Y:S02]  /*15510*/  LDL R5, [R1+0x66c] ;  /* 0x00066c0001057983 */ /* 0x000ea40000100800 */
[----:B------:R-:W-:Y:S01]  /*15520*/  @P1 IMAD.MOV.U32 R4, RZ, RZ, R15 ;  /* 0x000000ffff041224 */ /* 0x000fe200078e000f */
[----:B------:R-:W-:Y:S02]  /*15530*/  ISETP.GT.AND P2, PT, R2, 0x70, PT ;  /* 0x000000700200780c */ /* 0x000fe40003f44270 */
[----:B----4-:R-:W-:Y:S01]  /*15540*/  PRMT R29, RZ, 0x7610, R29 ;  /* 0x00007610ff1d7816 */ /* 0x010fe2000000001d */
[----:B------:R-:W4:Y:S04]  /*15550*/  LDL R15, [R1+0xd54] ;  /* 0x000d5400010f7983 */ /* 0x000f280000100800 */
[----:B--2---:R0:W2:Y:S04]  /*15560*/  @P1 LDG.E.U16 R14, [R4.64] ;  /* 0x00000006040e1981 */ /* 0x0040a8000c1e1500 */
[----:B0-----:R-:W2:Y:S04]  /*15570*/  LDL R4, [R1+0x634] ;  /* 0x0006340001047983 */ /* 0x001ea80000100800 */
[----:B------:R-:W2:Y:S02]  /*15580*/  LDL R5, [R1+0x638] ;  /* 0x0006380001057983 */ /* 0x000ea40000100800 */
[----:B--2---:R-:W-:-:S04]  /*15590*/  @P2 LOP3.LUT R5, R5, R4, RZ, 0x3c, !PT ;  /* 0x0000000405052212 */ /* 0x004fc800078e3cff */
[----:B------:R-:W-:-:S04]  /*155a0*/  @P2 LOP3.LUT R4, R5, R4, RZ, 0x3c, !PT ;  /* 0x0000000405042212 */ /* 0x000fc800078e3cff */
[----:B------:R-:W-:Y:S01]  /*155b0*/  @P2 LOP3.LUT R5, R5, R4, RZ, 0x3c, !PT ;  /* 0x0000000405052212 */ /* 0x000fe200078e3cff */
[----:B------:R0:W-:Y:S04]  /*155c0*/  STL [R1+0x4], R14 ;  /* 0x0000040e01007387 */ /* 0x0001e80000100800 */
[----:B------:R1:W2:Y:S01]  /*155d0*/  @P2 LDG.E.U16 R29, [R4.64] ;  /* 0x00000006041d2981 */ /* 0x0002a2000c1e1500 */
[----:B------:R-:W-:-:S03]  /*155e0*/  PRMT R28, RZ, 0x7610, R28 ;  /* 0x00007610ff1c7816 */ /* 0x000fc6000000001c */
[----:B0-----:R-:W2:Y:S04]  /*155f0*/  LDL R14, [R1+0xd60] ;  /* 0x000d6000010e7983 */ /* 0x001ea80000100800 */
[----:B-1----:R-:W2:Y:S04]  /*15600*/  LDL R4, [R1+0x62c] ;  /* 0x00062c0001047983 */ /* 0x002ea80000100800 */
[----:B------:R-:W2:Y:S02]  /*15610*/  LDL R5, [R1+0x630] ;  /* 0x0006300001057983 */ /* 0x000ea40000100800 */
[----:B--2---:R-:W-:-:S04]  /*15620*/  @P2 LOP3.LUT R5, R5, R4, RZ, 0x3c, !PT ;  /* 0x0000000405052212 */ /* 0x004fc800078e3cff */
[----:B------:R-:W-:-:S04]  /*15630*/  @P2 LOP3.LUT R4, R5, R4, RZ, 0x3c, !PT ;  /* 0x0000000405042212 */ /* 0x000fc800078e3cff */
[----:B------:R-:W-:Y:S01]  /*15640*/  @P2 LOP3.LUT R5, R5, R4, RZ, 0x3c, !PT ;  /* 0x0000000405052212 */ /* 0x000fe200078e3cff */
[----:B------:R0:W-:Y:S04]  /*15650*/  STL [R1+0x24fc], R29 ;  /* 0x0024fc1d01007387 */ /* 0x0001e80000100800 */
[----:B------:R1:W2:Y:S01]  /*15660*/  @P2 LDG.E.U16 R28, [R4.64] ;  /* 0x00000006041c2981 */ /* 0x0002a2000c1e1500 */
[----:B------:R-:W-:Y:S02]  /*15670*/  ISETP.GT.AND P3, PT, R2, 0x78, PT ;  /* 0x000000780200780c */ /* 0x000fe40003f64270 */
[----:B------:R-:W-:Y:S02]  /*15680*/  PRMT R16, RZ, 0x7610, R16 ;  /* 0x00007610ff107816 */ /* 0x000fe40000000010 */
[----:B------:R-:W-:Y:S01]  /*15690*/  PRMT R13, RZ, 0x7610, R13 ;  /* 0x00007610ff0d7816 */ /* 0x000fe2000000000d */
[----:B0-----:R-:W2:Y:S04]  /*156a0*/  LDL R29, [R1+0x628] ;  /* 0x00062800011d7983 */ /* 0x001ea80000100800 */
[----:B-1----:R-:W2:Y:S04]  /*156b0*/  LDL R4, [R1+0x5d8] ;  /* 0x0005d80001047983 */ /* 0x002ea80000100800 */
[----:B------:R-:W2:Y:S02]  /*156c0*/  LDL R5, [R1+0xd58] ;  /* 0x000d580001057983 */ /* 0x000ea40000100800 */
[----:B--2---:R-:W-:-:S04]  /*156d0*/  @P3 LOP3.LUT R5, R5, R4, RZ, 0x3c, !PT ;  /* 0x0000000405053212 */ /* 0x004fc800078e3cff */
[----:B------:R-:W-:-:S04]  /*156e0*/  @P3 LOP3.LUT R4, R5, R4, RZ, 0x3c, !PT ;  /* 0x0000000405043212 */ /* 0x000fc800078e3cff */
[----:B------:R-:W-:-:S05]  /*156f0*/  @P3 LOP3.LUT R5, R5, R4, RZ, 0x3c, !PT ;  /* 0x0000000405053212 */ /* 0x000fca00078e3cff */
[----:B------:R0:W2:Y:S02]  /*15700*/  @P3 LDG.E.U16 R16, [R4.64] ;  /* 0x0000000604103981 */ /* 0x0000a4000c1e1500 */
[----:B0-----:R-:W-:Y:S02]  /*15710*/  @P3 IMAD.MOV.U32 R4, RZ, RZ, R14 ;  /* 0x000000ffff043224 */ /* 0x001fe400078e000e */
[----:B----4-:R-:W-:-:S05]  /*15720*/  @P3 IMAD.MOV.U32 R5, RZ, RZ, R15 ;  /* 0x000000ffff053224 */ /* 0x010fca00078e000f */
[----:B------:R0:W4:Y:S04]  /*15730*/  @P3 LDG.E.U16 R13, [R4.64] ;  /* 0x00000006040d3981 */ /* 0x000128000c1e1500 */
[----:B------:R1:W-:Y:S04]  /*15740*/  STL [R1+0x2500], R28 ;  /* 0x0025001c01007387 */ /* 0x0003e80000100800 */
[----:B--2---:R-:W-:Y:S01]  /*15750*/  STL [R1+0x2504], R16 ;  /* 0x0025041001007387 */ /* 0x004fe20000100800 */
[----:B0-----:R-:W2:Y:S02]  /*15760*/  LDL R4, [R1+0x664] ;  /* 0x0006640001047983 */ /* 0x001ea40000100800 */
[----:B------:R-:W2:Y:S02]  /*15770*/  LDL R5, [R1+0x668] ;  /* 0x0006680001057983 */ /* 0x000ea40000100800 */
[----:B------:R-:W3:Y:S01]  /*15780*/  LDL R15, [R1+0x61c] ;  /* 0x00061c00010f7983 */ /* 0x000ee20000100800 */
[----:B------:R-:W3:Y:S04]  /*15790*/  LDL R14, [R1+0x620] ;  /* 0x00062000010e7983 */ /* 0x000ee80000100800 */
[----:B-1----:R-:W3:Y:S04]  /*157a0*/  LDL R28, [R1+0xd68] ;  /* 0x000d6800011c7983 */ /* 0x002ee80000100800 */
[----:B----4-:R0:W-:Y:S04]  /*157b0*/  STL [R1+0x2508], R13 ;  /* 0x0025080d01007387 */ /* 0x0101e80000100800 */
[----:B0-----:R-:W4:Y:S01]  /*157c0*/  LDL R13, [R1+0x624] ;  /* 0x00062400010d7983 */ /* 0x001f220000100800 */
[----:B------:R-:W-:-:S02]  /*157d0*/  ISETP.GT.AND P1, PT, R2, 0x6d, PT ;  /* 0x0000006d0200780c */ /* 0x000fc40003f24270 */
[----:B------:R-:W-:Y:S02]  /*157e0*/  ISETP.GT.AND P2, PT, R2, 0x71, PT ;  /* 0x000000710200780c */ /* 0x000fe40003f44270 */
[----:B------:R-:W-:Y:S02]  /*157f0*/  PRMT R3, RZ, 0x7610, R3 ;  /* 0x00007610ff037816 */ /* 0x000fe40000000003 */
[----:B------:R-:W-:-:S07]  /*15800*/  PRMT R27, RZ, 0x7610, R27 ;  /* 0x00007610ff1b7816 */ /* 0x000fce000000001b */
[----:B--2---:R-:W-:-:S04]  /*15810*/  @P1 LOP3.LUT R5, R5, R4, RZ, 0x3c, !PT ;  /* 0x0000000405051212 */ /* 0x004fc800078e3cff */
[----:B------:R-:W-:-:S04]  /*15820*/  @P1 LOP3.LUT R4, R5, R4, RZ, 0x3c, !PT ;  /* 0x0000000405041212 */ /* 0x000fc800078e3cff */
[----:B------:R-:W-:-:S05]  /*15830*/  @P1 LOP3.LUT R5, R5, R4, RZ, 0x3c, !PT ;  /* 0x0000000405051212 */ /* 0x000fca00078e3cff */
[----:B------:R0:W2:Y:S02]  /*15840*/  @P1 LDG.E.U16 R3, [R4.64] ;  /* 0x0000000604031981 */ /* 0x0000a4000c1e1500 */
[----:B0-----:R-:W-:Y:S02]  /*15850*/  @P2 IMAD.MOV.U32 R4, RZ, RZ, R29 ;  /* 0x000000ffff042224 */ /* 0x001fe400078e001d */
[----:B----4-:R-:W-:-:S05]  /*15860*/  @P2 IMAD.MOV.U32 R5, RZ, RZ, R13 ;  /* 0x000000ffff052224 */ /* 0x010fca00078e000d */
[----:B------:R3:W4:Y:S01]  /*15870*/  @P2 LDG.E.U16 R27, [R4.64] ;  /* 0x00000006041b2981 */ /* 0x000722000c1e1500 */
[----:B------:R-:W-:Y:S01]  /*15880*/  PRMT R26, RZ, 0x7610, R26 ;  /* 0x00007610ff1a7816 */ /* 0x000fe2000000001a */
[----:B---3--:R-:W-:Y:S02]  /*15890*/  @P2 IMAD.MOV.U32 R4, RZ, RZ, R14 ;  /* 0x000000ffff042224 */ /* 0x008fe400078e000e */
[----:B------:R-:W-:-:S05]  /*158a0*/  @P2 IMAD.MOV.U32 R5, RZ, RZ, R15 ;  /* 0x000000ffff052224 */ /* 0x000fca00078e000f */
[----:B------:R-:W3:Y:S04]  /*158b0*/  @P2 LDG.E.U16 R26, [R4.64] ;  /* 0x00000006041a2981 */ /* 0x000ee8000c1e1500 */
[----:B--2---:R0:W-:Y:S04]  /*158c0*/  STL [R1], R3 ;  /* 0x0000000301007387 */ /* 0x0041e80000100800 */
[----:B0-----:R-:W2:Y:S01]  /*158d0*/  LDL.LU R3, [R1+0x250c] ;  /* 0x00250c0001037983 */ /* 0x001ea20000300800 */
[----:B------:R-:W2:Y:S02]  /*158e0*/  LDL R29, [R1+0xd64] ;  /* 0x000d6400011d7983 */ /* 0x000ea40000100800 */
[----:B------:R-:W2:Y:S01]  /*158f0*/  LDL R13, [R1+0xd6c] ;  /* 0x000d6c00010d7983 */ /* 0x000ea20000100800 */
[----:B----4-:R0:W-:Y:S01]  /*15900*/  STL [R1+0x24e8], R27 ;  /* 0x0024e81b01007387 */ /* 0x0101e20000100800 */
[----:B------:R-:W4:Y:S02]  /*15910*/  LDL R15, [R1+0x614] ;  /* 0x00061400010f7983 */ /* 0x000f240000100800 */
[----:B------:R-:W2:Y:S01]  /*15920*/  LDL R14, [R1+0x618] ;  /* 0x00061800010e7983 */ /* 0x000ea20000100800 */
[----:B0-----:R-:W2:Y:S01]  /*15930*/  LDL R27, [R1+0xd5c] ;  /* 0x000d5c00011b7983 */ /* 0x001ea20000100800 */
[----:B------:R-:W-:-:S02]  /*15940*/  ISETP.GT.AND P3, PT, R2, 0x79, PT ;  /* 0x000000790200780c */ /* 0x000fc40003f64270 */
[----:B------:R-:W-:Y:S02]  /*15950*/  PRMT R12, RZ, 0x7610, R12 ;  /* 0x00007610ff0c7816 */ /* 0x000fe4000000000c */
[----:B------:R-:W-:Y:S02]  /*15960*/  ISETP.GT.AND P2, PT, R2, 0x72, PT ;  /* 0x000000720200780c */ /* 0x000fe40003f44270 */
[----:B------:R-:W-:Y:S01]  /*15970*/  PRMT R11, RZ, 0x7610, R11 ;  /* 0x00007610ff0b7816 */ /* 0x000fe2000000000b */
[----:B---3--:R0:W-:Y:S06]  /*15980*/  STL [R1+0x24ec], R26 ;  /* 0x0024ec1a01007387 */ /* 0x0081ec0000100800 */
[----:B------:R-:W-:-:S02]  /*15990*/  @P3 IMAD.MOV.U32 R4, RZ, RZ, R28 ;  /* 0x000000ffff043224 */ /* 0x000fc400078e001c */
[----:B------:R-:W3:Y:S01]  /*159a0*/  LDL R28, [R1+0x60c] ;  /* 0x00060c00011c7983 */ /* 0x000ee20000100800 */
[----:B------:R-:W-:Y:S01]  /*159b0*/  PRMT R25, RZ, 0x7610, R25 ;  /* 0x00007610ff197816 */ /* 0x000fe20000000019 */
[----:B--2---:R-:W-:Y:S02]  /*159c0*/  @P3 IMAD.MOV.U32 R5, RZ, RZ, R27 ;  /* 0x000000ffff053224 */ /* 0x004fe400078e001b */
[----:B------:R-:W2:Y:S04]  /*159d0*/  LDL R27, [R1+0x610] ;  /* 0x00061000011b7983 */ /* 0x000ea80000100800 */
[----:B------:R1:W2:Y:S02]  /*159e0*/  @P3 LDG.E.U16 R12, [R4.64] ;  /* 0x00000006040c3981 */ /* 0x0002a4000c1e1500 */
[----:B-1----:R-:W-:-:S02]  /*159f0*/  @P3 IMAD.MOV.U32 R4, RZ, RZ, R13 ;  /* 0x000000ffff043224 */ /* 0x002fc400078e000d */
[----:B------:R-:W-:-:S05]  /*15a00*/  @P3 IMAD.MOV.U32 R5, RZ, RZ, R29 ;  /* 0x000000ffff053224 */ /* 0x000fca00078e001d */
[----:B------:R1:W2:Y:S02]  /*15a10*/  @P3 LDG.E.U16 R11, [R4.64] ;  /* 0x00000006040b3981 */ /* 0x0002a4000c1e1500 */
[----:B-1----:R-:W-:Y:S02]  /*15a20*/  @P2 IMAD.MOV.U32 R4, RZ, RZ, R14 ;  /* 0x000000ffff042224 */ /* 0x002fe400078e000e */
[----:B----4-:R-:W-:-:S05]  /*15a30*/  @P2 IMAD.MOV.U32 R5, RZ, RZ, R15 ;  /* 0x000000ffff052224 */ /* 0x010fca00078e000f */
[----:B------:R3:W4:Y:S01]  /*15a40*/  @P2 LDG.E.U16 R25, [R4.64] ;  /* 0x0000000604192981 */ /* 0x000722000c1e1500 */
[----:B------:R-:W-:Y:S01]  /*15a50*/  PRMT R23, RZ, 0x7610, R23 ;  /* 0x00007610ff177816 */ /* 0x000fe20000000017 */
[----:B---3--:R-:W-:Y:S02]  /*15a60*/  @P2 IMAD.MOV.U32 R5, RZ, RZ, R28 ;  /* 0x000000ffff052224 */ /* 0x008fe400078e001c */
[----:B--2---:R-:W-:Y:S01]  /*15a70*/  STL [R1+0x24f0], R12 ;  /* 0x0024f00c01007387 */ /* 0x004fe20000100800 */
[----:B0-----:R-:W2:Y:S02]  /*15a80*/  LDL R26, [R1+0xd50] ;  /* 0x000d5000011a7983 */ /* 0x001ea40000100800 */
[----:B------:R-:W3:Y:S02]  /*15a90*/  LDL R13, [R1+0xd78] ;  /* 0x000d7800010d7983 */ /* 0x000ee40000100800 */
[----:B------:R-:W-:-:S05]  /*15aa0*/  @P2 IMAD.MOV.U32 R4, RZ, RZ, R27 ;  /* 0x000000ffff042224 */ /* 0x000fca00078e001b */
[----:B------:R2:W3:Y:S04]  /*15ab0*/  @P2 LDG.E.U16 R23, [R4.64] ;  /* 0x0000000604172981 */ /* 0x0004e8000c1e1500 */
[----:B------:R-:W-:Y:S01]  /*15ac0*/  STL [R1+0x24f4], R11 ;  /* 0x0024f40b01007387 */ /* 0x000fe20000100800 */
[----:B------:R-:W3:Y:S02]  /*15ad0*/  LDL R15, [R1+0xd74] ;  /* 0x000d7400010f7983 */ /* 0x000ee40000100800 */
[----:B------:R-:W3:Y:S01]  /*15ae0*/  LDL R14, [R1+0xd80] ;  /* 0x000d8000010e7983 */ /* 0x000ee20000100800 */
[----:B----4-:R-:W-:Y:S01]  /*15af0*/  STL [R1+0x24d0], R25 ;  /* 0x0024d01901007387 */ /* 0x010fe20000100800 */
[----:B------:R-:W4:Y:S02]  /*15b00*/  LDL R28, [R1+0x604] ;  /* 0x00060400011c7983 */ /* 0x000f240000100800 */
[----:B------:R-:W4:Y:S01]  /*15b10*/  LDL R27, [R1+0x608] ;  /* 0x00060800011b7983 */ /* 0x000f220000100800 */
[----:B------:R-:W-:-:S02]  /*15b20*/  ISETP.GT.AND P3, PT, R2, 0x7a, PT ;  /* 0x0000007a0200780c */ /* 0x000fc40003f64270 */
[----:B------:R-:W-:Y:S02]  /*15b30*/  PRMT R10, RZ, 0x7610, R10 ;  /* 0x00007610ff0a7816 */ /* 0x000fe4000000000a */
[----:B------:R-:W-:Y:S02]  /*15b40*/  ISETP.GT.AND P2, PT, R2, 0x73, PT ;  /* 0x000000730200780c */ /* 0x000fe40003f44270 */
[----:B------:R-:W-:Y:S02]  /*15b50*/  PRMT R9, RZ, 0x7610, R9 ;  /* 0x00007610ff097816 */ /* 0x000fe40000000009 */
[----:B------:R-:W-:-:S05]  /*15b60*/  PRMT R22, RZ, 0x7610, R22 ;  /* 0x00007610ff167816 */ /* 0x000fca0000000016 */
[----:B--2---:R-:W-:Y:S02]  /*15b70*/  @P3 IMAD.MOV.U32 R5, RZ, RZ, R26 ;  /* 0x000000ffff053224 */ /* 0x004fe400078e001a */
[----:B---3--:R-:W-:-:S05]  /*15b80*/  @P3 IMAD.MOV.U32 R4, RZ, RZ, R13 ;  /* 0x000000ffff043224 */ /* 0x008fca00078e000d */
[----:B------:R0:W2:Y:S04]  /*15b90*/  @P3 LDG.E.U16 R10, [R4.64] ;  /* 0x00000006040a3981 */ /* 0x0000a8000c1e1500 */
[----:B------:R1:W-:Y:S01]  /*15ba0*/  STL [R1+0x24d4], R23 ;  /* 0x0024d41701007387 */ /* 0x0003e20000100800 */
[----:B------:R-:W3:Y:S02]  /*15bb0*/  LDL R26, [R1+0x5fc] ;  /* 0x0005fc00011a7983 */ /* 0x000ee40000100800 */
[----:B------:R-:W3:Y:S02]  /*15bc0*/  LDL R13, [R1+0x600] ;  /* 0x00060000010d7983 */ /* 0x000ee40000100800 */
[----:B0-----:R-:W-:Y:S02]  /*15bd0*/  @P3 IMAD.MOV.U32 R5, RZ, RZ, R15 ;  /* 0x000000ffff053224 */ /* 0x001fe400078e000f */
[----:B------:R-:W-:-:S05]  /*15be0*/  @P3 IMAD.MOV.U32 R4, RZ, RZ, R14 ;  /* 0x000000ffff043224 */ /* 0x000fca00078e000e */
[----:B------:R4:W3:Y:S02]  /*15bf0*/  @P3 LDG.E.U16 R9, [R4.64] ;  /* 0x0000000604093981 */ /* 0x0008e4000c1e1500 */
[----:B----4-:R-:W-:Y:S02]  /*15c00*/  @P2 IMAD.MOV.U32 R5, RZ, RZ, R28 ;  /* 0x000000ffff052224 */ /* 0x010fe400078e001c */
[----:B------:R-:W-:-:S05]  /*15c10*/  @P2 IMAD.MOV.U32 R4, RZ, RZ, R27 ;  /* 0x000000ffff042224 */ /* 0x000fca00078e001b */
[----:B------:R3:W4:Y:S01]  /*15c20*/  @P2 LDG.E.U16 R22, [R4.64] ;  /* 0x0000000604162981 */ /* 0x000722000c1e1500 */
[----:B------:R-:W-:-:S03]  /*15c30*/  PRMT R21, RZ, 0x7610, R21 ;  /* 0x00007610ff157816 */ /* 0x000fc60000000015 */
[----:B--2---:R-:W-:Y:S01]  /*15c40*/  STL [R1+0x24d8], R10 ;  /* 0x0024d80a01007387 */ /* 0x004fe20000100800 */
[----:B------:R-:W2:Y:S02]  /*15c50*/  LDL R15, [R1+0xd7c] ;  /* 0x000d7c00010f7983 */ /* 0x000ea40000100800 */
[----:B------:R-:W2:Y:S02]  /*15c60*/  LDL R14, [R1+0xd88] ;  /* 0x000d8800010e7983 */ /* 0x000ea40000100800 */
[----:B---3--:R-:W-:Y:S02]  /*15c70*/  @P2 IMAD.MOV.U32 R4, RZ, RZ, R13 ;  /* 0x000000ffff042224 */ /* 0x008fe400078e000d */
[----:B------:R-:W-:-:S05]  /*15c80*/  @P2 IMAD.MOV.U32 R5, RZ, RZ, R26 ;  /* 0x000000ffff052224 */ /* 0x000fca00078e001a */
[----:B------:R2:W3:Y:S04]  /*15c90*/  @P2 LDG.E.U16 R21, [R4.64] ;  /* 0x0000000604152981 */ /* 0x0004e8000c1e1500 */
[----:B------:R-:W-:Y:S01]  /*15ca0*/  STL [R1+0x24dc], R9 ;  /* 0x0024dc0901007387 */ /* 0x000fe20000100800 */
[----:B------:R-:W3:Y:S02]  /*15cb0*/  LDL R27, [R1+0xd84] ;  /* 0x000d8400011b7983 */ /* 0x000ee40000100800 */
[----:B-1----:R-:W3:Y:S01]  /*15cc0*/  LDL R23, [R1+0xd8c] ;  /* 0x000d8c0001177983 */ /* 0x002ee20000100800 */
[----:B----4-:R-:W-:Y:S01]  /*15cd0*/  STL [R1+0x24b8], R22 ;  /* 0x0024b81601007387 */ /* 0x010fe20000100800 */
[----:B------:R-:W4:Y:S02]  /*15ce0*/  LDL R26, [R1+0x65c] ;  /* 0x00065c00011a7983 */ /* 0x000f240000100800 */
[----:B------:R-:W4:Y:S01]  /*15cf0*/  LDL R13, [R1+0x660] ;  /* 0x00066000010d7983 */ /* 0x000f220000100800 */
[----:B------:R-:W-:-:S02]  /*15d00*/  ISETP.GT.AND P3, PT, R2, 0x7b, PT ;  /* 0x0000007b0200780c */ /* 0x000fc40003f64270 */
[----:B------:R-:W-:Y:S02]  /*15d10*/  PRMT R8, RZ, 0x7610, R8 ;  /* 0x00007610ff087816 */ /* 0x000fe40000000008 */
[----:B------:R-:W-:Y:S02]  /*15d20*/  PRMT R7, RZ, 0x7610, R7 ;  /* 0x00007610ff077816 */ /* 0x000fe40000000007 */
[----:B------:R-:W-:-:S07]  /*15d30*/  PRMT R24, RZ, 0x7610, R24 ;  /* 0x00007610ff187816 */ /* 0x000fce0000000018 */
[----:B--2---:R-:W-:Y:S02]  /*15d40*/  @P3 IMAD.MOV.U32 R5, RZ, RZ, R15 ;  /* 0x000000ffff053224 */ /* 0x004fe400078e000f */
[----:B------:R-:W-:-:S05]  /*15d50*/  @P3 IMAD.MOV.U32 R4, RZ, RZ, R14 ;  /* 0x000000ffff043224 */ /* 0x000fca00078e000e */
[----:B------:R0:W2:Y:S04]  /*15d60*/  @P3 LDG.E.U16 R8, [R4.64] ;  /* 0x0000000604083981 */ /* 0x0000a8000c1e1500 */
[----:B---3--:R1:W-:Y:S01]  /*15d70*/  STL [R1+0x24bc], R21 ;  /* 0x0024bc1501007387 */ /* 0x0083e20000100800 */
        /* <DEDUP_REMOVED lines=8> */
[----:B------:R-:W-:Y:S02]  /*15e00*/  ISETP.GT.AND P2, PT, R2, 0x74, PT ;  /* 0x000000740200780c */ /* 0x000fe40003f44270 */
[----:B------:R-:W-:Y:S01]  /*15e10*/  PRMT R20, RZ, 0x7610, R20 ;  /* 0x00007610ff147816 */ /* 0x000fe20000000014 */
[----:B--2---:R-:W-:Y:S01]  /*15e20*/  STL [R1+0x24c0], R8 ;  /* 0x0024c00801007387 */ /* 0x004fe20000100800 */
[----:B------:R-:W2:Y:S02]  /*15e30*/  LDL R23, [R1+0x5ec] ;  /* 0x0005ec0001177983 */ /* 0x000ea40000100800 */
[----:B-1----:R-:W2:Y:S07]  /*15e40*/  LDL R21, [R1+0x5f0] ;  /* 0x0005f00001157983 */ /* 0x002eae0000100800 */
[----:B---3--:R-:W-:-:S02]  /*15e50*/  @P2 IMAD.MOV.U32 R4, RZ, RZ, R14 ;  /* 0x000000ffff042224 */ /* 0x008fc400078e000e */
[----:B------:R-:W-:-:S05]  /*15e60*/  @P2 IMAD.MOV.U32 R5, RZ, RZ, R15 ;  /* 0x000000ffff052224 */ /* 0x000fca00078e000f */
[----:B------:R2:W3:Y:S04]  /*15e70*/  @P2 LDG.E.U16 R20, [R4.64] ;  /* 0x0000000604142981 */ /* 0x0004e8000c1e1500 */
[----:B------:R0:W-:Y:S01]  /*15e80*/  STL [R1+0x24c4], R7 ;  /* 0x0024c40701007387 */ /* 0x0001e20000100800 */
[----:B------:R-:W3:Y:S03]  /*15e90*/  LDL R13, [R1+0xd70] ;  /* 0x000d7000010d7983 */ /* 0x000ee60000100800 */
[----:B0-----:R-:W3:Y:S04]  /*15ea0*/  LDL R7, [R1+0xd98] ;  /* 0x000d980001077983 */ /* 0x001ee80000100800 */
[----:B----4-:R0:W-:Y:S01]  /*15eb0*/  STL [R1+0x246c], R24 ;  /* 0x00246c1801007387 */ /* 0x0101e20000100800 */
[----:B------:R-:W4:Y:S02]  /*15ec0*/  LDL R15, [R1+0xd94] ;  /* 0x000d9400010f7983 */ /* 0x000f240000100800 */
[----:B------:R-:W4:Y:S01]  /*15ed0*/  LDL R14, [R1+0xda0] ;  /* 0x000da000010e7983 */ /* 0x000f220000100800 */
[----:B------:R-:W-:-:S02]  /*15ee0*/  ISETP.GT.AND P3, PT, R2, 0x7c, PT ;  /* 0x0000007c0200780c */ /* 0x000fc40003f64270 */
[----:B------:R-:W-:Y:S02]  /*15ef0*/  PRMT R19, RZ, 0x7610, R19 ;  /* 0x00007610ff137816 */ /* 0x000fe40000000013 */
[----:B------:R-:W-:Y:S01]  /*15f00*/  PRMT R6, RZ, 0x7610, R6 ;  /* 0x00007610ff067816 */ /* 0x000fe20000000006 */
[----:B--2---:R-:W-:Y:S02]  /*15f10*/  @P2 IMAD.MOV.U32 R5, RZ, RZ, R23 ;  /* 0x000000ffff052224 */ /* 0x004fe400078e0017 */
[----:B------:R-:W-:-:S05]  /*15f20*/  @P2 IMAD.MOV.U32 R4, RZ, RZ, R21 ;  /* 0x000000ffff042224 */ /* 0x000fca00078e0015 */
[----:B------:R1:W2:Y:S04]  /*15f30*/  @P2 LDG.E.U16 R19, [R4.64] ;  /* 0x0000000604132981 */ /* 0x0002a8000c1e1500 */
[----:B---3--:R-:W-:Y:S01]  /*15f40*/  STL [R1+0x24a4], R20 ;  /* 0x0024a41401007387 */ /* 0x008fe20000100800 */
[----:B------:R-:W3:Y:S02]  /*15f50*/  LDL R23, [R1+0x5e4] ;  /* 0x0005e40001177983 */ /* 0x000ee40000100800 */
[----:B------:R-:W3:Y:S02]  /*15f60*/  LDL R21, [R1+0x5e8] ;  /* 0x0005e80001157983 */ /* 0x000ee40000100800 */
[----:B-1----:R-:W-:Y:S02]  /*15f70*/  @P3 IMAD.MOV.U32 R5, RZ, RZ, R13 ;  /* 0x000000ffff053224 */ /* 0x002fe400078e000d */
[----:B------:R-:W-:-:S05]  /*15f80*/  @P3 IMAD.MOV.U32 R4, RZ, RZ, R7 ;  /* 0x000000ffff043224 */ /* 0x000fca00078e0007 */
[----:B------:R1:W3:Y:S02]  /*15f90*/  @P3 LDG.E.U16 R6, [R4.64] ;  /* 0x0000000604063981 */ /* 0x0002e4000c1e1500 */
[----:B-1----:R-:W-:-:S06]  /*15fa0*/  PRMT R5, RZ, 0x7610, R5 ;  /* 0x00007610ff057816 */ /* 0x002fcc0000000005 */
[----:B----4-:R3:W4:Y:S01]  /*15fb0*/  @P3 LDG.E.U16 R5, [R14.64] ;  /* 0x000000060e053981 */ /* 0x010722000c1e1500 */
[----:B------:R-:W-:Y:S02]  /*15fc0*/  ISETP.GT.AND P1, PT, R2, 0x75, PT ;  /* 0x000000750200780c */ /* 0x000fe40003f24270 */
[----:B------:R-:W-:Y:S01]  /*15fd0*/  PRMT R18, RZ, 0x7610, R18 ;  /* 0x00007610ff127816 */ /* 0x000fe20000000012 */
[----:B--2---:R-:W-:Y:S01]  /*15fe0*/  STL [R1+0x24a8], R19 ;  /* 0x0024a81301007387 */ /* 0x004fe20000100800 */
[----:B------:R-:W2:Y:S02]  /*15ff0*/  LDL R13, [R1+0x5e0] ;  /* 0x0005e000010d7983 */ /* 0x000ea40000100800 */
[----:B------:R-:W2:Y:S07]  /*16000*/  LDL R7, [R1+0xd30] ;  /* 0x000d300001077983 */ /* 0x000eae0000100800 */
[----:B---3--:R-:W-:-:S02]  /*16010*/  @P1 IMAD.MOV.U32 R14, RZ, RZ, R21 ;  /* 0x000000ffff0e1224 */ /* 0x008fc400078e0015 */
[----:B------:R-:W-:-:S05]  /*16020*/  @P1 IMAD.MOV.U32 R15, RZ, RZ, R23 ;  /* 0x000000ffff0f1224 */ /* 0x000fca00078e0017 */
[----:B------:R2:W3:Y:S04]  /*16030*/  @P1 LDG.E.U16 R18, [R14.64] ;  /* 0x000000060e121981 */ /* 0x0004e8000c1e1500 */
[----:B------:R1:W-:Y:S01]  /*16040*/  STL [R1+0x24ac], R6 ;  /* 0x0024ac0601007387 */ /* 0x0003e20000100800 */
[----:B------:R-:W3:Y:S02]  /*16050*/  LDL R26, [R1+0xd9c] ;  /* 0x000d9c00011a7983 */ /* 0x000ee40000100800 */
[----:B0-----:R-:W3:Y:S01]  /*16060*/  LDL R24, [R1+0xda8] ;  /* 0x000da80001187983 */ /* 0x001ee20000100800 */
[----:B----4-:R-:W-:Y:S01]  /*16070*/  STL [R1+0x24b0], R5 ;  /* 0x0024b00501007387 */ /* 0x010fe20000100800 */
[----:B------:R-:W4:Y:S02]  /*16080*/  LDL R23, [R1+0xda4] ;  /* 0x000da40001177983 */ /* 0x000f240000100800 */
[----:B------:R-:W4:Y:S01]  /*16090*/  LDL R21, [R1+0xdac] ;  /* 0x000dac0001157983 */ /* 0x000f220000100800 */
[----:B------:R-:W-:-:S02]  /*160a0*/  ISETP.GT.AND P2, PT, R2, 0x7d, PT ;  /* 0x0000007d0200780c */ /* 0x000fc40003f44270 */
[----:B------:R-:W-:Y:S02]  /*160b0*/  PRMT R17, RZ, 0x7610, R17 ;  /* 0x00007610ff117816 */ /* 0x000fe40000000011 */
[----:B------:R-:W-:Y:S02]  /*160c0*/  PRMT R4, RZ, 0x7610, R4 ;  /* 0x00007610ff047816 */ /* 0x000fe40000000004 */
[----:B------:R-:W-:Y:S01]  /*160d0*/  PRMT R3, RZ, 0x7610, R3 ;  /* 0x00007610ff037816 */ /* 0x000fe20000000003 */
[----:B--2---:R-:W-:Y:S02]  /*160e0*/  @P1 IMAD.MOV.U32 R15, RZ, RZ, R13 ;  /* 0x000000ffff0f1224 */ /* 0x004fe400078e000d */
[----:B------:R-:W-:-:S05]  /*160f0*/  @P1 IMAD.MOV.U32 R14, RZ, RZ, R7 ;  /* 0x000000ffff0e1224 */ /* 0x000fca00078e0007 */
[----:B------:R0:W2:Y:S04]  /*16100*/  @P1 LDG.E.U16 R17, [R14.64] ;  /* 0x000000060e111981 */ /* 0x0000a8000c1e1500 */
[----:B---3--:R3:W-:Y:S01]  /*16110*/  STL [R1+0x2470], R18 ;  /* 0x0024701201007387 */ /* 0x0087e20000100800 */
[----:B------:R-:W2:Y:S02]  /*16120*/  LDL R13, [R1+0x6d4] ;  /* 0x0006d400010d7983 */ /* 0x000ea40000100800 */
[----:B------:R-:W2:Y:S02]  /*16130*/  LDL R7, [R1+0x6c8] ;  /* 0x0006c80001077983 */ /* 0x000ea40000100800 */
[----:B-1----:R-:W2:Y:S01]  /*16140*/  LDL R6, [R1+0x6cc] ;  /* 0x0006cc0001067983 */ /* 0x002ea20000100800 */
[----:B---3--:R-:W3:Y:S01]  /*16150*/  LDL R18, [R1+0x6d0] ;  /* 0x0006d00001127983 */ /* 0x008ee20000100800 */
[----:B0-----:R-:W-:-:S02]  /*16160*/  @P2 IMAD.MOV.U32 R15, RZ, RZ, R26 ;  /* 0x000000ffff0f2224 */ /* 0x001fc400078e001a */
[----:B------:R-:W-:-:S05]  /*16170*/  @P2 IMAD.MOV.U32 R14, RZ, RZ, R24 ;  /* 0x000000ffff0e2224 */ /* 0x000fca00078e0018 */
[----:B------:R4:W3:Y:S02]  /*16180*/  @P2 LDG.E.U16 R4, [R14.64] ;  /* 0x000000060e042981 */ /* 0x0008e4000c1e1500 */
[----:B----4-:R-:W-:Y:S02]  /*16190*/  @P2 IMAD.MOV.U32 R15, RZ, RZ, R23 ;  /* 0x000000ffff0f2224 */ /* 0x010fe400078e0017 */
[----:B------:R-:W-:-:S05]  /*161a0*/  @P2 IMAD.MOV.U32 R14, RZ, RZ, R21 ;  /* 0x000000ffff0e2224 */ /* 0x000fca00078e0015 */
[----:B------:R2:W4:Y:S01]  /*161b0*/  @P2 LDG.E.U16 R3, [R14.64] ;  /* 0x000000060e032981 */ /* 0x000522000c1e1500 */
[----:B------:R-:W-:Y:S02]  /*161c0*/  ISETP.GT.AND P1, PT, R2, 0x67, PT ;  /* 0x000000670200780c */ /* 0x000fe40003f24270 */
[----:B------:R-:W-:Y:S01]  /*161d0*/  PRMT R12, RZ, 0x7610, R12 ;  /* 0x00007610ff0c7816 */ /* 0x000fe2000000000c */
[----:B--2---:R-:W-:Y:S01]  /*161e0*/  @P0 IMAD.MOV.U32 R14, RZ, RZ, R13 ;  /* 0x000000ffff0e0224 */ /* 0x004fe200078e000d */
[----:B------:R-:W-:Y:S01]  /*161f0*/  STL [R1+0x2474], R17 ;  /* 0x0024741101007387 */ /* 0x000fe20000100800 */
[----:B---3--:R-:W-:-:S05]  /*16200*/  @P0 IMAD.MOV.U32 R15, RZ, RZ, R18 ;  /* 0x000000ffff0f0224 */ /* 0x008fca00078e0012 */
[----:B------:R0:W2:Y:S04]  /*16210*/  @P0 LDG.E.U16 R12, [R14.64] ;  /* 0x000000060e0c0981 */ /* 0x0000a8000c1e1500 */
[----:B------:R1:W-:Y:S01]  /*16220*/  STL [R1+0x2478], R4 ;  /* 0x0024780401007387 */ /* 0x0003e20000100800 */
[----:B------:R-:W3:Y:S02]  /*16230*/  LDL R26, [R1+0x6c0] ;  /* 0x0006c000011a7983 */ /* 0x000ee40000100800 */
[----:B0-----:R-:W-:Y:S02]  /*16240*/  @P1 IMAD.MOV.U32 R14, RZ, RZ, R6 ;  /* 0x000000ffff0e1224 */ /* 0x001fe400078e0006 */
[----:B------:R-:W-:Y:S01]  /*16250*/  @P1 IMAD.MOV.U32 R15, RZ, RZ, R7 ;  /* 0x000000ffff0f1224 */ /* 0x000fe200078e0007 */
[----:B-1----:R-:W3:Y:S04]  /*16260*/  LDL R4, [R1+0x6c4] ;  /* 0x0006c40001047983 */ /* 0x002ee80000100800 */
[----:B----4-:R0:W-:Y:S01]  /*16270*/  STL [R1+0x247c], R3 ;  /* 0x00247c0301007387 */ /* 0x0101e20000100800 */
[----:B------:R-:W4:Y:S02]  /*16280*/  LDL R24, [R1+0x654] ;  /* 0x0006540001187983 */ /* 0x000f240000100800 */
[----:B------:R-:W4:Y:S02]  /*16290*/  LDL R23, [R1+0x658] ;  /* 0x0006580001177983 */ /* 0x000f240000100800 */
[----:B------:R-:W4:Y:S01]  /*162a0*/  LDL R21, [R1+0x64c] ;  /* 0x00064c0001157983 */ /* 0x000f220000100800 */
[----:B------:R-:W4:Y:S04]  /*162b0*/  LDL R18, [R1+0x650] ;  /* 0x0006500001127983 */ /* 0x000f280000100800 */
[----:B------:R-:W4:Y:S01]  /*162c0*/  LDL R13, [R1+0x644] ;  /* 0x00064400010d7983 */ /* 0x000f220000100800 */
[----:B0-----:R-:W-:-:S06]  /*162d0*/  PRMT R3, RZ, 0x7610, R3 ;  /* 0x00007610ff037816 */ /* 0x001fcc0000000003 */
[----:B------:R3:W4:Y:S01]  /*162e0*/  @P1 LDG.E.U16 R3, [R14.64] ;  /* 0x000000060e031981 */ /* 0x000722000c1e1500 */
[----:B------:R-:W-:Y:S02]  /*162f0*/  ISETP.GT.AND P0, PT, R2, 0x6e, PT ;  /* 0x0000006e0200780c */ /* 0x000fe40003f04270 */
[----:B------:R-:W-:Y:S02]  /*16300*/  PRMT R25, RZ, 0x7610, R25 ;  /* 0x00007610ff197816 */ /* 0x000fe40000000019 */
[----:B------:R-:W-:Y:S02]  /*16310*/  PRMT R22, RZ, 0x7610, R22 ;  /* 0x00007610ff167816 */ /* 0x000fe40000000016 */
[----:B------:R-:W-:Y:S01]  /*16320*/  PRMT R17, RZ, 0x7610, R17 ;  /* 0x00007610ff117816 */ /* 0x000fe20000000011 */
[----:B--2---:R0:W-:Y:S01]  /*16330*/  STL [R1+0x118], R12 ;  /* 0x0001180c01007387 */ /* 0x0041e20000100800 */
[----:B------:R-:W2:Y:S02]  /*16340*/  LDL R7, [R1+0x63c] ;  /* 0x00063c0001077983 */ /* 0x000ea40000100800 */
[----:B------:R-:W2:Y:S01]  /*16350*/  LDL R6, [R1+0x640] ;  /* 0x0006400001067983 */ /* 0x000ea20000100800 */
[----:B0-----:R-:W2:Y:S01]  /*16360*/  LDL R12, [R1+0x648] ;  /* 0x00064800010c7983 */ /* 0x001ea20000100800 */
[----:B---3--:R-:W-:-:S03]  /*16370*/  @P1 IMAD.MOV.U32 R14, RZ, RZ, R4 ;  /* 0x000000ffff0e1224 */ /* 0x008fc600078e0004 */
[----:B------:R-:W3:Y:S04]  /*16380*/  LDL R4, [R1+0x5dc] ;  /* 0x0005dc0001047983 */ /* 0x000ee80000100800 */
[----:B----4-:R0:W-:Y:S04]  /*16390*/  STL [R1+0x110], R3 ;  /* 0x0001100301007387 */ /* 0x0101e80000100800 */
[----:B0-----:R-:W4:Y:S01]  /*163a0*/  LDL R3, [R1+0xd38] ;  /* 0x000d380001037983 */ /* 0x001f220000100800 */
[----:B------:R-:W-:-:S05]  /*163b0*/  @P1 IMAD.MOV.U32 R15, RZ, RZ, R26 ;  /* 0x000000ffff0f1224 */ /* 0x000fca00078e001a */
[----:B------:R0:W4:Y:S02]  /*163c0*/  @P1 LDG.E.U16 R25, [R14.64] ;  /* 0x000000060e191981 */ /* 0x000124000c1e1500 */
[----:B0-----:R-:W-:Y:S02]  /*163d0*/  @P0 IMAD.MOV.U32 R14, RZ, RZ, R23 ;  /* 0x000000ffff0e0224 */ /* 0x001fe400078e0017 */
[----:B------:R-:W-:-:S05]  /*163e0*/  @P0 IMAD.MOV.U32 R15, RZ, RZ, R24 ;  /* 0x000000ffff0f0224 */ /* 0x000fca00078e0018 */
[----:B------:R0:W4:Y:S02]  /*163f0*/  @P0 LDG.E.U16 R22, [R14.64] ;  /* 0x000000060e160981 */ /* 0x000124000c1e1500 */
[----:B0-----:R-:W-:Y:S02]  /*16400*/  @P0 IMAD.MOV.U32 R14, RZ, RZ, R18 ;  /* 0x000000ffff0e0224 */ /* 0x001fe400078e0012 */
[----:B------:R-:W-:Y:S01]  /*16410*/  @P0 IMAD.MOV.U32 R15, RZ, RZ, R21 ;  /* 0x000000ffff0f0224 */ /* 0x000fe200078e0015 */
[C---:B------:R-:W-:Y:S02]  /*16420*/  ISETP.GT.AND P1, PT, R2.reuse, 0x6f, PT ;  /* 0x0000006f0200780c */ /* 0x040fe40003f24270 */
[----:B------:R-:W-:Y:S02]  /*16430*/  PRMT R10, RZ, 0x7610, R10 ;  /* 0x00007610ff0a7816 */ /* 0x000fe4000000000a */
[----:B------:R-:W-:Y:S02]  /*16440*/  PRMT R9, RZ, 0x7610, R9 ;  /* 0x00007610ff097816 */ /* 0x000fe40000000009 */
[----:B------:R-:W-:Y:S01]  /*16450*/  PRMT R0, RZ, 0x7610, R0 ;  /* 0x00007610ff007816 */ /* 0x000fe20000000000 */
[----:B------:R0:W4:Y:S01]  /*16460*/  @P0 LDG.E.U16 R17, [R14.64] ;  /* 0x000000060e110981 */ /* 0x000122000c1e1500 */
[----:B------:R-:W-:-:S03]  /*16470*/  ISETP.GT.AND P0, PT, R2, 0x76, PT ;  /* 0x000000760200780c */ /* 0x000fc60003f04270 */
[----:B------:R-:W4:Y:S02]  /*16480*/  LDL R18, [R1+0xd44] ;  /* 0x000d440001127983 */ /* 0x000f240000100800 */
[----:B0-----:R-:W-:Y:S02]  /*16490*/  @P1 IMAD.MOV.U32 R15, RZ, RZ, R13 ;  /* 0x000000ffff0f1224 */ /* 0x001fe400078e000d */
[----:B--2---:R-:W-:-:S05]  /*164a0*/  @P1 IMAD.MOV.U32 R14, RZ, RZ, R12 ;  /* 0x000000ffff0e1224 */ /* 0x004fca00078e000c */
[----:B------:R0:W2:Y:S02]  /*164b0*/  @P1 LDG.E.U16 R10, [R14.64] ;  /* 0x000000060e0a1981 */ /* 0x0000a4000c1e1500 */
[----:B0-----:R-:W-:Y:S02]  /*164c0*/  @P1 IMAD.MOV.U32 R14, RZ, RZ, R6 ;  /* 0x000000ffff0e1224 */ /* 0x001fe400078e0006 */
[----:B------:R-:W-:Y:S01]  /*164d0*/  @P1 IMAD.MOV.U32 R15, RZ, RZ, R7 ;  /* 0x000000ffff0f1224 */ /* 0x000fe200078e0007 */
[----:B------:R-:W2:Y:S04]  /*164e0*/  LDL R6, [R1+0xd40] ;  /* 0x000d400001067983 */ /* 0x000ea80000100800 */
[----:B------:R-:W2:Y:S04]  /*164f0*/  LDL R7, [R1+0xd34] ;  /* 0x000d340001077983 */ /* 0x000ea80000100800 */
[----:B------:R3:W2:Y:S02]  /*16500*/  @P1 LDG.E.U16 R9, [R14.64] ;  /* 0x000000060e091981 */ /* 0x0006a4000c1e1500 */
[----:B---3--:R-:W-:-:S02]  /*16510*/  @P0 IMAD.MOV.U32 R15, RZ, RZ, R4 ;  /* 0x000000ffff0f0224 */ /* 0x008fc400078e0004 */
[----:B------:R-:W3:Y:S01]  /*16520*/  LDL R4, [R1+0xd3c] ;  /* 0x000d3c0001047983 */ /* 0x000ee20000100800 */
[----:B----4-:R-:W-:-:S03]  /*16530*/  @P0 IMAD.MOV.U32 R14, RZ, RZ, R3 ;  /* 0x000000ffff0e0224 */ /* 0x010fc600078e0003 */
[----:B------:R-:W4:Y:S04]  /*16540*/  LDL R3, [R1+0xd48] ;  /* 0x000d480001037983 */ /* 0x000f280000100800 */
[----:B------:R-:W2:Y:S04]  /*16550*/  @P0 LDG.E.U16 R0, [R14.64] ;  /* 0x000000060e000981 */ /* 0x000ea8000c1e1500 */
[----:B------:R0:W-:Y:S01]  /*16560*/  STL [R1+0xf8], R17 ;  /* 0x0000f81101007387 */ /* 0x0001e20000100800 */
[----:B------:R-:W3:Y:S02]  /*16570*/  LDL R13, [R1+0xd90] ;  /* 0x000d9000010d7983 */ /* 0x000ee40000100800 */
[----:B------:R-:W3:Y:S01]  /*16580*/  LDL R12, [R1+0xdb8] ;  /* 0x000db800010c7983 */ /* 0x000ee20000100800 */
[----:B0-----:R-:W3:Y:S01]  /*16590*/  LDL R17, [R1+0xd4c] ;  /* 0x000d4c0001117983 */ /* 0x001ee20000100800 */
[----:B------:R-:W-:-:S02]  /*165a0*/  ISETP.GT.AND P1, PT, R2, 0x77, PT ;  /* 0x000000770200780c */ /* 0x000fc40003f24270 */
[----:B------:R-:W-:Y:S02]  /*165b0*/  PRMT R20, RZ, 0x7610, R20 ;  /* 0x00007610ff147816 */ /* 0x000fe40000000014 */
[----:B------:R-:W-:Y:S02]  /*165c0*/  PRMT R19, RZ, 0x7610, R19 ;  /* 0x00007610ff137816 */ /* 0x000fe40000000013 */
[----:B------:R-:W-:Y:S01]  /*165d0*/  PRMT R16, RZ, 0x7610, R16 ;  /* 0x00007610ff107816 */ /* 0x000fe20000000010 */
[----:B--2---:R-:W-:Y:S01]  /*165e0*/  STL [R1+0x23d0], R0 ;  /* 0x0023d00001007387 */ /* 0x004fe20000100800 */
[----:B------:R-:W-:Y:S02]  /*165f0*/  STL [R1+0x23d8], R0 ;  /* 0x0023d80001007387 */ /* 0x000fe40000100800 */
[----:B------:R-:W-:Y:S02]  /*16600*/  STL [R1+0x23dc], R0 ;  /* 0x0023dc0001007387 */ /* 0x000fe40000100800 */
[----:B------:R-:W-:Y:S01]  /*16610*/  STL [R1+0x23e4], R0 ;  /* 0x0023e40001007387 */ /* 0x000fe20000100800 */
[----:B------:R-:W-:Y:S01]  /*16620*/  STL [R1+0x23e8], R0 ;  /* 0x0023e80001007387 */ /* 0x000fe20000100800 */
        /* <DEDUP_REMOVED lines=13> */
[----:B------:R0:W-:Y:S02]  /*16700*/  STL [R1+0xf0], R10 ;  /* 0x0000f00a01007387 */ /* 0x0001e40000100800 */
[----:B------:R-:W-:Y:S01]  /*16710*/  STL [R1+0x2440], R0 ;  /* 0x0024400001007387 */ /* 0x000fe20000100800 */
[----:B------:R-:W-:Y:S01]  /*16720*/  STL [R1+0x2444], R0 ;  /* 0x0024440001007387 */ /* 0x000fe20000100800 */
[----:B------:R-:W-:-:S03]  /*16730*/  @P0 IMAD.MOV.U32 R14, RZ, RZ, R6 ;  /* 0x000000ffff0e0224 */ /* 0x000fc600078e0006 */
[----:B0-----:R-:W2:Y:S01]  /*16740*/  LDL R10, [R1+0xdb4] ;  /* 0x000db400010a7983 */ /* 0x001ea20000100800 */
[----:B------:R0:W-:Y:S02]  /*16750*/  STL [R1+0xe8], R9 ;  /* 0x0000e80901007387 */ /* 0x0001e40000100800 */
[----:B------:R-:W-:Y:S02]  /*16760*/  @P0 IMAD.MOV.U32 R15, RZ, RZ, R7 ;  /* 0x000000ffff0f0224 */ /* 0x000fe400078e0007 */
[----:B------:R-:W2:Y:S01]  /*16770*/  LDL R6, [R1+0xdb0] ;  /* 0x000db00001067983 */ /* 0x000ea20000100800 */
[----:B------:R-:W2:Y:S04]  /*16780*/  LDL R7, [R1+0x5d4] ;  /* 0x0005d40001077983 */ /* 0x000ea80000100800 */
[----:B------:R4:W2:Y:S04]  /*16790*/  @P0 LDG.E.U16 R20, [R14.64] ;  /* 0x000000060e140981 */ /* 0x0008a8000c1e1500 */
[----:B0-----:R-:W2:Y:S01]  /*167a0*/  LDL R9, [R1+0xdbc] ;  /* 0x000dbc0001097983 */ /* 0x001ea20000100800 */
[----:B----4-:R-:W-:-:S02]  /*167b0*/  @P1 IMAD.MOV.U32 R14, RZ, RZ, R3 ;  /* 0x000000ffff0e1224 */ /* 0x010fc400078e0003 */
[----:B---3--:R-:W-:Y:S01]  /*167c0*/  @P1 IMAD.MOV.U32 R15, RZ, RZ, R4 ;  /* 0x000000ffff0f1224 */ /* 0x008fe200078e0004 */
[----:B------:R-:W3:Y:S04]  /*167d0*/  LDL R3, [R1+0x5d0] ;  /* 0x0005d00001037983 */ /* 0x000ee80000100800 */
[----:B------:R-:W4:Y:S04]  /*167e0*/  LDL R4, [R1+0x5cc] ;  /* 0x0005cc0001047983 */ /* 0x000f280000100800 */
[----:B------:R0:W3:Y:S02]  /*167f0*/  @P1 LDG.E.U16 R19, [R14.64] ;  /* 0x000000060e131981 */ /* 0x0000e4000c1e1500 */
[----:B0-----:R-:W-:-:S02]  /*16800*/  @P1 IMAD.MOV.U32 R14, RZ, RZ, R17 ;  /* 0x000000ffff0e1224 */ /* 0x001fc400078e0011 */
[----:B------:R-:W-:-:S05]  /*16810*/  @P1 IMAD.MOV.U32 R15, RZ, RZ, R18 ;  /* 0x000000ffff0f1224 */ /* 0x000fca00078e0012 */
[----:B------:R0:W3:Y:S01]  /*16820*/  @P1 LDG.E.U16 R16, [R14.64] ;  /* 0x000000060e101981 */ /* 0x0000e2000c1e1500 */
[C---:B------:R-:W-:Y:S02]  /*16830*/  ISETP.GT.AND P0, PT, R2.reuse, 0x7e, PT ;  /* 0x0000007e0200780c */ /* 0x040fe40003f04270 */
[----:B------:R-:W-:Y:S02]  /*16840*/  PRMT R11, RZ, 0x7610, R11 ;  /* 0x00007610ff0b7816 */ /* 0x000fe4000000000b */
[----:B------:R-:W-:Y:S02]  /*16850*/  ISETP.GT.AND P1, PT, R2, 0x7f, PT ;  /* 0x0000007f0200780c */ /* 0x000fe40003f24270 */
[----:B------:R-:W-:-:S07]  /*16860*/  PRMT R8, RZ, 0x7610, R8 ;  /* 0x00007610ff087816 */ /* 0x000fce0000000008 */
[----:B0-----:R-:W-:Y:S02]  /*16870*/  @P0 IMAD.MOV.U32 R14, RZ, RZ, R12 ;  /* 0x000000ffff0e0224 */ /* 0x001fe400078e000c */
[----:B------:R-:W-:Y:S01]  /*16880*/  @P0 IMAD.MOV.U32 R15, RZ, RZ, R13 ;  /* 0x000000ffff0f0224 */ /* 0x000fe200078e000d */
[----:B------:R-:W-:Y:S02]  /*16890*/  PRMT R5, RZ, 0x7610, R5 ;  /* 0x00007610ff057816 */ /* 0x000fe40000000005 */
[----:B------:R-:W-:Y:S01]  /*168a0*/  PRMT R0, RZ, 0x7610, R0 ;  /* 0x00007610ff007816 */ /* 0x000fe20000000000 */
[----:B------:R-:W4:Y:S04]  /*168b0*/  LDL.LU R13, [R1+0x578] ;  /* 0x00057800010d7983 */ /* 0x000f280000300800 */
[----:B------:R2:W4:Y:S02]  /*168c0*/  @P0 LDG.E.U16 R11, [R14.64] ;  /* 0x000000060e0b0981 */ /* 0x000524000c1e1500 */
[----:B--2---:R-:W-:-:S02]  /*168d0*/  @P0 IMAD.MOV.U32 R15, RZ, RZ, R10 ;  /* 0x000000ffff0f0224 */ /* 0x004fc400078e000a */
[----:B------:R-:W-:-:S05]  /*168e0*/  @P0 IMAD.MOV.U32 R14, RZ, RZ, R9 ;  /* 0x000000ffff0e0224 */ /* 0x000fca00078e0009 */
[----:B------:R0:W2:Y:S02]  /*168f0*/  @P0 LDG.E.U16 R8, [R14.64] ;  /* 0x000000060e080981 */ /* 0x0000a4000c1e1500 */
[----:B0-----:R-:W-:Y:S02]  /*16900*/  @P1 IMAD.MOV.U32 R14, RZ, RZ, R6 ;  /* 0x000000ffff0e1224 */ /* 0x001fe400078e0006 */
[----:B------:R-:W-:-:S05]  /*16910*/  @P1 IMAD.MOV.U32 R15, RZ, RZ, R7 ;  /* 0x000000ffff0f1224 */ /* 0x000fca00078e0007 */
[----:B------:R3:W2:Y:S02]  /*16920*/  @P1 LDG.E.U16 R5, [R14.64] ;  /* 0x000000060e051981 */ /* 0x0006a4000c1e1500 */
[----:B---3--:R-:W-:Y:S02]  /*16930*/  @P1 IMAD.MOV.U32 R14, RZ, RZ, R3 ;  /* 0x000000ffff0e1224 */ /* 0x008fe400078e0003 */
[----:B----4-:R-:W-:-:S05]  /*16940*/  @P1 IMAD.MOV.U32 R15, RZ, RZ, R4 ;  /* 0x000000ffff0f1224 */ /* 0x010fca00078e0004 */
[----:B------:R-:W3:Y:S04]  /*16950*/  @P1 LDG.E.U16 R0, [R14.64] ;  /* 0x000000060e001981 */ /* 0x000ee8000c1e1500 */
[----:B------:R0:W-:Y:S04]  /*16960*/  STL [R1+0xcc], R16 ;  /* 0x0000cc1001007387 */ /* 0x0001e80000100800 */
[----:B------:R-:W1:Y:S01]  /*16970*/  S2R R25, SR_TID.X ;  /* 0x0000000000197919 */ /* 0x000e620000002100 */
[----:B------:R-:W-:Y:S06]  /*16980*/  BAR.SYNC.DEFER_BLOCKING 0x0 ;  /* 0x0000000000007b1d */ /* 0x000fec0000010000 */
[----:B0-----:R-:W4:Y:S01]  /*16990*/  LDL.LU R16, [R1+0x574] ;  /* 0x0005740001107983 */ /* 0x001f220000300800 */
[----:B------:R-:W2:Y:S02]  /*169a0*/  LDL.LU R28, [R1+0x530] ;  /* 0x00053000011c7983 */ /* 0x000ea40000300800 */
[----:B------:R-:W2:Y:S01]  /*169b0*/  LDL.LU R29, [R1+0x52c] ;  /* 0x00052c00011d7983 */ /* 0x000ea20000300800 */
[----:B---3--:R0:W-:Y:S04]  /*169c0*/  STL [R1+0xb8], R0 ;  /* 0x0000b80001007387 */ /* 0x0081e80000100800 */
[----:B0-----:R-:W3:Y:S01]  /*169d0*/  LDL.LU R0, [R1+0x458] ;  /* 0x0004580001007983 */ /* 0x001ee20000300800 */
[----:B------:R-:W3:Y:S02]  /*169e0*/  LDL.LU R3, [R1+0x454] ;  /* 0x0004540001037983 */ /* 0x000ee40000300800 */
[----:B------:R-:W3:Y:S02]  /*169f0*/  LDL.LU R4, [R1+0x418] ;  /* 0x0004180001047983 */ /* 0x000ee40000300800 */
[----:B------:R-:W-:Y:S01]  /*16a00*/  STL [R1+0xd8], R20 ;  /* 0x0000d81401007387 */ /* 0x000fe20000100800 */
[----:B------:R-:W3:Y:S01]  /*16a10*/  LDL.LU R17, [R1+0x414] ;  /* 0x0004140001117983 */ /* 0x000ee20000300800 */
[----:B------:R-:W3:Y:S02]  /*16a20*/  LDL.LU R18, [R1+0x3d8] ;  /* 0x0003d80001127983 */ /* 0x000ee40000300800 */
[----:B--2---:R0:W-:Y:S02]  /*16a30*/  STL [R1+0xc0], R5 ;  /* 0x0000c00501007387 */ /* 0x0041e40000100800 */
[----:B0-----:R-:W2:Y:S01]  /*16a40*/  LDL.LU R5, [R1+0x3d4] ;  /* 0x0003d40001057983 */ /* 0x001ea20000300800 */
[----:B------:R-:W2:Y:S02]  /*16a50*/  LDL.LU R6, [R1+0x3a4] ;  /* 0x0003a40001067983 */ /* 0x000ea40000300800 */
[----:B------:R0:W-:Y:S02]  /*16a60*/  STL [R1+0xd0], R19 ;  /* 0x0000d01301007387 */ /* 0x0001e40000100800 */
[----:B0-----:R-:W2:Y:S01]  /*16a70*/  LDL.LU R19, [R1+0x3a0] ;  /* 0x0003a00001137983 */ /* 0x001ea20000300800 */
[----:B------:R-:W2:Y:S02]  /*16a80*/  LDL.LU R24, [R1+0x354] ;  /* 0x0003540001187983 */ /* 0x000ea40000300800 */
[----:B------:R-:W2:Y:S02]  /*16a90*/  LDL.LU R7, [R1+0x350] ;  /* 0x0003500001077983 */ /* 0x000ea40000300800 */
[----:B------:R0:W-:Y:S02]  /*16aa0*/  STL [R1+0xc4], R8 ;  /* 0x0000c40801007387 */ /* 0x0001e40000100800 */
[----:B0-----:R-:W2:Y:S01]  /*16ab0*/  LDL.LU R8, [R1+0x124] ;  /* 0x0001240001087983 */ /* 0x001ea20000300800 */
[----:B------:R-:W2:Y:S02]  /*16ac0*/  LDL.LU R21, [R1+0x120] ;  /* 0x0001200001157983 */ /* 0x000ea40000300800 */
[----:B------:R-:W2:Y:S02]  /*16ad0*/  LDL.LU R22, [R1+0xbc] ;  /* 0x0000bc0001167983 */ /* 0x000ea40000300800 */
[----:B------:R-:W2:Y:S01]  /*16ae0*/  LDL.LU R9, [R1+0xb4] ;  /* 0x0000b40001097983 */ /* 0x000ea20000300800 */
[----:B------:R0:W-:Y:S01]  /*16af0*/  STL [R1+0xc8], R11 ;  /* 0x0000c80b01007387 */ /* 0x0001e20000100800 */
[----:B------:R-:W2:Y:S02]  /*16b00*/  LDL.LU R10, [R1+0x88] ;  /* 0x00008800010a7983 */ /* 0x000ea40000300800 */
[----:B------:R-:W2:Y:S02]  /*16b10*/  LDL.LU R23, [R1+0x84] ;  /* 0x0000840001177983 */ /* 0x000ea40000300800 */
[----:B------:R-:W2:Y:S01]  /*16b20*/  LDL.LU R27, [R1+0x58] ;  /* 0x00005800011b7983 */ /* 0x000ea20000300800 */
[----:B0-----:R-:W2:Y:S01]  /*16b30*/  LDL.LU R11, [R1+0x54] ;  /* 0x00005400010b7983 */ /* 0x001ea20000300800 */
[----:B------:R-:W2:Y:S02]  /*16b40*/  LDL.LU R12, [R1+0x28] ;  /* 0x00002800010c7983 */ /* 0x000ea40000300800 */
[----:B------:R-:W2:Y:S02]  /*16b50*/  LDL.LU R26, [R1+0x24] ;  /* 0x00002400011a7983 */ /* 0x000ea40000300800 */
        /* <DEDUP_REMOVED lines=10> */
[----:B------:R-:W-:Y:S01]  /*16c00*/  STL [R1+0x23d4], R14 ;  /* 0x0023d40e01007387 */ /* 0x000fe20000100800 */
[----:B-1----:R-:W-:Y:S01]  /*16c10*/  LOP3.LUT R20, R25, 0x7f, RZ, 0xc0, !PT ;  /* 0x0000007f19147812 */ /* 0x002fe200078ec0ff */
[----:B------:R0:W-:Y:S03]  /*16c20*/  STL [R1+0x24f8], R25 ;  /* 0x0024f81901007387 */ /* 0x0001e60000100800 */
[C---:B------:R-:W-:Y:S01]  /*16c30*/  ISETP.GE.AND P0, PT, R20.reuse, R2, PT ;  /* 0x000000021400720c */ /* 0x040fe20003f06270 */
[----:B0-----:R-:W2:Y:S01]  /*16c40*/  LDL.LU R25, [R1+0x49c] ;  /* 0x00049c0001197983 */ /* 0x001ea20000300800 */
[----:B------:R-:W-:Y:S02]  /*16c50*/  STL [R1+0x23e0], R14 ;  /* 0x0023e00e01007387 */ /* 0x000fe40000100800 */
[----:B------:R-:W-:Y:S02]  /*16c60*/  STL [R1+0x23ec], R14 ;  /* 0x0023ec0e01007387 */ /* 0x000fe40000100800 */
[----:B------:R0:W-:Y:S02]  /*16c70*/  STL [R1+0x244c], R14 ;  /* 0x00244c0e01007387 */ /* 0x0001e40000100800 */
[----:B------:R-:W-:Y:S01]  /*16c80*/  IMAD.SHL.U32 R15, R20, 0x2, RZ ;  /* 0x00000002140f7824 */ /* 0x000fe200078e00ff */
[----:B0-----:R-:W2:Y:S01]  /*16c90*/  LDL.LU R14, [R1+0x4a0] ;  /* 0x0004a000010e7983 */ /* 0x001ea20000300800 */
[----:B------:R0:W-:Y:S03]  /*16ca0*/  STL [R1+0x24e0], R20 ;  /* 0x0024e01401007387 */ /* 0x0001e60000100800 */
[----:B0-----:R-:W2:Y:S01]  /*16cb0*/  LDL.LU R20, [R1+0x4e4] ;  /* 0x0004e40001147983 */ /* 0x001ea20000300800 */
[----:B------:R0:W-:Y:S03]  /*16cc0*/  STL [R1+0x2450], R2 ;  /* 0x0024500201007387 */ /* 0x0001e60000100800 */
[----:B0-----:R-:W2:Y:S04]  /*16cd0*/  LDL.LU R2, [R1+0x4e8] ;  /* 0x0004e80001027983 */ /* 0x001ea80000300800 */
[----:B------:R0:W-:Y:S01]  /*16ce0*/  STS.U16 [R15], R13 ;  /* 0x0000000d0f007388 */ /* 0x0001e20000000400 */
[----:B----4-:R1:W-:Y:S02]  /*16cf0*/  STS.U16 [R15+0x100], R16 ;  /* 0x000100100f007388 */ /* 0x0103e40000000400 */
[----:B------:R4:W-:Y:S02]  /*16d00*/  STS.U16 [R15+0x1000], R28 ;  /* 0x0010001c0f007388 */ /* 0x0009e40000000400 */
[----:B------:R4:W-:Y:S01]  /*16d10*/  STS.U16 [R15+0x1100], R29 ;  /* 0x0011001d0f007388 */ /* 0x0009e20000000400 */
[----:B0-----:R-:W3:Y:S01]  /*16d20*/  LDL.LU R13, [R1+0x2508] ;  /* 0x00250800010d7983 */ /* 0x001ee20000300800 */
[----:B-1----:R-:W3:Y:S02]  /*16d30*/  LDL.LU R16, [R1+0x2504] ;  /* 0x0025040001107983 */ /* 0x002ee40000300800 */
[----:B----4-:R-:W4:Y:S02]  /*16d40*/  LDL.LU R28, [R1+0x2500] ;  /* 0x00250000011c7983 */ /* 0x010f240000300800 */
[----:B------:R-:W4:Y:S01]  /*16d50*/  LDL.LU R29, [R1+0x24fc] ;  /* 0x0024fc00011d7983 */ /* 0x000f220000300800 */
[----:B--2---:R-:W-:Y:S01]  /*16d60*/  STS.U16 [R15+0x2000], R2 ;  /* 0x002000020f007388 */ /* 0x004fe20000000400 */
[----:B------:R-:W-:Y:S02]  /*16d70*/  STS.U16 [R15+0x2100], R20 ;  /* 0x002100140f007388 */ /* 0x000fe40000000400 */
[----:B------:R-:W-:Y:S02]  /*16d80*/  STS.U16 [R15+0x3000], R14 ;  /* 0x0030000e0f007388 */ /* 0x000fe40000000400 */
[----:B------:R-:W-:Y:S01]  /*16d90*/  STS.U16 [R15+0x3100], R25 ;  /* 0x003100190f007388 */ /* 0x000fe20000000400 */
[----:B---3--:R-:W-:Y:S01]  /*16da0*/  STS.U16 [R15+0x4000], R0 ;  /* 0x004000000f007388 */ /* 0x008fe20000000400 */
[----:B------:R-:W-:Y:S02]  /*16db0*/  STS.U16 [R15+0x4100], R3 ;  /* 0x004100030f007388 */ /* 0x000fe40000000400 */
[----:B------:R-:W-:Y:S02]  /*16dc0*/  STS.U16 [R15+0x5000], R4 ;  /* 0x005000040f007388 */ /* 0x000fe40000000400 */
[----:B------:R-:W-:Y:S01]  /*16dd0*/  STS.U16 [R15+0x5100], R17 ;  /* 0x005100110f007388 */ /* 0x000fe20000000400 */
[----:B------:R-:W-:Y:S01]  /*16de0*/  STS.U16 [R15+0x6000], R18 ;  /* 0x006000120f007388 */ /* 0x000fe20000000400 */
        /* <DEDUP_REMOVED lines=11> */
[----:B------:R0:W-:Y:S04]  /*16ea0*/  STS.U16 [R15+0xc000], R27 ;  /* 0x00c0001b0f007388 */ /* 0x0001e80000000400 */
[----:B0-----:R-:W0:Y:S04]  /*16eb0*/  S2R R27, SR_TID.X ;  /* 0x00000000001b7919 */ /* 0x001e280000002100 */
[----:B----4-:R-:W-:Y:S01]  /*16ec0*/  STL [R1+0x2454], R29 ;  /* 0x0024541d01007387 */ /* 0x010fe20000100800 */
[----:B------:R-:W-:Y:S02]  /*16ed0*/  STL [R1+0x2458], R28 ;  /* 0x0024581c01007387 */ /* 0x000fe40000100800 */
[----:B------:R-:W-:Y:S02]  /*16ee0*/  STL [R1+0x245c], R16 ;  /* 0x00245c1001007387 */ /* 0x000fe40000100800 */
[----:B------:R-:W2:Y:S01]  /*16ef0*/  LDL.LU R25, [R1+0x570] ;  /* 0x0005700001197983 */ /* 0x000ea20000300800 */
[----:B------:R1:W-:Y:S01]  /*16f00*/  STS.U16 [R15+0xc100], R11 ;  /* 0x00c1000b0f007388 */ /* 0x0003e20000000400 */
[----:B------:R3:W-:Y:S02]  /*16f10*/  STS.U16 [R15+0xd000], R12 ;  /* 0x00d0000c0f007388 */ /* 0x0007e40000000400 */
[----:B------:R4:W-:Y:S01]  /*16f20*/  STS.U16 [R15+0xd100], R26 ;  /* 0x00d1001a0f007388 */ /* 0x0009e20000000400 */
[----:B-1----:R-:W2:Y:S01]  /*16f30*/  LDL.LU R11, [R1+0x56c] ;  /* 0x00056c00010b7983 */ /* 0x002ea20000300800 */
[----:B---3--:R-:W3:Y:S02]  /*16f40*/  LDL.LU R12, [R1+0x528] ;  /* 0x00052800010c7983 */ /* 0x008ee40000300800 */
[----:B----4-:R-:W4:Y:S01]  /*16f50*/  LDL.LU R26, [R1+0x524] ;  /* 0x00052400011a7983 */ /* 0x010f220000300800 */
[----:B0-----:R-:W-:-:S05]  /*16f60*/  LOP3.LUT R27, R27, 0x7f, RZ, 0xc0, !PT ;  /* 0x0000007f1b1b7812 */ /* 0x001fca00078ec0ff */
[----:B------:R-:W-:-:S05]  /*16f70*/  IMAD.SHL.U32 R27, R27, 0x2, RZ ;  /* 0x000000021b1b7824 */ /* 0x000fca00078e00ff */
[----:B------:R-:W-:Y:S02]  /*16f80*/  LOP3.LUT R0, R27, 0x10, RZ, 0x3c, !PT ;  /* 0x000000101b007812 */ /* 0x000fe400078e3cff */
[----:B------:R-:W4:Y:S04]  /*16f90*/  LDL.LU R27, [R1+0x4e0] ;  /* 0x0004e000011b7983 */ /* 0x000f280000300800 */
[----:B------:R-:W-:Y:S01]  /*16fa0*/  STS.U16 [R15+0xe000], R29 ;  /* 0x00e0001d0f007388 */ /* 0x000fe20000000400 */
[----:B------:R-:W-:Y:S02]  /*16fb0*/  STS.U16 [R15+0xe100], R28 ;  /* 0x00e1001c0f007388 */ /* 0x000fe40000000400 */
[----:B------:R0:W-:Y:S02]  /*16fc0*/  STS.U16 [R15+0xf000], R16 ;  /* 0x00f000100f007388 */ /* 0x0001e40000000400 */
[----:B0-----:R-:W4:Y:S01]  /*16fd0*/  LDL.LU R16, [R1+0x494] ;  /* 0x0004940001107983 */ /* 0x001f220000300800 */
[----:B------:R-:W4:Y:S02]  /*16fe0*/  LDL.LU R28, [R1+0x450] ;  /* 0x00045000011c7983 */ /* 0x000f240000300800 */
[----:B------:R-:W4:Y:S02]  /*16ff0*/  LDL.LU R29, [R1+0x44c] ;  /* 0x00044c00011d7983 */ /* 0x000f240000300800 */
[----:B------:R-:W4:Y:S01]  /*17000*/  LDL.LU R2, [R1+0x410] ;  /* 0x0004100001027983 */ /* 0x000f220000300800 */
[----:B------:R-:W4:Y:S01]  /*17010*/  LDL.LU R20, [R1+0x40c] ;  /* 0x00040c0001147983 */ /* 0x000f220000300800 */
        /* <DEDUP_REMOVED lines=15> */
[----:B------:R-:W4:Y:S04]  /*17110*/  LDL.LU R23, [R1+0x1c] ;  /* 0x00001c0001177983 */ /* 0x000f280000300800 */
[----:B------:R-:W-:Y:S01]  /*17120*/  STS.U16 [R15+0xf100], R13 ;  /* 0x00f1000d0f007388 */ /* 0x000fe20000000400 */
[----:B------:R0:W-:Y:S03]  /*17130*/  STL [R1+0x24b4], R15 ;  /* 0x0024b40f01007387 */ /* 0x0001e60000100800 */
[----:B0-----:R-:W4:Y:S01]  /*17140*/  LDL.LU R15, [R1+0x498] ;  /* 0x00049800010f7983 */ /* 0x001f220000300800 */
[----:B------:R0:W-:Y:S03]  /*17150*/  STL [R1+0x2460], R13 ;  /* 0x0024600d01007387 */ /* 0x0001e60000100800 */
[----:B0-----:R-:W4:Y:S04]  /*17160*/  LDL.LU R13, [R1+0x4dc] ;  /* 0x0004dc00010d7983 */ /* 0x001f280000300800 */
[----:B--2---:R0:W-:Y:S04]  /*17170*/  STS.U16 [R0+0x200], R25 ;  /* 0x0002001900007388 */ /* 0x0041e80000000400 */
[----:B0-----:R-:W2:Y:S04]  /*17180*/  LDL.LU R25, [R1+0x24f8] ;  /* 0x0024f80001197983 */ /* 0x001ea80000300800 */
[----:B------:R0:W-:Y:S01]  /*17190*/  STS.U16 [R0+0x300], R11 ;  /* 0x0003000b00007388 */ /* 0x0001e20000000400 */
[----:B---3--:R1:W-:Y:S02]  /*171a0*/  STS.U16 [R0+0x1200], R12 ;  /* 0x0012000c00007388 */ /* 0x0083e40000000400 */
[----:B----4-:R3:W-:Y:S01]  /*171b0*/  STS.U16 [R0+0x1300], R26 ;  /* 0x0013001a00007388 */ /* 0x0107e20000000400 */
[----:B0-----:R-:W4:Y:S01]  /*171c0*/  LDL.LU R11, [R1+0x24f4] ;  /* 0x0024f400010b7983 */ /* 0x001f220000300800 */
[----:B-1----:R-:W4:Y:S03]  /*171d0*/  LDL.LU R12, [R1+0x24f0] ;  /* 0x0024f000010c7983 */ /* 0x002f260000300800 */
[----:B---3--:R-:W3:Y:S04]  /*171e0*/  LDL.LU R26, [R1+0x24ec] ;  /* 0x0024ec00011a7983 */ /* 0x008ee80000300800 */
[----:B------:R0:W-:Y:S04]  /*171f0*/  STS.U16 [R0+0x2200], R27 ;  /* 0x0022001b00007388 */ /* 0x0001e80000000400 */
[----:B0-----:R-:W3:Y:S04]  /*17200*/  LDL.LU R27, [R1+0x24e8] ;  /* 0x0024e800011b7983 */ /* 0x001ee80000300800 */
        /* <DEDUP_REMOVED lines=19> */
[----:B------:R0:W-:Y:S01]  /*17340*/  STS.U16 [R0+0xc200], R22 ;  /* 0x00c2001600007388 */ /* 0x0001e20000000400 */
[----:B------:R-:W-:Y:S01]  /*17350*/  STS.U16 [R0+0xc300], R9 ;  /* 0x00c3000900007388 */ /* 0x000fe20000000400 */
[----:B------:R-:W-:Y:S02]  /*17360*/  STS.U16 [R0+0xd200], R10 ;  /* 0x00d2000a00007388 */ /* 0x000fe40000000400 */
[----:B------:R-:W-:Y:S01]  /*17370*/  STS.U16 [R0+0xd300], R23 ;  /* 0x00d3001700007388 */ /* 0x000fe20000000400 */
[----:B--2---:R-:W-:-:S05]  /*17380*/  LOP3.LUT R25, R25, 0x7f, RZ, 0xc0, !PT ;  /* 0x0000007f19197812 */ /* 0x004fca00078ec0ff */
[----:B0-----:R-:W-:Y:S01]  /*17390*/  IMAD.SHL.U32 R22, R25, 0x2, RZ ;  /* 0x0000000219167824 */ /* 0x001fe200078e00ff */
[----:B---3--:R-:W-:Y:S01]  /*173a0*/  STS.U16 [R0+0xe200], R27 ;  /* 0x00e2001b00007388 */ /* 0x008fe20000000400 */
[----:B------:R-:W-:Y:S02]  /*173b0*/  STS.U16 [R0+0xe300], R26 ;  /* 0x00e3001a00007388 */ /* 0x000fe40000000400 */
[----:B----4-:R0:W-:Y:S01]  /*173c0*/  STS.U16 [R0+0xf200], R12 ;  /* 0x00f2000c00007388 */ /* 0x0101e20000000400 */
[----:B------:R-:W-:Y:S01]  /*173d0*/  STL [R1+0x2464], R27 ;  /* 0x0024641b01007387 */ /* 0x000fe20000100800 */
[----:B------:R1:W-:Y:S01]  /*173e0*/  STL [R1+0x2468], R26 ;  /* 0x0024681a01007387 */ /* 0x0003e20000100800 */
[----:B0-----:R-:W-:-:S05]  /*173f0*/  LOP3.LUT R0, R22, 0x20, RZ, 0x3c, !PT ;  /* 0x0000002016007812 */ /* 0x001fca00078e3cff */
[----:B------:R0:W-:Y:S01]  /*17400*/  STL [R1+0x24e4], R0 ;  /* 0x0024e40001007387 */ /* 0x0001e20000100800 */
[----:B------:R-:W2:Y:S02]  /*17410*/  LDL.LU R20, [R1+0x568] ;  /* 0x0005680001147983 */ /* 0x000ea40000300800 */
[----:B------:R-:W3:Y:S02]  /*17420*/  LDL.LU R9, [R1+0x564] ;  /* 0x0005640001097983 */ /* 0x000ee40000300800 */
[----:B------:R-:W4:Y:S01]  /*17430*/  LDL.LU R10, [R1+0x520] ;  /* 0x00052000010a7983 */ /* 0x000f220000300800 */
[----:B------:R-:W2:Y:S01]  /*17440*/  LDL.LU R23, [R1+0x51c] ;  /* 0x00051c0001177983 */ /* 0x000ea20000300800 */
[----:B------:R-:W2:Y:S02]  /*17450*/  LDL.LU R25, [R1+0x4d8] ;  /* 0x0004d80001197983 */ /* 0x000ea40000300800 */
[----:B-1----:R-:W2:Y:S02]  /*17460*/  LDL.LU R26, [R1+0x48c] ;  /* 0x00048c00011a7983 */ /* 0x002ea40000300800 */
[----:B------:R-:W2:Y:S01]  /*17470*/  LDL.LU R27, [R1+0x448] ;  /* 0x00044800011b7983 */ /* 0x000ea20000300800 */
[----:B------:R-:W2:Y:S01]  /*17480*/  LDL.LU R13, [R1+0x444] ;  /* 0x00044400010d7983 */ /* 0x000ea20000300800 */
[----:B------:R-:W2:Y:S02]  /*17490*/  LDL.LU R15, [R1+0x408] ;  /* 0x00040800010f7983 */ /* 0x000ea40000300800 */
[----:B------:R-:W2:Y:S02]  /*174a0*/  LDL.LU R16, [R1+0x404] ;  /* 0x0004040001107983 */ /* 0x000ea40000300800 */
        /* <DEDUP_REMOVED lines=13> */
[----:B0-----:R-:W-:Y:S01]  /*17580*/  LOP3.LUT R0, R22, 0x10, RZ, 0x3c, !PT ;  /* 0x0000001016007812 */ /* 0x001fe200078e3cff */
[----:B------:R-:W2:Y:S01]  /*17590*/  LDL.LU R8, [R1+0x44] ;  /* 0x0000440001087983 */ /* 0x000ea20000300800 */
[----:B------:R-:W2:Y:S02]  /*175a0*/  LDL.LU R21, [R1+0x18] ;  /* 0x0000180001157983 */ /* 0x000ea40000300800 */
[----:B------:R-:W2:Y:S02]  /*175b0*/  LDL.LU R22, [R1+0x14] ;  /* 0x0000140001167983 */ /* 0x000ea40000300800 */
[----:B------:R0:W-:Y:S01]  /*175c0*/  STL [R1+0x2480], R12 ;  /* 0x0024800c01007387 */ /* 0x0001e20000100800 */
[----:B------:R1:W-:Y:S04]  /*175d0*/  STS.U16 [R0+0xf300], R11 ;  /* 0x00f3000b00007388 */ /* 0x0003e80000000400 */
[----:B0-----:R-:W2:Y:S01]  /*175e0*/  LDL.LU R12, [R1+0x490] ;  /* 0x00049000010c7983 */ /* 0x001ea20000300800 */
[----:B-1----:R-:W2:Y:S02]  /*175f0*/  LDL.LU R0, [R1+0x24e4] ;  /* 0x0024e40001007983 */ /* 0x002ea40000300800 */
[----:B------:R0:W-:Y:S02]  /*17600*/  STL [R1+0x2484], R11 ;  /* 0x0024840b01007387 */ /* 0x0001e40000100800 */
[----:B0-----:R-:W4:Y:S04]  /*17610*/  LDL.LU R11, [R1+0x4d4] ;  /* 0x0004d400010b7983 */ /* 0x001f280000300800 */
[----:B--2---:R0:W-:Y:S01]  /*17620*/  STS.U16 [R0+0x400], R20 ;  /* 0x0004001400007388 */ /* 0x0041e20000000400 */
[----:B---3--:R1:W-:Y:S02]  /*17630*/  STS.U16 [R0+0x500], R9 ;  /* 0x0005000900007388 */ /* 0x0083e40000000400 */
[----:B----4-:R2:W-:Y:S01]  /*17640*/  STS.U16 [R0+0x1400], R10 ;  /* 0x0014000a00007388 */ /* 0x0105e20000000400 */
[----:B------:R3:W-:Y:S04]  /*17650*/  STS.U16 [R0+0x1500], R23 ;  /* 0x0015001700007388 */ /* 0x0007e80000000400 */
[----:B------:R3:W-:Y:S04]  /*17660*/  STS.U16 [R0+0x2400], R25 ;  /* 0x0024001900007388 */ /* 0x0007e80000000400 */
[----:B0-----:R-:W4:Y:S01]  /*17670*/  LDL.LU R20, [R1+0x24e0] ;  /* 0x0024e00001147983 */ /* 0x001f220000300800 */
[----:B-1----:R-:W4:Y:S03]  /*17680*/  LDL.LU R9, [R1+0x24dc] ;  /* 0x0024dc0001097983 */ /* 0x002f260000300800 */
[----:B--2---:R-:W2:Y:S01]  /*17690*/  LDL.LU R10, [R1+0x24d8] ;  /* 0x0024d800010a7983 */ /* 0x004ea20000300800 */
[----:B---3--:R-:W3:Y:S03]  /*176a0*/  LDL.LU R23, [R1+0x24d4] ;  /* 0x0024d40001177983 */ /* 0x008ee60000300800 */
[----:B------:R-:W2:Y:S04]  /*176b0*/  LDL.LU R25, [R1+0x24d0] ;  /* 0x0024d00001197983 */ /* 0x000ea80000300800 */
        /* <DEDUP_REMOVED lines=20> */
[----:B--2---:R-:W-:Y:S01]  /*17800*/  STL [R1+0x2488], R25 ;  /* 0x0024881901007387 */ /* 0x004fe20000100800 */
[----:B0-----:R-:W2:Y:S03]  /*17810*/  LDL.LU R7, [R1+0x55c] ;  /* 0x00055c0001077983 */ /* 0x001ea60000300800 */
[----:B--2---:R0:W-:Y:S04]  /*17820*/  STL [R1+0x24c8], R7 ;  /* 0x0024c80701007387 */ /* 0x0041e80000100800 */
[----:B0-----:R-:W2:Y:S04]  /*17830*/  LDL.LU R7, [R1+0x560] ;  /* 0x0005600001077983 */ /* 0x001ea80000300800 */
[----:B------:R0:W-:Y:S01]  /*17840*/  STS.U16 [R0+0xc500], R8 ;  /* 0x00c5000800007388 */ /* 0x0001e20000000400 */
[----:B------:R1:W-:Y:S02]  /*17850*/  STS.U16 [R0+0xd400], R21 ;  /* 0x00d4001500007388 */ /* 0x0003e40000000400 */
[----:B------:R0:W-:Y:S02]  /*17860*/  STS.U16 [R0+0xd500], R22 ;  /* 0x00d5001600007388 */ /* 0x0001e40000000400 */
[----:B------:R0:W-:Y:S02]  /*17870*/  STS.U16 [R0+0xe400], R25 ;  /* 0x00e4001900007388 */ /* 0x0001e40000000400 */
[----:B----4-:R-:W-:-:S02]  /*17880*/  IMAD.SHL.U32 R24, R20, 0x2, RZ ;  /* 0x0000000214187824 */ /* 0x010fc400078e00ff */
[----:B------:R-:W-:Y:S01]  /*17890*/  IMAD.SHL.U32 R20, R20, 0x2, RZ ;  /* 0x0000000214147824 */ /* 0x000fe200078e00ff */
[----:B--2---:R2:W-:Y:S01]  /*178a0*/  STL [R1+0x24cc], R7 ;  /* 0x0024cc0701007387 */ /* 0x0045e20000100800 */
[----:B0-----:R-:W4:Y:S02]  /*178b0*/  LDL.LU R8, [R1+0x518] ;  /* 0x0005180001087983 */ /* 0x001f240000300800 */
[----:B-1----:R-:W4:Y:S02]  /*178c0*/  LDL.LU R21, [R1+0x514] ;  /* 0x0005140001157983 */ /* 0x002f240000300800 */
        /* <DEDUP_REMOVED lines=17> */
[----:B--2---:R-:W-:Y:S01]  /*179e0*/  LOP3.LUT R7, R20, 0x20, RZ, 0x3c, !PT ;  /* 0x0000002014077812 */ /* 0x004fe200078e3cff */
[----:B------:R-:W2:Y:S01]  /*179f0*/  LDL.LU R5, [R1+0x40] ;  /* 0x0000400001057983 */ /* 0x000ea20000300800 */
[----:B------:R-:W2:Y:S02]  /*17a00*/  LDL.LU R6, [R1+0x3c] ;  /* 0x00003c0001067983 */ /* 0x000ea40000300800 */
[----:B------:R-:W2:Y:S02]  /*17a10*/  LDL.LU R19, [R1+0x10] ;  /* 0x0000100001137983 */ /* 0x000ea40000300800 */
[----:B------:R-:W2:Y:S01]  /*17a20*/  LDL.LU R20, [R1+0xc] ;  /* 0x00000c0001147983 */ /* 0x000ea20000300800 */
[----:B---3--:R-:W-:Y:S04]  /*17a30*/  STS.U16 [R7+0xe500], R23 ;  /* 0x00e5001707007388 */ /* 0x008fe80000000400 */
[----:B------:R0:W-:Y:S01]  /*17a40*/  STL [R1+0x248c], R23 ;  /* 0x00248c1701007387 */ /* 0x0001e20000100800 */
[----:B------:R-:W-:Y:S02]  /*17a50*/  STS.U16 [R7+0xf400], R10 ;  /* 0x00f4000a07007388 */ /* 0x000fe40000000400 */
[----:B------:R-:W-:Y:S01]  /*17a60*/  STS.U16 [R7+0xf500], R9 ;  /* 0x00f5000907007388 */ /* 0x000fe20000000400 */
[----:B0-----:R-:W2:Y:S01]  /*17a70*/  LDL.LU R23, [R1+0x484] ;  /* 0x0004840001177983 */ /* 0x001ea20000300800 */
[----:B------:R0:W-:Y:S03]  /*17a80*/  STL [R1+0x2490], R10 ;  /* 0x0024900a01007387 */ /* 0x0001e60000100800 */
[----:B0-----:R-:W2:Y:S01]  /*17a90*/  LDL.LU R10, [R1+0x488] ;  /* 0x00048800010a7983 */ /* 0x001ea20000300800 */
[----:B------:R-:W2:Y:S01]  /*17aa0*/  LDL.LU R7, [R1+0x24cc] ;  /* 0x0024cc0001077983 */ /* 0x000ea20000300800 */
[C---:B------:R-:W-:Y:S01]  /*17ab0*/  LOP3.LUT R2, R24.reuse, 0x30, RZ, 0x3c, !PT ;  /* 0x0000003018027812 */ /* 0x040fe200078e3cff */
[----:B------:R0:W-:Y:S02]  /*17ac0*/  STL [R1+0x2494], R9 ;  /* 0x0024940901007387 */ /* 0x0001e40000100800 */
[----:B0-----:R-:W2:Y:S04]  /*17ad0*/  LDL.LU R9, [R1+0x4cc] ;  /* 0x0004cc0001097983 */ /* 0x001ea80000300800 */
[----:B--2---:R0:W-:Y:S04]  /*17ae0*/  STS.U16 [R2+0x600], R7 ;  /* 0x0006000702007388 */ /* 0x0041e80000000400 */
[----:B0-----:R-:W2:Y:S04]  /*17af0*/  LDL.LU R7, [R1+0x24c8] ;  /* 0x0024c80001077983 */ /* 0x001ea80000300800 */
[----:B--2---:R0:W-:Y:S01]  /*17b00*/  STS.U16 [R2+0x700], R7 ;  /* 0x0007000702007388 */ /* 0x0041e20000000400 */
[----:B----4-:R1:W-:Y:S02]  /*17b10*/  STS.U16 [R2+0x1600], R8 ;  /* 0x0016000802007388 */ /* 0x0103e40000000400 */
[----:B------:R2:W-:Y:S02]  /*17b20*/  STS.U16 [R2+0x1700], R21 ;  /* 0x0017001502007388 */ /* 0x0005e40000000400 */
[----:B------:R4:W-:Y:S01]  /*17b30*/  STS.U16 [R2+0x2600], R22 ;  /* 0x0026001602007388 */ /* 0x0009e20000000400 */
[----:B0-----:R-:W3:Y:S01]  /*17b40*/  LDL.LU R7, [R1+0x24c4] ;  /* 0x0024c40001077983 */ /* 0x001ee20000300800 */
[----:B-1----:R-:W3:Y:S02]  /*17b50*/  LDL.LU R8, [R1+0x24c0] ;  /* 0x0024c00001087983 */ /* 0x002ee40000300800 */
[----:B--2---:R-:W2:Y:S02]  /*17b60*/  LDL.LU R21, [R1+0x24bc] ;  /* 0x0024bc0001157983 */ /* 0x004ea40000300800 */
[----:B----4-:R-:W4:Y:S01]  /*17b70*/  LDL.LU R22, [R1+0x24b8] ;  /* 0x0024b80001167983 */ /* 0x010f220000300800 */
        /* <DEDUP_REMOVED lines=13> */
[----:B------:R0:W-:Y:S02]  /*17c50*/  STS.U16 [R2+0x9600], R0 ;  /* 0x0096000002007388 */ /* 0x0001e40000000400 */
[----:B------:R-:W-:Y:S02]  /*17c60*/  STS.U16 [R2+0x9700], R14 ;  /* 0x0097000e02007388 */ /* 0x000fe40000000400 */
[----:B------:R1:W-:Y:S01]  /*17c70*/  STS.U16 [R2+0xa600], R3 ;  /* 0x00a6000302007388 */ /* 0x0003e20000000400 */
[----:B------:R-:W-:Y:S01]  /*17c80*/  STS.U16 [R2+0xa700], R4 ;  /* 0x00a7000402007388 */ /* 0x000fe20000000400 */
[----:B------:R-:W-:Y:S02]  /*17c90*/  STS.U16 [R2+0xb600], R17 ;  /* 0x00b6001102007388 */ /* 0x000fe40000000400 */
[----:B------:R-:W-:Y:S02]  /*17ca0*/  STS.U16 [R2+0xb700], R18 ;  /* 0x00b7001202007388 */ /* 0x000fe40000000400 */
[----:B------:R2:W-:Y:S01]  /*17cb0*/  STS.U16 [R2+0xc600], R5 ;  /* 0x00c6000502007388 */ /* 0x0005e20000000400 */
[----:B------:R2:W-:Y:S04]  /*17cc0*/  STS.U16 [R2+0xc700], R6 ;  /* 0x00c7000602007388 */ /* 0x0005e80000000400 */
[----:B0-----:R-:W3:Y:S01]  /*17cd0*/  LDL.LU R0, [R1+0x558] ;  /* 0x0005580001007983 */ /* 0x001ee20000300800 */
[----:B------:R0:W-:Y:S02]  /*17ce0*/  STS.U16 [R2+0xd600], R19 ;  /* 0x00d6001302007388 */ /* 0x0001e40000000400 */
[----:B------:R0:W-:Y:S01]  /*17cf0*/  STS.U16 [R2+0xd700], R20 ;  /* 0x00d7001402007388 */ /* 0x0001e20000000400 */
[----:B-1----:R-:W-:Y:S01]  /*17d00*/  LOP3.LUT R3, R24, 0x40, RZ, 0x3c, !PT ;  /* 0x0000004018037812 */ /* 0x002fe200078e3cff */
[----:B----4-:R-:W-:Y:S01]  /*17d10*/  STL [R1+0x2498], R22 ;  /* 0x0024981601007387 */ /* 0x010fe20000100800 */
[----:B--2---:R-:W-:Y:S02]  /*17d20*/  STL [R1+0x249c], R21 ;  /* 0x00249c1501007387 */ /* 0x004fe40000100800 */
[----:B------:R-:W2:Y:S02]  /*17d30*/  LDL.LU R15, [R1+0x554] ;  /* 0x00055400010f7983 */ /* 0x000ea40000300800 */
[----:B------:R-:W4:Y:S01]  /*17d40*/  LDL.LU R5, [R1+0x510] ;  /* 0x0005100001057983 */ /* 0x000f220000300800 */
[----:B------:R-:W4:Y:S04]  /*17d50*/  LDL.LU R6, [R1+0x50c] ;  /* 0x00050c0001067983 */ /* 0x000f280000300800 */
[----:B------:R-:W-:Y:S01]  /*17d60*/  STS.U16 [R2+0xe600], R22 ;  /* 0x00e6001602007388 */ /* 0x000fe20000000400 */
[----:B0-----:R-:W4:Y:S02]  /*17d70*/  LDL.LU R19, [R1+0x4c8] ;  /* 0x0004c80001137983 */ /* 0x001f240000300800 */
[----:B------:R0:W-:Y:S02]  /*17d80*/  STS.U16 [R2+0xe700], R21 ;  /* 0x00e7001502007388 */ /* 0x0001e40000000400 */
[----:B------:R-:W4:Y:S01]  /*17d90*/  LDL.LU R20, [R1+0x4c4] ;  /* 0x0004c40001147983 */ /* 0x000f220000300800 */
[----:B---3--:R-:W-:Y:S04]  /*17da0*/  STS.U16 [R2+0xf600], R8 ;  /* 0x00f6000802007388 */ /* 0x008fe80000000400 */
[----:B0-----:R-:W4:Y:S01]  /*17db0*/  LDL.LU R21, [R1+0x47c] ;  /* 0x00047c0001157983 */ /* 0x001f220000300800 */
[----:B------:R-:W4:Y:S02]  /*17dc0*/  LDL.LU R22, [R1+0x438] ;  /* 0x0004380001167983 */ /* 0x000f240000300800 */
[----:B------:R-:W4:Y:S02]  /*17dd0*/  LDL.LU R9, [R1+0x434] ;  /* 0x0004340001097983 */ /* 0x000f240000300800 */
[----:B------:R-:W4:Y:S01]  /*17de0*/  LDL.LU R4, [R1+0x3f8] ;  /* 0x0003f80001047983 */ /* 0x000f220000300800 */
[----:B------:R-:W4:Y:S01]  /*17df0*/  LDL.LU R17, [R1+0x3f4] ;  /* 0x0003f40001117983 */ /* 0x000f220000300800 */
[----:B------:R-:W4:Y:S02]  /*17e00*/  LDL.LU R18, [R1+0x3b8] ;  /* 0x0003b80001127983 */ /* 0x000f240000300800 */
[----:B------:R-:W4:Y:S02]  /*17e10*/  LDL.LU R24, [R1+0x3b4] ;  /* 0x0003b40001187983 */ /* 0x000f240000300800 */
[----:B------:R0:W-:Y:S02]  /*17e20*/  STL [R1+0x24a0], R8 ;  /* 0x0024a00801007387 */ /* 0x0001e40000100800 */
        /* <DEDUP_REMOVED lines=10> */
[----:B------:R-:W4:Y:S01]  /*17ed0*/  LDL.LU R28, [R1+0x64] ;  /* 0x00006400011c7983 */ /* 0x000f220000300800 */
[----:B------:R0:W-:Y:S01]  /*17ee0*/  STS.U16 [R2+0xf700], R7 ;  /* 0x00f7000702007388 */ /* 0x0001e20000000400 */
[----:B------:R-:W4:Y:S02]  /*17ef0*/  LDL.LU R29, [R1+0x38] ;  /* 0x00003800011d7983 */ /* 0x000f240000300800 */
[----:B------:R1:W-:Y:S01]  /*17f00*/  STS.U16 [R3+0x800], R0 ;  /* 0x0008000003007388 */ /* 0x0003e20000000400 */
[----:B0-----:R-:W4:Y:S01]  /*17f10*/  LDL.LU R2, [R1+0x34] ;  /* 0x0000340001027983 */ /* 0x001f220000300800 */
[----:B------:R-:W4:Y:S02]  /*17f20*/  LDL.LU R14, [R1+0x8] ;  /* 0x00000800010e7983 */ /* 0x000f240000300800 */
[----:B-1----:R-:W4:Y:S01]  /*17f30*/  LDL.LU R0, [R1+0x4] ;  /* 0x0000040001007983 */ /* 0x002f220000300800 */
[----:B--2---:R0:W-:Y:S01]  /*17f40*/  STS.U16 [R3+0x900], R15 ;  /* 0x0009000f03007388 */ /* 0x0041e20000000400 */
[----:B----4-:R1:W-:Y:S03]  /*17f50*/  STS.U16 [R3+0x1800], R5 ;  /* 0x0018000503007388 */ /* 0x0103e60000000400 */
[----:B------:R2:W-:Y:S04]  /*17f60*/  STS.U16 [R3+0x1900], R6 ;  /* 0x0019000603007388 */ /* 0x0005e80000000400 */
[----:B------:R4:W-:Y:S01]  /*17f70*/  STS.U16 [R3+0x2800], R19 ;  /* 0x0028001303007388 */ /* 0x0009e20000000400 */
[----:B------:R4:W-:Y:S03]  /*17f80*/  STS.U16 [R3+0x2900], R20 ;  /* 0x0029001403007388 */ /* 0x0009e60000000400 */
[----:B0-----:R-:W3:Y:S04]  /*17f90*/  LDL.LU R15, [R1+0x24b4] ;  /* 0x0024b400010f7983 */ /* 0x001ee80000300800 */
[----:B-1----:R-:W3:Y:S01]  /*17fa0*/  LDL.LU R5, [R1+0x24b0] ;  /* 0x0024b00001057983 */ /* 0x002ee20000300800 */
[----:B--2---:R-:W2:Y:S03]  /*17fb0*/  LDL.LU R6, [R1+0x24ac] ;  /* 0x0024ac0001067983 */ /* 0x004ea60000300800 */
[----:B----4-:R-:W4:Y:S01]  /*17fc0*/  LDL.LU R19, [R1+0x24a8] ;  /* 0x0024a80001137983 */ /* 0x010f220000300800 */
[----:B------:R-:W2:Y:S03]  /*17fd0*/  LDL.LU R20, [R1+0x24a4] ;  /* 0x0024a40001147983 */ /* 0x000ea60000300800 */
[----:B------:R-:W-:Y:S01]  /*17fe0*/  STS.U16 [R3+0x3800], R8 ;  /* 0x0038000803007388 */ /* 0x000fe20000000400 */
[----:B------:R-:W-:Y:S02]  /*17ff0*/  STS.U16 [R3+0x3900], R21 ;  /* 0x0039001503007388 */ /* 0x000fe40000000400 */
[----:B------:R-:W-:Y:S02]  /*18000*/  STS.U16 [R3+0x4800], R22 ;  /* 0x0048001603007388 */ /* 0x000fe40000000400 */
[----:B------:R-:W-:Y:S01]  /*18010*/  STS.U16 [R3+0x4900], R9 ;  /* 0x0049000903007388 */ /* 0x000fe20000000400 */
[----:B------:R0:W-:Y:S01]  /*18020*/  STS.U16 [R3+0x5800], R4 ;  /* 0x0058000403007388 */ /* 0x0001e20000000400 */
[----:B------:R1:W-:Y:S02]  /*18030*/  STS.U16 [R3+0x5900], R17 ;  /* 0x0059001103007388 */ /* 0x0003e40000000400 */
[----:B------:R1:W-:Y:S02]  /*18040*/  STS.U16 [R3+0x6800], R18 ;  /* 0x0068001203007388 */ /* 0x0003e40000000400 */
[----:B------:R1:W-:Y:S01]  /*18050*/  STS.U16 [R3+0x6900], R24 ;  /* 0x0069001803007388 */ /* 0x0003e20000000400 */
[----:B0-----:R-:W4:Y:S01]  /*18060*/  LDL.LU R4, [R1+0x550] ;  /* 0x0005500001047983 */ /* 0x001f220000300800 */
[----:B-1----:R-:W4:Y:S02]  /*18070*/  LDL.LU R17, [R1+0x54c] ;  /* 0x00054c0001117983 */ /* 0x002f240000300800 */
[----:B------:R-:W4:Y:S02]  /*18080*/  LDL.LU R18, [R1+0x508] ;  /* 0x0005080001127983 */ /* 0x000f240000300800 */
[----:B------:R-:W4:Y:S01]  /*18090*/  LDL.LU R24, [R1+0x504] ;  /* 0x0005040001187983 */ /* 0x000f220000300800 */
[----:B------:R-:W-:Y:S01]  /*180a0*/  STS.U16 [R3+0x7800], R10 ;  /* 0x0078000a03007388 */ /* 0x000fe20000000400 */
[----:B------:R-:W-:Y:S02]  /*180b0*/  STS.U16 [R3+0x7900], R23 ;  /* 0x0079001703007388 */ /* 0x000fe40000000400 */
[----:B------:R-:W-:Y:S02]  /*180c0*/  STS.U16 [R3+0x8800], R25 ;  /* 0x0088001903007388 */ /* 0x000fe40000000400 */
[----:B------:R-:W-:Y:S01]  /*180d0*/  STS.U16 [R3+0x8900], R11 ;  /* 0x0089000b03007388 */ /* 0x000fe20000000400 */
[----:B------:R-:W-:Y:S01]  /*180e0*/  STS.U16 [R3+0x9800], R12 ;  /* 0x0098000c03007388 */ /* 0x000fe20000000400 */
[----:B------:R-:W-:Y:S02]  /*180f0*/  STS.U16 [R3+0x9900], R26 ;  /* 0x0099001a03007388 */ /* 0x000fe40000000400 */
[----:B------:R0:W-:Y:S02]  /*18100*/  STS.U16 [R3+0xa800], R27 ;  /* 0x00a8001b03007388 */ /* 0x0001e40000000400 */
[----:B------:R1:W-:Y:S01]  /*18110*/  STS.U16 [R3+0xa900], R13 ;  /* 0x00a9000d03007388 */ /* 0x0003e20000000400 */
[----:B------:R1:W-:Y:S01]  /*18120*/  STS.U16 [R3+0xb800], R16 ;  /* 0x00b8001003007388 */ /* 0x0003e20000000400 */
[----:B------:R1:W-:Y:S02]  /*18130*/  STS.U16 [R3+0xb900], R28 ;  /* 0x00b9001c03007388 */ /* 0x0003e40000000400 */
[----:B------:R1:W-:Y:S02]  /*18140*/  STS.U16 [R3+0xc800], R29 ;  /* 0x00c8001d03007388 */ /* 0x0003e40000000400 */
[----:B------:R1:W-:Y:S01]  /*18150*/  STS.U16 [R3+0xc900], R2 ;  /* 0x00c9000203007388 */ /* 0x0003e20000000400 */
[----:B0-----:R-:W4:Y:S01]  /*18160*/  LDL.LU R27, [R1+0x4c0] ;  /* 0x0004c000011b7983 */ /* 0x001f220000300800 */
[----:B-1----:R-:W4:Y:S02]  /*18170*/  LDL.LU R13, [R1+0x4bc] ;  /* 0x0004bc00010d7983 */ /* 0x002f240000300800 */
[----:B------:R-:W4:Y:S01]  /*18180*/  LDL.LU R16, [R1+0x478] ;  /* 0x0004780001107983 */ /* 0x000f220000300800 */
[----:B------:R-:W4:Y:S04]  /*18190*/  LDL.LU R28, [R1+0x474] ;  /* 0x00047400011c7983 */ /* 0x000f280000300800 */
[----:B------:R-:W4:Y:S04]  /*181a0*/  LDL.LU R29, [R1+0x430] ;  /* 0x00043000011d7983 */ /* 0x000f280000300800 */
[----:B------:R0:W-:Y:S01]  /*181b0*/  STS.U16 [R3+0xd800], R14 ;  /* 0x00d8000e03007388 */ /* 0x0001e20000000400 */
[----:B------:R-:W4:Y:S02]  /*181c0*/  LDL.LU R2, [R1+0x42c] ;  /* 0x00042c0001027983 */ /* 0x000f240000300800 */
[----:B------:R1:W-:Y:S01]  /*181d0*/  STS.U16 [R3+0xd900], R0 ;  /* 0x00d9000003007388 */ /* 0x0003e20000000400 */
[----:B0-----:R-:W4:Y:S01]  /*181e0*/  LDL.LU R14, [R1+0x3f0] ;  /* 0x0003f000010e7983 */ /* 0x001f220000300800 */
[----:B-1----:R-:W4:Y:S02]  /*181f0*/  LDL.LU R0, [R1+0x3ec] ;  /* 0x0003ec0001007983 */ /* 0x002f240000300800 */
        /* <DEDUP_REMOVED lines=9> */
[C---:B---3--:R-:W-:Y:S01]  /*18290*/  LOP3.LUT R26, R15.reuse, 0x50, RZ, 0x3c, !PT ;  /* 0x000000500f1a7812 */ /* 0x048fe200078e3cff */
[----:B--2---:R-:W-:Y:S01]  /*182a0*/  STS.U16 [R3+0xe800], R20 ;  /* 0x00e8001403007388 */ /* 0x004fe20000000400 */
[----:B----4-:R-:W-:Y:S03]  /*182b0*/  STS.U16 [R3+0xe900], R19 ;  /* 0x00e9001303007388 */ /* 0x010fe60000000400 */
[----:B------:R-:W-:Y:S01]  /*182c0*/  STS.U16 [R3+0xf800], R6 ;  /* 0x00f8000603007388 */ /* 0x000fe20000000400 */
[----:B------:R0:W-:Y:S03]  /*182d0*/  STS.U16 [R3+0xf900], R5 ;  /* 0x00f9000503007388 */ /* 0x0001e60000000400 */
[----:B0-----:R-:W2:Y:S04]  /*182e0*/  LDL.LU R3, [R1+0x8c] ;  /* 0x00008c0001037983 */ /* 0x001ea80000300800 */
[----:B------:R0:W-:Y:S01]  /*182f0*/  STS.U16 [R26+0xa00], R4 ;  /* 0x000a00041a007388 */ /* 0x0001e20000000400 */
[----:B------:R1:W-:Y:S02]  /*18300*/  STS.U16 [R26+0xb00], R17 ;  /* 0x000b00111a007388 */ /* 0x0003e40000000400 */
[----:B------:R3:W-:Y:S02]  /*18310*/  STS.U16 [R26+0x1a00], R18 ;  /* 0x001a00121a007388 */ /* 0x0007e40000000400 */
[----:B------:R4:W-:Y:S01]  /*18320*/  STS.U16 [R26+0x1b00], R24 ;  /* 0x001b00181a007388 */ /* 0x0009e20000000400 */
[----:B0-----:R-:W2:Y:S01]  /*18330*/  LDL.LU R4, [R1+0x60] ;  /* 0x0000600001047983 */ /* 0x001ea20000300800 */
[----:B-1----:R-:W2:Y:S02]  /*18340*/  LDL.LU R17, [R1+0x5c] ;  /* 0x00005c0001117983 */ /* 0x002ea40000300800 */
[----:B---3--:R-:W3:Y:S02]  /*18350*/  LDL.LU R18, [R1+0x30] ;  /* 0x0000300001127983 */ /* 0x008ee40000300800 */
[----:B----4-:R-:W4:Y:S01]  /*18360*/  LDL.LU R24, [R1+0x2c] ;  /* 0x00002c0001187983 */ /* 0x010f220000300800 */
[----:B------:R-:W4:Y:S04]  /*18370*/  LDL.LU R5, [R1] ;  /* 0x0000000001057983 */ /* 0x000f280000300800 */
[----:B------:R0:W-:Y:S01]  /*18380*/  STS.U16 [R26+0x2a00], R27 ;  /* 0x002a001b1a007388 */ /* 0x0001e20000000400 */
[----:B------:R1:W-:Y:S02]  /*18390*/  STS.U16 [R26+0x2b00], R13 ;  /* 0x002b000d1a007388 */ /* 0x0003e40000000400 */
[----:B------:R1:W-:Y:S02]  /*183a0*/  STS.U16 [R26+0x3a00], R16 ;  /* 0x003a00101a007388 */ /* 0x0003e40000000400 */
[----:B------:R1:W-:Y:S01]  /*183b0*/  STS.U16 [R26+0x3b00], R28 ;  /* 0x003b001c1a007388 */ /* 0x0003e20000000400 */
[----:B------:R1:W-:Y:S01]  /*183c0*/  STS.U16 [R26+0x4a00], R29 ;  /* 0x004a001d1a007388 */ /* 0x0003e20000000400 */
[----:B------:R1:W-:Y:S03]  /*183d0*/  STS.U16 [R26+0x4b00], R2 ;  /* 0x004b00021a007388 */ /* 0x0003e60000000400 */
[----:B0-----:R-:W4:Y:S01]  /*183e0*/  LDL.LU R27, [R1+0x548] ;  /* 0x00054800011b7983 */ /* 0x001f220000300800 */
[----:B-1----:R-:W4:Y:S03]  /*183f0*/  LDL.LU R13, [R1+0x540] ;  /* 0x00054000010d7983 */ /* 0x002f260000300800 */
[----:B------:R-:W4:Y:S01]  /*18400*/  LDL.LU R16, [R1+0x500] ;  /* 0x0005000001107983 */ /* 0x000f220000300800 */
[----:B------:R-:W4:Y:S03]  /*18410*/  LDL.LU R28, [R1+0x4f8] ;  /* 0x0004f800011c7983 */ /* 0x000f260000300800 */
[----:B------:R-:W4:Y:S04]  /*18420*/  LDL.LU R29, [R1+0x4b8] ;  /* 0x0004b800011d7983 */ /* 0x000f280000300800 */
[----:B------:R0:W-:Y:S01]  /*18430*/  STS.U16 [R26+0x5a00], R14 ;  /* 0x005a000e1a007388 */ /* 0x0001e20000000400 */
[----:B------:R-:W4:Y:S02]  /*18440*/  LDL.LU R2, [R1+0x4b0] ;  /* 0x0004b00001027983 */ /* 0x000f240000300800 */
[----:B------:R1:W-:Y:S02]  /*18450*/  STS.U16 [R26+0x5b00], R0 ;  /* 0x005b00001a007388 */ /* 0x0003e40000000400 */
[----:B------:R1:W-:Y:S01]  /*18460*/  STS.U16 [R26+0x6a00], R8 ;  /* 0x006a00081a007388 */ /* 0x0003e20000000400 */
[----:B------:R1:W-:Y:S01]  /*18470*/  STS.U16 [R26+0x6b00], R21 ;  /* 0x006b00151a007388 */ /* 0x0003e20000000400 */
[----:B------:R1:W-:Y:S02]  /*18480*/  STS.U16 [R26+0x7a00], R22 ;  /* 0x007a00161a007388 */ /* 0x0003e40000000400 */
[----:B------:R1:W-:Y:S01]  /*18490*/  STS.U16 [R26+0x7b00], R9 ;  /* 0x007b00091a007388 */ /* 0x0003e20000000400 */
[----:B0-----:R-:W4:Y:S01]  /*184a0*/  LDL.LU R14, [R1+0x470] ;  /* 0x00047000010e7983 */ /* 0x001f220000300800 */
[----:B-1----:R-:W4:Y:S03]  /*184b0*/  LDL.LU R0, [R1+0x468] ;  /* 0x0004680001007983 */ /* 0x002f260000300800 */
[----:B------:R-:W4:Y:S04]  /*184c0*/  LDL.LU R8, [R1+0x24a0] ;  /* 0x0024a00001087983 */ /* 0x000f280000300800 */
[----:B------:R-:W4:Y:S01]  /*184d0*/  LDL.LU R21, [R1+0x249c] ;  /* 0x00249c0001157983 */ /* 0x000f220000300800 */
[----:B------:R-:W4:Y:S02]  /*184e0*/  LDL.LU R22, [R1+0x2498] ;  /* 0x0024980001167983 */ /* 0x000f240000300800 */
[----:B------:R-:W4:Y:S02]  /*184f0*/  LDL.LU R9, [R1+0x2494] ;  /* 0x0024940001097983 */ /* 0x000f240000300800 */
[----:B------:R0:W-:Y:S01]  /*18500*/  STS.U16 [R26+0x8a00], R10 ;  /* 0x008a000a1a007388 */ /* 0x0001e20000000400 */
        /* <DEDUP_REMOVED lines=8> */
[----:B------:R-:W4:Y:S04]  /*18590*/  LDL.LU R12, [R1+0x2480] ;  /* 0x00248000010c7983 */ /* 0x000f280000300800 */
[----:B--2---:R0:W-:Y:S04]  /*185a0*/  STS.U16 [R26+0xab00], R3 ;  /* 0x00ab00031a007388 */ /* 0x0041e80000000400 */
[----:B0-----:R-:W2:Y:S04]  /*185b0*/  LDL.LU R3, [R1+0x247c] ;  /* 0x00247c0001037983 */ /* 0x001ea80000300800 */
[----:B------:R0:W-:Y:S01]  /*185c0*/  STS.U16 [R26+0xba00], R4 ;  /* 0x00ba00041a007388 */ /* 0x0001e20000000400 */
[----:B------:R1:W-:Y:S02]  /*185d0*/  STS.U16 [R26+0xbb00], R17 ;  /* 0x00bb00111a007388 */ /* 0x0003e40000000400 */
[----:B---3--:R3:W-:Y:S02]  /*185e0*/  STS.U16 [R26+0xca00], R18 ;  /* 0x00ca00121a007388 */ /* 0x0087e40000000400 */
[----:B----4-:R4:W-:Y:S01]  /*185f0*/  STS.U16 [R26+0xcb00], R24 ;  /* 0x00cb00181a007388 */ /* 0x0109e20000000400 */
[----:B0-----:R-:W2:Y:S01]  /*18600*/  LDL.LU R4, [R1+0x2478] ;  /* 0x0024780001047983 */ /* 0x001ea20000300800 */
[----:B-1----:R-:W2:Y:S02]  /*18610*/  LDL.LU R17, [R1+0x2474] ;  /* 0x0024740001117983 */ /* 0x002ea40000300800 */
[----:B---3--:R-:W3:Y:S01]  /*18620*/  LDL.LU R18, [R1+0x2470] ;  /* 0x0024700001127983 */ /* 0x008ee20000300800 */
[----:B----4-:R-:W4:Y:S04]  /*18630*/  LDL.LU R24, [R1+0x246c] ;  /* 0x00246c0001187983 */ /* 0x010f280000300800 */
[----:B------:R0:W-:Y:S01]  /*18640*/  STS.U16 [R26+0xda00], R5 ;  /* 0x00da00051a007388 */ /* 0x0001e20000000400 */
[----:B------:R-:W-:-:S03]  /*18650*/  LOP3.LUT R15, R15, 0x60, RZ, 0x3c, !PT ;  /* 0x000000600f0f7812 */ /* 0x000fc600078e3cff */
[----:B0-----:R-:W2:Y:S04]  /*18660*/  LDL R5, [R1+0xfa0] ;  /* 0x000fa00001057983 */ /* 0x001ea80000100800 */
[----:B----4-:R-:W-:Y:S01]  /*18670*/  STS.U16 [R26+0xdb00], R24 ;  /* 0x00db00181a007388 */ /* 0x010fe20000000400 */
[----:B---3--:R-:W-:Y:S02]  /*18680*/  STS.U16 [R26+0xea00], R18 ;  /* 0x00ea00121a007388 */ /* 0x008fe40000000400 */
[----:B--2---:R-:W-:Y:S01]  /*18690*/  STS.U16 [R26+0xeb00], R17 ;  /* 0x00eb00111a007388 */ /* 0x004fe20000000400 */
[----:B------:R0:W-:Y:S04]  /*186a0*/  STS.U16 [R26+0xfa00], R4 ;  /* 0x00fa00041a007388 */ /* 0x0001e80000000400 */
[----:B------:R1:W-:Y:S01]  /*186b0*/  STS.U16 [R26+0xfb00], R3 ;  /* 0x00fb00031a007388 */ /* 0x0003e20000000400 */
[----:B------:R2:W-:Y:S02]  /*186c0*/  STS.U16 [R15+0xc00], R27 ;  /* 0x000c001b0f007388 */ /* 0x0005e40000000400 */
[----:B------:R3:W-:Y:S02]  /*186d0*/  STS.U16 [R15+0xd00], R13 ;  /* 0x000d000d0f007388 */ /* 0x0007e40000000400 */
[----:B------:R3:W-:Y:S01]  /*186e0*/  STS.U16 [R15+0x1c00], R16 ;  /* 0x001c00100f007388 */ /* 0x0007e20000000400 */
[----:B------:R3:W-:Y:S04]  /*186f0*/  STS.U16 [R15+0x1d00], R28 ;  /* 0x001d001c0f007388 */ /* 0x0007e80000000400 */
[----:B0-----:R-:W4:Y:S01]  /*18700*/  LDL R4, [R1+0xf98] ;  /* 0x000f980001047983 */ /* 0x001f220000100800 */
[----:B-1----:R-:W4:Y:S02]  /*18710*/  LDL.LU R26, [R1+0x2468] ;  /* 0x00246800011a7983 */ /* 0x002f240000300800 */
[----:B--2---:R-:W2:Y:S02]  /*18720*/  LDL.LU R27, [R1+0x2464] ;  /* 0x00246400011b7983 */ /* 0x004ea40000300800 */
[----:B---3--:R-:W3:Y:S01]  /*18730*/  LDL.LU R13, [R1+0x2460] ;  /* 0x00246000010d7983 */ /* 0x008ee20000300800 */
[----:B------:R-:W2:Y:S01]  /*18740*/  LDL.LU R16, [R1+0x245c] ;  /* 0x00245c0001107983 */ /* 0x000ea20000300800 */
[----:B------:R-:W2:Y:S03]  /*18750*/  LDL.LU R28, [R1+0x2458] ;  /* 0x00245800011c7983 */ /* 0x000ea60000300800 */
[----:B------:R0:W-:Y:S01]  /*18760*/  STS.U16 [R15+0x2c00], R29 ;  /* 0x002c001d0f007388 */ /* 0x0001e20000000400 */
[----:B------:R1:W-:Y:S03]  /*18770*/  STS.U16 [R15+0x2d00], R2 ;  /* 0x002d00020f007388 */ /* 0x0003e60000000400 */
[----:B0-----:R-:W2:Y:S01]  /*18780*/  LDL.LU R29, [R1+0x2454] ;  /* 0x00245400011d7983 */ /* 0x001ea20000300800 */
[----:B-1----:R-:W2:Y:S02]  /*18790*/  LDL.LU R2, [R1+0x2450] ;  /* 0x0024500001027983 */ /* 0x002ea40000300800 */
[----:B------:R0:W-:Y:S02]  /*187a0*/  STS.U16 [R15+0x3c00], R14 ;  /* 0x003c000e0f007388 */ /* 0x0001e40000000400 */
[----:B------:R1:W-:Y:S01]  /*187b0*/  STS.U16 [R15+0x3d00], R0 ;  /* 0x003d00000f007388 */ /* 0x0003e20000000400 */
[----:B0-----:R-:W3:Y:S01]  /*187c0*/  LDL.LU R14, [R1+0x244c] ;  /* 0x00244c00010e7983 */ /* 0x001ee20000300800 */
[----:B-1----:R-:W3:Y:S02]  /*187d0*/  LDL.LU R15, [R1+0x2448] ;  /* 0x00244800010f7983 */ /* 0x002ee40000300800 */
[----:B------:R-:W3:Y:S01]  /*187e0*/  LDL.LU R0, [R1+0x2444] ;  /* 0x0024440001007983 */ /* 0x000ee20000300800 */
[----:B----4-:R-:W-:-:S04]  /*187f0*/  @!P0 LOP3.LUT R5, R5, R4, RZ, 0x3c, !PT ;  /* 0x0000000405058212 */ /* 0x010fc800078e3cff */
[----:B------:R-:W-:-:S04]  /*18800*/  @!P0 LOP3.LUT R4, R5, R4, RZ, 0x3c, !PT ;  /* 0x0000000405048212 */ /* 0x000fc800078e3cff */
[----:B------:R-:W-:Y:S02]  /*18810*/  @!P0 LOP3.LUT R5, R5, R4, RZ, 0x3c, !PT ;  /* 0x0000000405058212 */ /* 0x000fe400078e3cff */
[----:B--2---:R-:W-:-:S06]  /*18820*/  PRMT R2, RZ, 0x7610, R2 ;  /* 0x00007610ff027816 */ /* 0x004fcc0000000002 */
[----:B------:R0:W2:Y:S04]  /*18830*/  @!P0 LDG.E.U16 R2, [R4.64] ;  /* 0x0000000604028981 */ /* 0x0000a8000c1e1500 */
[----:B0-----:R-:W4:Y:S04]  /*18840*/  LDL R4, [R1+0x5c8] ;  /* 0x0005c80001047983 */ /* 0x001f280000100800 */
[----:B------:R-:W4:Y:S01]  /*18850*/  LDL R5, [R1+0xdd4] ;  /* 0x000dd40001057983 */ /* 0x000f220000100800 */
[----:B---3--:R-:W-:Y:S02]  /*18860*/  PRMT R0, RZ, 0x7610, R0 ;  /* 0x00007610ff007816 */ /* 0x008fe40000000000 */
[----:B----4-:R-:W-:-:S04]  /*18870*/  @!P0 LOP3.LUT R5, R5, R4, RZ, 0x3c, !PT ;  /* 0x0000000405058212 */ /* 0x010fc800078e3cff */
[----:B------:R-:W-:-:S04]  /*18880*/  @!P0 LOP3.LUT R4, R5, R4, RZ, 0x3c, !PT ;  /* 0x0000000405048212 */ /* 0x000fc800078e3cff */
[----:B------:R-:W-:-:S05]  /*18890*/  @!P0 LOP3.LUT R5, R5, R4, RZ, 0x3c, !PT ;  /* 0x0000000405058212 */ /* 0x000fca00078e3cff */
[----:B------:R-:W3:Y:S04]  /*188a0*/  @!P0 LDG.E.U16 R0, [R4.64] ;  /* 0x0000000604008981 */ /* 0x000ee8000c1e1500 */
[----:B--2---:R-:W-:Y:S04]  /*188b0*/  STL [R1+0x2368], R2 ;  /* 0x0023680201007387 */ /* 0x004fe80000100800 */
[----:B---3--:R0:W-:Y:S04]  /*188c0*/  STL [R1+0x94], R0 ;  /* 0x0000940001007387 */ /* 0x0081e80000100800 */
[----:B0-----:R-:W2:Y:S01]  /*188d0*/  LDL.LU R0, [R1+0x2440] ;  /* 0x0024400001007983 */ /* 0x001ea20000300800 */
[----:B------:R-:W3:Y:S02]  /*188e0*/  LDL R4, [R1+0xf34] ;  /* 0x000f340001047983 */ /* 0x000ee40000100800 */
[----:B------:R-:W3:Y:S01]  /*188f0*/  LDL R5, [R1+0xf38] ;  /* 0x000f380001057983 */ /* 0x000ee20000100800 */
[----:B------:R-:W-:-:S02]  /*18900*/  PRMT R15, RZ, 0x7610, R15 ;  /* 0x00007610ff0f7816 */ /* 0x000fc4000000000f */
[----:B---3--:R-:W-:-:S04]  /*18910*/  @!P0 LOP3.LUT R5, R5, R4, RZ, 0x3c, !PT ;  /* 0x0000000405058212 */ /* 0x008fc800078e3cff */
[----:B------:R-:W-:-:S04]  /*18920*/  @!P0 LOP3.LUT R4, R5, R4, RZ, 0x3c, !PT ;  /* 0x0000000405048212 */ /* 0x000fc800078e3cff */
[----:B------:R-:W-:-:S05]  /*18930*/  @!P0 LOP3.LUT R5, R5, R4, RZ, 0x3c, !PT ;  /* 0x0000000405058212 */ /* 0x000fca00078e3cff */
[----:B------:R-:W3:Y:S04]  /*18940*/  @!P0 LDG.E.U16 R15, [R4.64] ;  /* 0x00000006040f8981 */ /* 0x000ee8000c1e1500 */
[----:B---3--:R0:W-:Y:S04]  /*18950*/  STL [R1+0x8c], R15 ;  /* 0x00008c0f01007387 */ /* 0x0081e80000100800 */
[----:B0-----:R-:W3:Y:S01]  /*18960*/  LDL.LU R15, [R1+0x243c] ;  /* 0x00243c00010f7983 */ /* 0x001ee20000300800 */
[----:B------:R-:W4:Y:S02]  /*18970*/  LDL R4, [R1+0xef4] ;  /* 0x000ef40001047983 */ /* 0x000f240000100800 */
[----:B------:R-:W4:Y:S01]  /*18980*/  LDL R5, [R1+0xef8] ;  /* 0x000ef80001057983 */ /* 0x000f220000100800 */
[----:B--2---:R-:W-:-:S02]  /*18990*/  PRMT R0, RZ, 0x7610, R0 ;  /* 0x00007610ff007816 */ /* 0x004fc40000000000 */
[----:B----4-:R-:W-:-:S04]  /*189a0*/  @!P0 LOP3.LUT R5, R5, R4, RZ, 0x3c, !PT ;  /* 0x0000000405058212 */ /* 0x010fc800078e3cff */
[----:B------:R-:W-:-:S04]  /*189b0*/  @!P0 LOP3.LUT R4, R5, R4, RZ, 0x3c, !PT ;  /* 0x0000000405048212 */ /* 0x000fc800078e3cff */
[----:B------:R-:W-:-:S05]  /*189c0*/  @!P0 LOP3.LUT R5, R5, R4, RZ, 0x3c, !PT ;  /* 0x0000000405058212 */ /* 0x000fca00078e3cff */
[----:B------:R-:W2:Y:S04]  /*189d0*/  @!P0 LDG.E.U16 R0, [R4.64] ;  /* 0x0000000604008981 */ /* 0x000ea8000c1e1500 */
[----:B--2---:R0:W-:Y:S04]  /*189e0*/  STL [R1+0x84], R0 ;  /* 0x0000840001007387 */ /* 0x0041e80000100800 */
[----:B0-----:R-:W2:Y:S01]  /*189f0*/  LDL.LU R0, [R1+0x2438] ;  /* 0x0024380001007983 */ /* 0x001ea20000300800 */
[----:B------:R-:W4:Y:S02]  /*18a00*/  LDL R4, [R1+0xeb4] ;  /* 0x000eb40001047983 */ /* 0x000f240000100800 */
[----:B------:R-:W4:Y:S01]  /*18a10*/  LDL R5, [R1+0xeb8] ;  /* 0x000eb80001057983 */ /* 0x000f220000100800 */
[----:B---3--:R-:W-:-:S02]  /*18a20*/  PRMT R15, RZ, 0x7610, R15 ;  /* 0x00007610ff0f7816 */ /* 0x008fc4000000000f */
[----:B----4-:R-:W-:-:S04]  /*18a30*/  @!P0 LOP3.LUT R5, R5, R4, RZ, 0x3c, !PT ;  /* 0x0000000405058212 */ /* 0x010fc800078e3cff */
        /* <DEDUP_REMOVED lines=34> */
[----:B------:R-:W-:-:S02]  /*18c60*/  PRMT R13, RZ, 0x7610, R13 ;  /* 0x00007610ff0d7816 */ /* 0x000fc4000000000d */
[----:B----4-:R-:W-:-:S04]  /*18c70*/  @!P0 LOP3.LUT R5, R5, R4, RZ, 0x3c, !PT ;  /* 0x0000000405058212 */ /* 0x010fc800078e3cff */
[----:B------:R-:W-:-:S04]  /*18c80*/  @!P0 LOP3.LUT R4, R5, R4, RZ, 0x3c, !PT ;  /* 0x0000000405048212 */ /* 0x000fc800078e3cff */
[----:B------:R-:W-:-:S05]  /*18c90*/  @!P0 LOP3.LUT R5, R5, R4, RZ, 0x3c, !PT ;  /* 0x0000000405058212 */ /* 0x000fca00078e3cff */
[----:B------:R0:W4:Y:S04]  /*18ca0*/  @!P0 LDG.E.U16 R13, [R4.64] ;  /* 0x00000006040d8981 */ /* 0x000128000c1e1500 */
[----:B0-----:R-:W2:Y:S04]  /*18cb0*/  LDL R4, [R1+0xdd0] ;  /* 0x000dd00001047983 */ /* 0x001ea80000100800 */
[----:B------:R-:W2:Y:S01]  /*18cc0*/  LDL R5, [R1+0xf5c] ;  /* 0x000f5c0001057983 */ /* 0x000ea20000100800 */
[----:B---3--:R-:W-:Y:S02]  /*18cd0*/  PRMT R15, RZ, 0x7610, R15 ;  /* 0x00007610ff0f7816 */ /* 0x008fe4000000000f */
[----:B--2---:R-:W-:-:S04]  /*18ce0*/  @!P0 LOP3.LUT R5, R5, R4, RZ, 0x3c, !PT ;  /* 0x0000000405058212 */ /* 0x004fc800078e3cff */
[----:B------:R-:W-:-:S04]  /*18cf0*/  @!P0 LOP3.LUT R4, R5, R4, RZ, 0x3c, !PT ;  /* 0x0000000405048212 */ /* 0x000fc800078e3cff */
[----:B------:R-:W-:-:S05]  /*18d00*/  @!P0 LOP3.LUT R5, R5, R4, RZ, 0x3c, !PT ;  /* 0x0000000405058212 */ /* 0x000fca00078e3cff */
[----:B------:R-:W2:Y:S04]  /*18d10*/  @!P0 LDG.E.U16 R15, [R4.64] ;  /* 0x00000006040f8981 */ /* 0x000ea8000c1e1500 */
[----:B----4-:R-:W-:Y:S04]  /*18d20*/  STL [R1+0x23b8], R13 ;  /* 0x0023b80d01007387 */ /* 0x010fe80000100800 */
[----:B--2---:R0:W-:Y:S04]  /*18d30*/  STL [R1+0x90], R15 ;  /* 0x0000900f01007387 */ /* 0x0041e80000100800 */
        /* <DEDUP_REMOVED lines=55> */
[----:B------:R-:W-:Y:S02]  /*190b0*/  PRMT R12, RZ, 0x7610, R12 ;  /* 0x00007610ff0c7816 */ /* 0x000fe4000000000c */
[----:B--2---:R-:W-:-:S04]  /*190c0*/  @!P0 LOP3.LUT R5, R5, R4, RZ, 0x3c, !PT ;  /* 0x0000000405058212 */ /* 0x004fc800078e3cff */
[----:B------:R-:W-:-:S04]  /*190d0*/  @!P0 LOP3.LUT R4, R5, R4, RZ, 0x3c, !PT ;  /* 0x0000000405048212 */ /* 0x000fc800078e3cff */
[----:B------:R-:W-:Y:S01]  /*190e0*/  @!P0 LOP3.LUT R5, R5, R4, RZ, 0x3c, !PT ;  /* 0x0000000405058212 */ /* 0x000fe200078e3cff */
[----:B----4-:R-:W-:Y:S04]  /*190f0*/  STL [R1+0x23bc], R20 ;  /* 0x0023bc1401007387 */ /* 0x010fe80000100800 */
[----:B------:R0:W2:Y:S04]  /*19100*/  @!P0 LDG.E.U16 R12, [R4.64] ;  /* 0x00000006040c8981 */ /* 0x0000a8000c1e1500 */
[----:B0-----:R-:W4:Y:S04]  /*19110*/  LDL R4, [R1+0xdcc] ;  /* 0x000dcc0001047983 */ /* 0x001f280000100800 */
[----:B------:R-:W4:Y:S01]  /*19120*/  LDL R5, [R1+0xf58] ;  /* 0x000f580001057983 */ /* 0x000f220000100800 */
[----:B------:R-:W-:-:S02]  /*19130*/  PRMT R15, RZ, 0x7610, R15 ;  /* 0x00007610ff0f7816 */ /* 0x000fc4000000000f */
[----:B----4-:R-:W-:-:S04]  /*19140*/  @!P0 LOP3.LUT R5, R5, R4, RZ, 0x3c, !PT ;  /* 0x0000000405058212 */ /* 0x010fc800078e3cff */
[----:B------:R-:W-:-:S04]  /*19150*/  @!P0 LOP3.LUT R4, R5, R4, RZ, 0x3c, !PT ;  /* 0x0000000405048212 */ /* 0x000fc800078e3cff */
[----:B------:R-:W-:-:S05]  /*19160*/  @!P0 LOP3.LUT R5, R5, R4, RZ, 0x3c, !PT ;  /* 0x0000000405058212 */ /* 0x000fca00078e3cff */
[----:B------:R-:W4:Y:S04]  /*19170*/  @!P0 LDG.E.U16 R15, [R4.64] ;  /* 0x00000006040f8981 */ /* 0x000f28000c1e1500 */
[----:B--2---:R-:W-:Y:S04]  /*19180*/  STL [R1+0x23b4], R12 ;  /* 0x0023b40c01007387 */ /* 0x004fe80000100800 */
[----:B----4-:R0:W-:Y:S04]  /*19190*/  STL [R1+0x78], R15 ;  /* 0x0000780f01007387 */ /* 0x0101e80000100800 */
        /* <DEDUP_REMOVED lines=59> */
[----:B----4-:R0:W-:Y:S04]  /*19550*/  STL [R1+0x23a0], R18 ;  /* 0x0023a01201007387 */ /* 0x0101e80000100800 */
[----:B------:R1:W2:Y:S04]  /*19560*/  @!P0 LDG.E.U16 R11, [R4.64] ;  /* 0x00000006040b8981 */ /* 0x0002a8000c1e1500 */
[----:B-1----:R-:W4:Y:S04]  /*19570*/  LDL R4, [R1+0xdc8] ;  /* 0x000dc80001047983 */ /* 0x002f280000100800 */
[----:B------:R-:W4:Y:S01]  /*19580*/  LDL R5, [R1+0xf54] ;  /* 0x000f540001057983 */ /* 0x000f220000100800 */
[----:B0-----:R-:W-:-:S02]  /*19590*/  PRMT R18, RZ, 0x7610, R18 ;  /* 0x00007610ff127816 */ /* 0x001fc40000000012 */
[----:B----4-:R-:W-:-:S04]  /*195a0*/  @!P0 LOP3.LUT R5, R5, R4, RZ, 0x3c, !PT ;  /* 0x0000000405058212 */ /* 0x010fc800078e3cff */
[----:B------:R-:W-:-:S04]  /*195b0*/  @!P0 LOP3.LUT R4, R5, R4, RZ, 0x3c, !PT ;  /* 0x0000000405048212 */ /* 0x000fc800078e3cff */
[----:B------:R-:W-:Y:S01]  /*195c0*/  @!P0 LOP3.LUT R5, R5, R4, RZ, 0x3c, !PT ;  /* 0x0000000405058212 */ /* 0x000fe200078e3cff */
[----:B--2---:R-:W-:Y:S04]  /*195d0*/  STL [R1+0x23a4], R11 ;  /* 0x0023a40b01007387 */ /* 0x004fe80000100800 */
[----:B------:R0:W2:Y:S04]  /*195e0*/  @!P0 LDG.E.U16 R18, [R4.64] ;  /* 0x0000000604128981 */ /* 0x0000a8000c1e1500 */
[----:B0-----:R-:W4:Y:S04]  /*195f0*/  LDL R4, [R1+0xf1c] ;  /* 0x000f1c0001047983 */ /* 0x001f280000100800 */
[----:B------:R-:W4:Y:S01]  /*19600*/  LDL R5, [R1+0xf20] ;  /* 0x000f200001057983 */ /* 0x000f220000100800 */
[----:B---3--:R-:W-:-:S02]  /*19610*/  PRMT R0, RZ, 0x7610, R0 ;  /* 0x00007610ff007816 */ /* 0x008fc40000000000 */
[----:B----4-:R-:W-:-:S04]  /*19620*/  @!P0 LOP3.LUT R5, R5, R4, RZ, 0x3c, !PT ;  /* 0x0000000405058212 */ /* 0x010fc800078e3cff */
[----:B------:R-:W-:-:S04]  /*19630*/  @!P0 LOP3.LUT R4, R5, R4, RZ, 0x3c, !PT ;  /* 0x0000000405048212 */ /* 0x000fc800078e3cff */
[----:B------:R-:W-:-:S05]  /*19640*/  @!P0 LOP3.LUT R5, R5, R4, RZ, 0x3c, !PT ;  /* 0x0000000405058212 */ /* 0x000fca00078e3cff */
[----:B------:R-:W3:Y:S04]  /*19650*/  @!P0 LDG.E.U16 R0, [R4.64] ;  /* 0x0000000604008981 */ /* 0x000ee8000c1e1500 */
[----:B--2---:R0:W-:Y:S04]  /*19660*/  STL [R1+0x58], R18 ;  /* 0x0000581201007387 */ /* 0x0041e80000100800 */
[----:B0-----:R-:W2:Y:S04]  /*19670*/  LDL R18, [R1+0xf74] ;  /* 0x000f740001127983 */ /* 0x001ea80000100800 */
        /* <DEDUP_REMOVED lines=16> */
[----:B----4-:R0:W-:Y:S04]  /*19780*/  STL [R1+0x50], R15 ;  /* 0x0000500f01007387 */ /* 0x0101e80000100800 */
[----:B0-----:R-:W3:Y:S04]  /*19790*/  LDL R15, [R1+0xfb0] ;  /* 0x000fb000010f7983 */ /* 0x001ee80000100800 */
        /* <DEDUP_REMOVED lines=8> */
[----:B------:R-:W4:Y:S04]  /*19820*/  @!P0 LDG.E.U16 R14, [R4.64] ;  /* 0x00000006040e8981 */ /* 0x000f28000c1e1500 */
[----:B----4-:R0:W-:Y:S04]  /*19830*/  STL [R1+0x48], R14 ;  /* 0x0000480e01007387 */ /* 0x0101e80000100800 */
[----:B0-----:R-:W4:Y:S01]  /*19840*/  LDL.LU R14, [R1+0x23ec] ;  /* 0x0023ec00010e7983 */ /* 0x001f220000300800 */
[----:B------:R-:W3:Y:S02]  /*19850*/  LDL R4, [R1+0xe1c] ;  /* 0x000e1c0001047983 */ /* 0x000ee40000100800 */
[----:B------:R-:W3:Y:S01]  /*19860*/  LDL R5, [R1+0xe20] ;  /* 0x000e200001057983 */ /* 0x000ee20000100800 */
[----:B--2---:R-:W-:-:S02]  /*19870*/  PRMT R0, RZ, 0x7610, R0 ;  /* 0x00007610ff007816 */ /* 0x004fc40000000000 */
[----:B---3--:R-:W-:-:S04]  /*19880*/  @!P0 LOP3.LUT R5, R5, R4, RZ, 0x3c, !PT ;  /* 0x0000000405058212 */ /* 0x008fc800078e3cff */
[----:B------:R-:W-:-:S04]  /*19890*/  @!P0 LOP3.LUT R4, R5, R4, RZ, 0x3c, !PT ;  /* 0x0000000405048212 */ /* 0x000fc800078e3cff */
[----:B------:R-:W-:-:S05]  /*198a0*/  @!P0 LOP3.LUT R5, R5, R4, RZ, 0x3c, !PT ;  /* 0x0000000405058212 */ /* 0x000fca00078e3cff */
[----:B------:R-:W2:Y:S01]  /*198b0*/  @!P0 LDG.E.U16 R0, [R4.64] ;  /* 0x0000000604008981 */ /* 0x000ea2000c1e1500 */
[----:B------:R-:W-:-:S03]  /*198c0*/  PRMT R10, RZ, 0x7610, R10 ;  /* 0x00007610ff0a7816 */ /* 0x000fc6000000000a */
[----:B--2---:R0:W-:Y:S04]  /*198d0*/  STL [R1+0x24], R0 ;  /* 0x0000240001007387 */ /* 0x0041e80000100800 */
[----:B0-----:R-:W2:Y:S01]  /*198e0*/  LDL.LU R0, [R1+0x23e8] ;  /* 0x0023e80001007983 */ /* 0x001ea20000300800 */
[----:B------:R-:W3:Y:S02]  /*198f0*/  LDL R5, [R1+0xde8] ;  /* 0x000de80001057983 */ /* 0x000ee40000100800 */
[----:B------:R-:W-:Y:S01]  /*19900*/  @!P0 IMAD.MOV.U32 R4, RZ, RZ, R18 ;  /* 0x000000ffff048224 */ /* 0x000fe200078e0012 */
[----:B------:R-:W-:Y:S01]  /*19910*/  PRMT R9, RZ, 0x7610, R9 ;  /* 0x00007610ff097816 */ /* 0x000fe20000000009 */
[----:B------:R-:W2:Y:S04]  /*19920*/  LDL R18, [R1+0xe98] ;  /* 0x000e980001127983 */ /* 0x000ea80000100800 */
[----:B---3--:R0:W3:Y:S04]  /*19930*/  @!P0 LDG.E.U16 R10, [R4.64] ;  /* 0x00000006040a8981 */ /* 0x0080e8000c1e1500 */
[----:B0-----:R-:W4:Y:S01]  /*19940*/  LDL R5, [R1+0xf78] ;  /* 0x000f780001057983 */ /* 0x001f220000100800 */
[----:B------:R-:W-:-:S03]  /*19950*/  @!P0 IMAD.MOV.U32 R4, RZ, RZ, R15 ;  /* 0x000000ffff048224 */ /* 0x000fc600078e000f */
[----:B---3--:R0:W-:Y:S01]  /*19960*/  STL [R1+0x2388], R10 ;  /* 0x0023880a01007387 */ /* 0x0081e20000100800 */
[----:B--2---:R-:W-:Y:S01]  /*19970*/  PRMT R0, RZ, 0x7610, R0 ;  /* 0x00007610ff007816 */ /* 0x004fe20000000000 */
[----:B------:R-:W2:Y:S02]  /*19980*/  LDL R15, [R1+0xe58] ;  /* 0x000e5800010f7983 */ /* 0x000ea40000100800 */
[----:B----4-:R1:W3:Y:S04]  /*19990*/  @!P0 LDG.E.U16 R9, [R4.64] ;  /* 0x0000000604098981 */ /* 0x0102e8000c1e1500 */
[----:B0-----:R-:W4:Y:S04]  /*199a0*/  LDL R10, [R1+0xe94] ;  /* 0x000e9400010a7983 */ /* 0x001f280000100800 */
[----:B-1----:R-:W2:Y:S04]  /*199b0*/  LDL R4, [R1+0xdc4] ;  /* 0x000dc40001047983 */ /* 0x002ea80000100800 */
[----:B------:R-:W2:Y:S02]  /*199c0*/  LDL R5, [R1+0xf50] ;  /* 0x000f500001057983 */ /* 0x000ea40000100800 */
[----:B--2---:R-:W-:-:S04]  /*199d0*/  @!P0 LOP3.LUT R5, R5, R4, RZ, 0x3c, !PT ;  /* 0x0000000405058212 */ /* 0x004fc800078e3cff */
[----:B------:R-:W-:-:S04]  /*199e0*/  @!P0 LOP3.LUT R4, R5, R4, RZ, 0x3c, !PT ;  /* 0x0000000405048212 */ /* 0x000fc800078e3cff */
[----:B------:R-:W-:-:S05]  /*199f0*/  @!P0 LOP3.LUT R5, R5, R4, RZ, 0x3c, !PT ;  /* 0x0000000405058212 */ /* 0x000fca00078e3cff */
[----:B------:R-:W2:Y:S04]  /*19a00*/  @!P0 LDG.E.U16 R0, [R4.64] ;  /* 0x0000000604008981 */ /* 0x000ea8000c1e1500 */
[----:B---3--:R0:W-:Y:S04]  /*19a10*/  STL [R1+0x238c], R9 ;  /* 0x00238c0901007387 */ /* 0x0081e80000100800 */
[----:B0-----:R-:W3:Y:S04]  /*19a20*/  LDL R9, [R1+0xf18] ;  /* 0x000f180001097983 */ /* 0x001ee80000100800 */
[----:B--2---:R0:W-:Y:S04]  /*19a30*/  STL [R1+0x3c], R0 ;  /* 0x00003c0001007387 */ /* 0x0041e80000100800 */
[----:B0-----:R-:W2:Y:S01]  /*19a40*/  LDL.LU R0, [R1+0x23e4] ;  /* 0x0023e40001007983 */ /* 0x001ea20000300800 */
[----:B------:R-:W2:Y:S01]  /*19a50*/  LDL R5, [R1+0xf14] ;  /* 0x000f140001057983 */ /* 0x000ea20000100800 */
[----:B------:R-:W-:Y:S01]  /*19a60*/  PRMT R20, RZ, 0x7610, R20 ;  /* 0x00007610ff147816 */ /* 0x000fe20000000014 */
[----:B---3--:R-:W-:-:S05]  /*19a70*/  @!P0 IMAD.MOV.U32 R4, RZ, RZ, R9 ;  /* 0x000000ffff048224 */ /* 0x008fca00078e0009 */
[----:B--2---:R0:W2:Y:S04]  /*19a80*/  @!P0 LDG.E.U16 R20, [R4.64] ;  /* 0x0000000604148981 */ /* 0x0040a8000c1e1500 */
[----:B0-----:R-:W3:Y:S04]  /*19a90*/  LDL R4, [R1+0xed4] ;  /* 0x000ed40001047983 */ /* 0x001ee80000100800 */
[----:B------:R-:W3:Y:S01]  /*19aa0*/  LDL R5, [R1+0xed8] ;  /* 0x000ed80001057983 */ /* 0x000ee20000100800 */
[----:B------:R-:W-:Y:S02]  /*19ab0*/  PRMT R14, RZ, 0x7610, R14 ;  /* 0x00007610ff0e7816 */ /* 0x000fe4000000000e */
[----:B------:R-:W-:-:S02]  /*19ac0*/  PRMT R0, RZ, 0x7610, R0 ;  /* 0x00007610ff007816 */ /* 0x000fc40000000000 */
[----:B---3--:R-:W-:-:S04]  /*19ad0*/  @!P0 LOP3.LUT R5, R5, R4, RZ, 0x3c, !PT ;  /* 0x0000000405058212 */ /* 0x008fc800078e3cff */
[----:B------:R-:W-:-:S04]  /*19ae0*/  @!P0 LOP3.LUT R4, R5, R4, RZ, 0x3c, !PT ;  /* 0x0000000405048212 */ /* 0x000fc800078e3cff */
[----:B------:R-:W-:-:S05]  /*19af0*/  @!P0 LOP3.LUT R5, R5, R4, RZ, 0x3c, !PT ;  /* 0x0000000405058212 */ /* 0x000fca00078e3cff */
[----:B------:R0:W3:Y:S02]  /*19b00*/  @!P0 LDG.E.U16 R14, [R4.64] ;  /* 0x00000006040e8981 */ /* 0x0000e4000c1e1500 */
[----:B0-----:R-:W-:Y:S02]  /*19b10*/  @!P0 IMAD.MOV.U32 R4, RZ, RZ, R18 ;  /* 0x000000ffff048224 */ /* 0x001fe400078e0012 */
[----:B----4-:R-:W-:-:S05]  /*19b20*/  @!P0 IMAD.MOV.U32 R5, RZ, RZ, R10 ;  /* 0x000000ffff058224 */ /* 0x010fca00078e000a */
[----:B------:R-:W4:Y:S04]  /*19b30*/  @!P0 LDG.E.U16 R0, [R4.64] ;  /* 0x0000000604008981 */ /* 0x000f28000c1e1500 */
[----:B--2---:R0:W-:Y:S01]  /*19b40*/  STL [R1+0x38], R20 ;  /* 0x0000381401007387 */ /* 0x0041e20000100800 */
[----:B------:R-:W2:Y:S03]  /*19b50*/  LDL R9, [R1+0xf7c] ;  /* 0x000f7c0001097983 */ /* 0x000ea60000100800 */
[----:B0-----:R-:W2:Y:S04]  /*19b60*/  LDL R20, [R1+0xde4] ;  /* 0x000de40001147983 */ /* 0x001ea80000100800 */
[----:B---3--:R0:W-:Y:S04]  /*19b70*/  STL [R1+0x34], R14 ;  /* 0x0000340e01007387 */ /* 0x0081e80000100800 */
[----:B0-----:R-:W3:Y:S01]  /*19b80*/  LDL.LU R14, [R1+0x23e0] ;  /* 0x0023e000010e7983 */ /* 0x001ee20000300800 */
[----:B------:R-:W2:Y:S02]  /*19b90*/  LDL R18, [R1+0xf80] ;  /* 0x000f800001127983 */ /* 0x000ea40000100800 */
[----:B------:R-:W2:Y:S01]  /*19ba0*/  LDL R10, [R1+0xfac] ;  /* 0x000fac00010a7983 */ /* 0x000ea20000100800 */
[----:B----4-:R0:W-:Y:S04]  /*19bb0*/  STL [R1+0x30], R0 ;  /* 0x0000300001007387 */ /* 0x0101e80000100800 */
[----:B0-----:R-:W4:Y:S01]  /*19bc0*/  LDL.LU R0, [R1+0x23dc] ;  /* 0x0023dc0001007983 */ /* 0x001f220000300800 */
[----:B------:R-:W2:Y:S01]  /*19bd0*/  LDL R5, [R1+0xe54] ;  /* 0x000e540001057983 */ /* 0x000ea20000100800 */
[----:B------:R-:W-:Y:S01]  /*19be0*/  PRMT R13, RZ, 0x7610, R13 ;  /* 0x00007610ff0d7816 */ /* 0x000fe2000000000d */
[----:B------:R-:W-:Y:S01]  /*19bf0*/  @!P0 IMAD.MOV.U32 R4, RZ, RZ, R15 ;  /* 0x000000ffff048224 */ /* 0x000fe200078e000f */
[----:B------:R-:W-:Y:S01]  /*19c00*/  PRMT R8, RZ, 0x7610, R8 ;  /* 0x00007610ff087816 */ /* 0x000fe20000000008 */
[----:B------:R-:W3:Y:S04]  /*19c10*/  LDL R15, [R1+0xdc0] ;  /* 0x000dc000010f7983 */ /* 0x000ee80000100800 */
[----:B--2---:R0:W2:Y:S04]  /*19c20*/  @!P0 LDG.E.U16 R13, [R4.64] ;  /* 0x00000006040d8981 */ /* 0x0040a8000c1e1500 */
[----:B0-----:R-:W2:Y:S04]  /*19c30*/  LDL R4, [R1+0xe14] ;  /* 0x000e140001047983 */ /* 0x001ea80000100800 */
[----:B------:R-:W2:Y:S01]  /*19c40*/  LDL R5, [R1+0xe18] ;  /* 0x000e180001057983 */ /* 0x000ea20000100800 */
[----:B----4-:R-:W-:-:S02]  /*19c50*/  PRMT R0, RZ, 0x7610, R0 ;  /* 0x00007610ff007816 */ /* 0x010fc40000000000 */
[----:B------:R-:W-:Y:S02]  /*19c60*/  PRMT R7, RZ, 0x7610, R7 ;  /* 0x00007610ff077816 */ /* 0x000fe40000000007 */
[----:B--2---:R-:W-:-:S04]  /*19c70*/  @!P0 LOP3.LUT R5, R5, R4, RZ, 0x3c, !PT ;  /* 0x0000000405058212 */ /* 0x004fc800078e3cff */
[----:B------:R-:W-:-:S04]  /*19c80*/  @!P0 LOP3.LUT R4, R5, R4, RZ, 0x3c, !PT ;  /* 0x0000000405048212 */ /* 0x000fc800078e3cff */
[----:B------:R-:W-:-:S05]  /*19c90*/  @!P0 LOP3.LUT R5, R5, R4, RZ, 0x3c, !PT ;  /* 0x0000000405058212 */ /* 0x000fca00078e3cff */
[----:B------:R0:W2:Y:S04]  /*19ca0*/  @!P0 LDG.E.U16 R0, [R4.64] ;  /* 0x0000000604008981 */ /* 0x0000a8000c1e1500 */
[----:B------:R1:W-:Y:S01]  /*19cb0*/  STL [R1+0x2c], R13 ;  /* 0x00002c0d01007387 */ /* 0x0003e20000100800 */
[----:B0-----:R-:W-:Y:S02]  /*19cc0*/  @!P0 IMAD.MOV.U32 R4, RZ, RZ, R9 ;  /* 0x000000ffff048224 */ /* 0x001fe400078e0009 */
[----:B------:R-:W-:Y:S01]  /*19cd0*/  @!P0 IMAD.MOV.U32 R5, RZ, RZ, R20 ;  /* 0x000000ffff058224 */ /* 0x000fe200078e0014 */
[----:B-1----:R-:W4:Y:S04]  /*19ce0*/  LDL R13, [R1+0xf4c] ;  /* 0x000f4c00010d7983 */ /* 0x002f280000100800 */
[----:B------:R0:W4:Y:S02]  /*19cf0*/  @!P0 LDG.E.U16 R8, [R4.64] ;  /* 0x0000000604088981 */ /* 0x000124000c1e1500 */
[----:B0-----:R-:W-:-:S02]  /*19d00*/  @!P0 IMAD.MOV.U32 R4, RZ, RZ, R10 ;  /* 0x000000ffff048224 */ /* 0x001fc400078e000a */
[----:B------:R-:W-:-:S05]  /*19d10*/  @!P0 IMAD.MOV.U32 R5, RZ, RZ, R18 ;  /* 0x000000ffff058224 */ /* 0x000fca00078e0012 */
[----:B------:R3:W4:Y:S01]  /*19d20*/  @!P0 LDG.E.U16 R7, [R4.64] ;  /* 0x0000000604078981 */ /* 0x000722000c1e1500 */
[----:B------:R-:W-:Y:S01]  /*19d30*/  PRMT R11, RZ, 0x7610, R11 ;  /* 0x00007610ff0b7816 */ /* 0x000fe2000000000b */
[----:B---3--:R-:W-:Y:S02]  /*19d40*/  @!P0 IMAD.MOV.U32 R5, RZ, RZ, R15 ;  /* 0x000000ffff058224 */ /* 0x008fe400078e000f */
[----:B--2---:R0:W-:Y:S04]  /*19d50*/  STL [R1+0xc], R0 ;  /* 0x00000c0001007387 */ /* 0x0041e80000100800 */
[----:B0-----:R-:W2:Y:S01]  /*19d60*/  LDL.LU R0, [R1+0x23d8] ;  /* 0x0023d80001007983 */ /* 0x001ea20000300800 */
[----:B------:R-:W3:Y:S02]  /*19d70*/  LDL R9, [R1+0xed0] ;  /* 0x000ed00001097983 */ /* 0x000ee40000100800 */
[----:B----4-:R-:W-:Y:S01]  /*19d80*/  @!P0 IMAD.MOV.U32 R4, RZ, RZ, R13 ;  /* 0x000000ffff048224 */ /* 0x010fe200078e000d */
[----:B------:R0:W-:Y:S01]  /*19d90*/  STL [R1+0x236c], R8 ;  /* 0x00236c0801007387 */ /* 0x0001e20000100800 */
[----:B------:R-:W4:Y:S02]  /*19da0*/  LDL R20, [R1+0xe8c] ;  /* 0x000e8c0001147983 */ /* 0x000f240000100800 */
[----:B------:R-:W2:Y:S01]  /*19db0*/  LDL R10, [R1+0xe90] ;  /* 0x000e9000010a7983 */ /* 0x000ea20000100800 */
[----:B------:R1:W2:Y:S04]  /*19dc0*/  @!P0 LDG.E.U16 R11, [R4.64] ;  /* 0x00000006040b8981 */ /* 0x0002a8000c1e1500 */
[----:B0-----:R-:W2:Y:S04]  /*19dd0*/  LDL R8, [R1+0xecc] ;  /* 0x000ecc0001087983 */ /* 0x001ea80000100800 */
[----:B------:R-:W-:Y:S01]  /*19de0*/  STL [R1+0x2370], R7 ;  /* 0x0023700701007387 */ /* 0x000fe20000100800 */
[----:B-1----:R-:W2:Y:S03]  /*19df0*/  LDL R4, [R1+0xf0c] ;  /* 0x000f0c0001047983 */ /* 0x002ea60000100800 */
[----:B------:R-:W2:Y:S01]  /*19e00*/  LDL R5, [R1+0xf10] ;  /* 0x000f100001057983 */ /* 0x000ea20000100800 */
[----:B------:R-:W-:-:S03]  /*19e10*/  PRMT R14, RZ, 0x7610, R14 ;  /* 0x00007610ff0e7816 */ /* 0x000fc6000000000e */
[----:B------:R-:W3:Y:S04]  /*19e20*/  LDL R18, [R1+0xe4c] ;  /* 0x000e4c0001127983 */ /* 0x000ee80000100800 */
[----:B------:R-:W3:Y:S04]  /*19e30*/  LDL R15, [R1+0xe50] ;  /* 0x000e5000010f7983 */ /* 0x000ee80000100800 */
[----:B------:R-:W3:Y:S01]  /*19e40*/  LDL R13, [R1+0xe0c] ;  /* 0x000e0c00010d7983 */ /* 0x000ee20000100800 */
[----:B--2---:R-:W-:-:S04]  /*19e50*/  @!P0 LOP3.LUT R5, R5, R4, RZ, 0x3c, !PT ;  /* 0x0000000405058212 */ /* 0x004fc800078e3cff */
[----:B------:R-:W-:-:S04]  /*19e60*/  @!P0 LOP3.LUT R4, R5, R4, RZ, 0x3c, !PT ;  /* 0x0000000405048212 */ /* 0x000fc800078e3cff */
[----:B------:R-:W-:-:S05]  /*19e70*/  @!P0 LOP3.LUT R5, R5, R4, RZ, 0x3c, !PT ;  /* 0x0000000405058212 */ /* 0x000fca00078e3cff */
[----:B------:R3:W2:Y:S04]  /*19e80*/  @!P0 LDG.E.U16 R14, [R4.64] ;  /* 0x00000006040e8981 */ /* 0x0006a8000c1e1500 */
[----:B------:R0:W-:Y:S04]  /*19e90*/  STL [R1+0x20], R11 ;  /* 0x0000200b01007387 */ /* 0x0001e80000100800 */
[----:B0-----:R-:W2:Y:S01]  /*19ea0*/  LDL R11, [R1+0xe10] ;  /* 0x000e1000010b7983 */ /* 0x001ea20000100800 */
[----:B------:R-:W-:Y:S01]  /*19eb0*/  PRMT R0, RZ, 0x7610, R0 ;  /* 0x00007610ff007816 */ /* 0x000fe20000000000 */
[----:B---3--:R-:W-:-:S02]  /*19ec0*/  @!P0 IMAD.MOV.U32 R4, RZ, RZ, R9 ;  /* 0x000000ffff048224 */ /* 0x008fc400078e0009 */
[----:B------:R-:W-:Y:S01]  /*19ed0*/  @!P0 IMAD.MOV.U32 R5, RZ, RZ, R8 ;  /* 0x000000ffff058224 */ /* 0x000fe200078e0008 */
[----:B------:R-:W-:-:S04]  /*19ee0*/  PRMT R7, RZ, 0x7610, R7 ;  /* 0x00007610ff077816 */ /* 0x000fc80000000007 */
[----:B------:R0:W3:Y:S02]  /*19ef0*/  @!P0 LDG.E.U16 R0, [R4.64] ;  /* 0x0000000604008981 */ /* 0x0000e4000c1e1500 */
[----:B0-----:R-:W-:Y:S02]  /*19f00*/  @!P0 IMAD.MOV.U32 R4, RZ, RZ, R10 ;  /* 0x000000ffff048224 */ /* 0x001fe400078e000a */
[----:B----4-:R-:W-:-:S05]  /*19f10*/  @!P0 IMAD.MOV.U32 R5, RZ, RZ, R20 ;  /* 0x000000ffff058224 */ /* 0x010fca00078e0014 */
[----:B------:R0:W4:Y:S04]  /*19f20*/  @!P0 LDG.E.U16 R7, [R4.64] ;  /* 0x0000000604078981 */ /* 0x000128000c1e1500 */
[----:B--2---:R1:W-:Y:S04]  /*19f30*/  STL [R1+0x1c], R14 ;  /* 0x00001c0e01007387 */ /* 0x0043e80000100800 */
[----:B-1----:R-:W2:Y:S01]  /*19f40*/  LDL.LU R14, [R1+0x23d4] ;  /* 0x0023d400010e7983 */ /* 0x002ea20000300800 */
[----:B0-----:R-:W-:Y:S02]  /*19f50*/  @!P0 IMAD.MOV.U32 R4, RZ, RZ, R15 ;  /* 0x000000ffff048224 */ /* 0x001fe400078e000f */
[----:B------:R-:W-:Y:S01]  /*19f60*/  @!P0 IMAD.MOV.U32 R5, RZ, RZ, R18 ;  /* 0x000000ffff058224 */ /* 0x000fe200078e0012 */
[----:B------:R-:W-:Y:S01]  /*19f70*/  PRMT R2, RZ, 0x7610, R2 ;  /* 0x00007610ff027816 */ /* 0x000fe20000000002 */
[----:B------:R-:W2:Y:S04]  /*19f80*/  LDL R9, [R1+0xde0] ;  /* 0x000de00001097983 */ /* 0x000ea80000100800 */
[----:B------:R-:W2:Y:S04]  /*19f90*/  LDL R8, [R1+0xf84] ;  /* 0x000f840001087983 */ /* 0x000ea80000100800 */
[----:B---3--:R0:W-:Y:S04]  /*19fa0*/  STL [R1+0x18], R0 ;  /* 0x0000180001007387 */ /* 0x0081e80000100800 */
[----:B0-----:R-:W3:Y:S01]  /*19fb0*/  LDL.LU R0, [R1+0x23d0] ;  /* 0x0023d00001007983 */ /* 0x001ee20000300800 */
[----:B------:R-:W3:Y:S03]  /*19fc0*/  LDL R10, [R1+0xf88] ;  /* 0x000f8800010a7983 */ /* 0x000ee60000100800 */
[----:B----4-:R0:W-:Y:S01]  /*19fd0*/  STL [R1+0x14], R7 ;  /* 0x0000140701007387 */ /* 0x0101e20000100800 */
[----:B------:R-:W4:Y:S03]  /*19fe0*/  LDL R18, [R1+0xf44] ;  /* 0x000f440001127983 */ /* 0x000f260000100800 */
[----:B0-----:R-:W3:Y:S01]  /*19ff0*/  LDL R7, [R1+0xfa8] ;  /* 0x000fa80001077983 */ /* 0x001ee20000100800 */
[----:B--2---:R-:W-:-:S06]  /*1a000*/  PRMT R14, RZ, 0x7610, R14 ;  /* 0x00007610ff0e7816 */ /* 0x004fcc000000000e */
[----:B------:R0:W2:Y:S02]  /*1a010*/  @!P0 LDG.E.U16 R14, [R4.64] ;  /* 0x00000006040e8981 */ /* 0x0000a4000c1e1500 */
[----:B0-----:R-:W-:Y:S02]  /*1a020*/  @!P0 IMAD.MOV.U32 R4, RZ, RZ, R11 ;  /* 0x000000ffff048224 */ /* 0x001fe400078e000b */
[----:B------:R-:W-:Y:S02]  /*1a030*/  @!P0 IMAD.MOV.U32 R5, RZ, RZ, R13 ;  /* 0x000000ffff058224 */ /* 0x000fe400078e000d */
[----:B------:R-:W2:Y:S04]  /*1a040*/  LDL R13, [R1+0xf48] ;  /* 0x000f4800010d7983 */ /* 0x000ea80000100800 */
[----:B------:R0:W2:Y:S01]  /*1a050*/  @!P0 LDG.E.U16 R2, [R4.64] ;  /* 0x0000000604028981 */ /* 0x0000a2000c1e1500 */
[----:B------:R-:W-:Y:S01]  /*1a060*/  PRMT R6, RZ, 0x7610, R6 ;  /* 0x00007610ff067816 */ /* 0x000fe20000000006 */
[----:B------:R-:W-:Y:S01]  /*1a070*/  @!P0 IMAD.MOV.U32 R15, RZ, RZ, R9 ;  /* 0x000000ffff0f8224 */ /* 0x000fe200078e0009 */
[----:B0-----:R-:W-:Y:S01]  /*1a080*/  PRMT R5, RZ, 0x7610, R5 ;  /* 0x00007610ff057816 */ /* 0x001fe20000000005 */
[----:B--2---:R-:W-:Y:S01]  /*1a090*/  STL [R1+0x2374], R2 ;  /* 0x0023740201007387 */ /* 0x004fe20000100800 */
[----:B------:R0:W-:Y:S02]  /*1a0a0*/  STL [R1+0x10], R14 ;  /* 0x0000100e01007387 */ /* 0x0001e40000100800 */
[----:B------:R-:W2:Y:S02]  /*1a0b0*/  LDL R9, [R1+0xf04] ;  /* 0x000f040001097983 */ /* 0x000ea40000100800 */
[----:B0-----:R-:W-:-:S02]  /*1a0c0*/  @!P0 IMAD.MOV.U32 R14, RZ, RZ, R8 ;  /* 0x000000ffff0e8224 */ /* 0x001fc400078e0008 */
[----:B------:R-:W2:Y:S04]  /*1a0d0*/  LDL R8, [R1+0xf08] ;  /* 0x000f080001087983 */ /* 0x000ea80000100800 */
[----:B------:R3:W2:Y:S02]  /*1a0e0*/  @!P0 LDG.E.U16 R6, [R14.64] ;  /* 0x000000060e068981 */ /* 0x0006a4000c1e1500 */
[----:B---3--:R-:W-:Y:S02]  /*1a0f0*/  @!P0 IMAD.MOV.U32 R14, RZ, RZ, R7 ;  /* 0x000000ffff0e8224 */ /* 0x008fe400078e0007 */
[----:B------:R-:W-:-:S05]  /*1a100*/  @!P0 IMAD.MOV.U32 R15, RZ, RZ, R10 ;  /* 0x000000ffff0f8224 */ /* 0x000fca00078e000a */
[----:B------:R-:W3:Y:S04]  /*1a110*/  @!P0 LDG.E.U16 R5, [R14.64] ;  /* 0x000000060e058981 */ /* 0x000ee8000c1e1500 */
[----:B--2---:R0:W-:Y:S01]  /*1a120*/  STL [R1+0x2378], R6 ;  /* 0x0023780601007387 */ /* 0x0041e20000100800 */
[----:B------:R-:W2:Y:S02]  /*1a130*/  LDL R11, [R1+0xec4] ;  /* 0x000ec400010b7983 */ /* 0x000ea40000100800 */
[----:B------:R-:W2:Y:S02]  /*1a140*/  LDL R10, [R1+0xec8] ;  /* 0x000ec800010a7983 */ /* 0x000ea40000100800 */
[----:B------:R-:W2:Y:S01]  /*1a150*/  LDL R7, [R1+0xe84] ;  /* 0x000e840001077983 */ /* 0x000ea20000100800 */
[----:B0-----:R-:W2:Y:S04]  /*1a160*/  LDL R6, [R1+0xe88] ;  /* 0x000e880001067983 */ /* 0x001ea80000100800 */
[----:B---3--:R0:W-:Y:S01]  /*1a170*/  STL [R1+0x237c], R5 ;  /* 0x00237c0501007387 */ /* 0x0081e20000100800 */
[----:B------:R-:W3:Y:S03]  /*1a180*/  LDL R2, [R1+0xe48] ;  /* 0x000e480001027983 */ /* 0x000ee60000100800 */
[----:B0-----:R-:W3:Y:S01]  /*1a190*/  LDL R5, [R1+0xe44] ;  /* 0x000e440001057983 */ /* 0x001ee20000100800 */
[----:B------:R-:W-:Y:S01]  /*1a1a0*/  PRMT R12, RZ, 0x7610, R12 ;  /* 0x00007610ff0c7816 */ /* 0x000fe2000000000c */
[----:B------:R-:W-:-:S02]  /*1a1b0*/  @!P0 IMAD.MOV.U32 R14, RZ, RZ, R13 ;  /* 0x000000ffff0e8224 */ /* 0x000fc400078e000d */
[----:B----4-:R-:W-:Y:S01]  /*1a1c0*/  @!P0 IMAD.MOV.U32 R15, RZ, RZ, R18 ;  /* 0x000000ffff0f8224 */ /* 0x010fe200078e0012 */
[----:B------:R-:W-:-:S04]  /*1a1d0*/  PRMT R29, RZ, 0x7610, R29 ;  /* 0x00007610ff1d7816 */ /* 0x000fc8000000001d */
[----:B------:R0:W4:Y:S01]  /*1a1e0*/  @!P0 LDG.E.U16 R12, [R14.64] ;  /* 0x000000060e0c8981 */ /* 0x000122000c1e1500 */
[----:B------:R-:W-:Y:S01]  /*1a1f0*/  PRMT R28, RZ, 0x7610, R28 ;  /* 0x00007610ff1c7816 */ /* 0x000fe2000000001c */
[----:B0-----:R-:W-:Y:S02]  /*1a200*/  @!P0 IMAD.MOV.U32 R14, RZ, RZ, R8 ;  /* 0x000000ffff0e8224 */ /* 0x001fe400078e0008 */
[----:B------:R-:W-:Y:S01]  /*1a210*/  @!P0 IMAD.MOV.U32 R15, RZ, RZ, R9 ;  /* 0x000000ffff0f8224 */ /* 0x000fe200078e0009 */
[----:B------:R-:W-:Y:S02]  /*1a220*/  PRMT R27, RZ, 0x7610, R27 ;  /* 0x00007610ff1b7816 */ /* 0x000fe4000000001b */
[----:B------:R-:W-:Y:S01]  /*1a230*/  PRMT R26, RZ, 0x7610, R26 ;  /* 0x00007610ff1a7816 */ /* 0x000fe2000000001a */
[----:B------:R-:W4:Y:S04]  /*1a240*/  LDL R9, [R1+0xe04] ;  /* 0x000e040001097983 */ /* 0x000f280000100800 */
[----:B------:R2:W4:Y:S04]  /*1a250*/  @!P0 LDG.E.U16 R29, [R14.64] ;  /* 0x000000060e1d8981 */ /* 0x000528000c1e1500 */
[----:B------:R-:W4:Y:S01]  /*1a260*/  LDL R8, [R1+0xe08] ;  /* 0x000e080001087983 */ /* 0x000f220000100800 */
[----:B--2---:R-:W-:-:S02]  /*1a270*/  @!P0 IMAD.MOV.U32 R15, RZ, RZ, R11 ;  /* 0x000000ffff0f8224 */ /* 0x004fc400078e000b */
[----:B------:R-:W-:-:S05]  /*1a280*/  @!P0 IMAD.MOV.U32 R14, RZ, RZ, R10 ;  /* 0x000000ffff0e8224 */ /* 0x000fca00078e000a */
[----:B------:R0:W2:Y:S02]  /*1a290*/  @!P0 LDG.E.U16 R28, [R14.64] ;  /* 0x000000060e1c8981 */ /* 0x0000a4000c1e1500 */
[----:B0-----:R-:W-:Y:S02]  /*1a2a0*/  @!P0 IMAD.MOV.U32 R14, RZ, RZ, R6 ;  /* 0x000000ffff0e8224 */ /* 0x001fe400078e0006 */
[----:B------:R-:W-:-:S05]  /*1a2b0*/  @!P0 IMAD.MOV.U32 R15, RZ, RZ, R7 ;  /* 0x000000ffff0f8224 */ /* 0x000fca00078e0007 */
[----:B------:R3:W2:Y:S02]  /*1a2c0*/  @!P0 LDG.E.U16 R27, [R14.64] ;  /* 0x000000060e1b8981 */ /* 0x0006a4000c1e1500 */
[----:B---3--:R-:W-:Y:S02]  /*1a2d0*/  @!P0 IMAD.MOV.U32 R14, RZ, RZ, R2 ;  /* 0x000000ffff0e8224 */ /* 0x008fe400078e0002 */
[----:B------:R-:W-:-:S05]  /*1a2e0*/  @!P0 IMAD.MOV.U32 R15, RZ, RZ, R5 ;  /* 0x000000ffff0f8224 */ /* 0x000fca00078e0005 */
[----:B------:R0:W3:Y:S04]  /*1a2f0*/  @!P0 LDG.E.U16 R26, [R14.64] ;  /* 0x000000060e1a8981 */ /* 0x0000e8000c1e1500 */
[----:B----4-:R-:W-:Y:S01]  /*1a300*/  STL [R1+0x2380], R29 ;  /* 0x0023801d01007387 */ /* 0x010fe20000100800 */
[----:B0-----:R-:W-:Y:S02]  /*1a310*/  @!P0 IMAD.MOV.U32 R14, RZ, RZ, R8 ;  /* 0x000000ffff0e8224 */ /* 0x001fe400078e0008 */
[----:B------:R-:W-:Y:S01]  /*1a320*/  @!P0 IMAD.MOV.U32 R15, RZ, RZ, R9 ;  /* 0x000000ffff0f8224 */ /* 0x000fe200078e0009 */
[----:B------:R-:W-:-:S06]  /*1a330*/  PRMT R22, RZ, 0x7610, R22 ;  /* 0x00007610ff167816 */ /* 0x000fcc0000000016 */
[----:B------:R-:W4:Y:S04]  /*1a340*/  @!P0 LDG.E.U16 R22, [R14.64] ;  /* 0x000000060e168981 */ /* 0x000f28000c1e1500 */
[----:B--2---:R-:W-:Y:S01]  /*1a350*/  STL [R1+0x2384], R28 ;  /* 0x0023841c01007387 */ /* 0x004fe20000100800 */
[----:B------:R-:W2:Y:S02]  /*1a360*/  LDL R7, [R1+0xddc] ;  /* 0x000ddc0001077983 */ /* 0x000ea40000100800 */
[----:B------:R-:W2:Y:S01]  /*1a370*/  LDL R6, [R1+0xf8c] ;  /* 0x000f8c0001067983 */ /* 0x000ea20000100800 */
[----:B------:R-:W-:Y:S01]  /*1a380*/  STL [R1+0x2390], R27 ;  /* 0x0023901b01007387 */ /* 0x000fe20000100800 */
[----:B------:R-:W2:Y:S02]  /*1a390*/  LDL R5, [R1+0xf90] ;  /* 0x000f900001057983 */ /* 0x000ea40000100800 */
[----:B------:R-:W2:Y:S01]  /*1a3a0*/  LDL R2, [R1+0xfa4] ;  /* 0x000fa40001027983 */ /* 0x000ea20000100800 */
[----:B---3--:R-:W-:Y:S01]  /*1a3b0*/  STL [R1+0x2394], R26 ;  /* 0x0023941a01007387 */ /* 0x008fe20000100800 */
[----:B------:R-:W3:Y:S02]  /*1a3c0*/  LDL R11, [R1+0xf3c] ;  /* 0x000f3c00010b7983 */ /* 0x000ee40000100800 */
[----:B------:R-:W3:Y:S02]  /*1a3d0*/  LDL R10, [R1+0xf40] ;  /* 0x000f4000010a7983 */ /* 0x000ee40000100800 */
[----:B------:R-:W3:Y:S01]  /*1a3e0*/  LDL R9, [R1+0xefc] ;  /* 0x000efc0001097983 */ /* 0x000ee20000100800 */
[----:B------:R-:W3:Y:S01]  /*1a3f0*/  LDL R8, [R1+0xf00] ;  /* 0x000f000001087983 */ /* 0x000ee20000100800 */
[----:B------:R-:W-:-:S02]  /*1a400*/  PRMT R4, RZ, 0x7610, R4 ;  /* 0x00007610ff047816 */ /* 0x000fc40000000004 */
[----:B------:R-:W-:Y:S02]  /*1a410*/  PRMT R3, RZ, 0x7610, R3 ;  /* 0x00007610ff037816 */ /* 0x000fe40000000003 */
[----:B------:R-:W-:Y:S02]  /*1a420*/  PRMT R16, RZ, 0x7610, R16 ;  /* 0x00007610ff107816 */ /* 0x000fe40000000010 */
[----:B------:R-:W-:Y:S01]  /*1a430*/  PRMT R17, RZ, 0x7610, R17 ;  /* 0x00007610ff117816 */ /* 0x000fe20000000011 */
[----:B----4-:R-:W-:Y:S01]  /*1a440*/  STL [R1+0x2398], R22 ;  /* 0x0023981601007387 */ /* 0x010fe20000100800 */
[----:B------:R-:W-:Y:S02]  /*1a450*/  STL [R1], R12 ;  /* 0x0000000c01007387 */ /* 0x000fe40000100800 */
[----:B--2---:R-:W-:Y:S02]  /*1a460*/  @!P0 IMAD.MOV.U32 R15, RZ, RZ, R7 ;  /* 0x000000ffff0f8224 */ /* 0x004fe400078e0007 */
[----:B------:R-:W-:Y:S01]  /*1a470*/  @!P0 IMAD.MOV.U32 R14, RZ, RZ, R6 ;  /* 0x000000ffff0e8224 */ /* 0x000fe200078e0006 */
[----:B------:R-:W2:Y:S04]  /*1a480*/  LDL R7, [R1+0xebc] ;  /* 0x000ebc0001077983 */ /* 0x000ea80000100800 */
[----:B------:R-:W4:Y:S04]  /*1a490*/  LDL R6, [R1+0xec0] ;  /* 0x000ec00001067983 */ /* 0x000f280000100800 */
[----:B------:R0:W2:Y:S02]  /*1a4a0*/  @!P0 LDG.E.U16 R4, [R14.64] ;  /* 0x000000060e048981 */ /* 0x0000a4000c1e1500 */
[----:B0-----:R-:W-:-:S02]  /*1a4b0*/  @!P0 IMAD.MOV.U32 R15, RZ, RZ, R5 ;  /* 0x000000ffff0f8224 */ /* 0x001fc400078e0005 */
[----:B------:R-:W-:-:S05]  /*1a4c0*/  @!P0 IMAD.MOV.U32 R14, RZ, RZ, R2 ;  /* 0x000000ffff0e8224 */ /* 0x000fca00078e0002 */
[----:B------:R3:W4:Y:S02]  /*1a4d0*/  @!P0 LDG.E.U16 R3, [R14.64] ;  /* 0x000000060e038981 */ /* 0x000724000c1e1500 */
[----:B---3--:R-:W-:Y:S02]  /*1a4e0*/  @!P0 IMAD.MOV.U32 R15, RZ, RZ, R11 ;  /* 0x000000ffff0f8224 */ /* 0x008fe400078e000b */
[----:B------:R-:W-:-:S05]  /*1a4f0*/  @!P0 IMAD.MOV.U32 R14, RZ, RZ, R10 ;  /* 0x000000ffff0e8224 */ /* 0x000fca00078e000a */
[----:B------:R0:W3:Y:S02]  /*1a500*/  @!P0 LDG.E.U16 R16, [R14.64] ;  /* 0x000000060e108981 */ /* 0x0000e4000c1e1500 */
[----:B0-----:R-:W-:Y:S02]  /*1a510*/  @!P0 IMAD.MOV.U32 R14, RZ, RZ, R8 ;  /* 0x000000ffff0e8224 */ /* 0x001fe400078e0008 */
[----:B------:R-:W-:-:S05]  /*1a520*/  @!P0 IMAD.MOV.U32 R15, RZ, RZ, R9 ;  /* 0x000000ffff0f8224 */ /* 0x000fca00078e0009 */
[----:B------:R4:W3:Y:S01]  /*1a530*/  @!P0 LDG.E.U16 R17, [R14.64] ;  /* 0x000000060e118981 */ /* 0x0008e2000c1e1500 */
[----:B------:R-:W-:-:S03]  /*1a540*/  PRMT R19, RZ, 0x7610, R19 ;  /* 0x00007610ff137816 */ /* 0x000fc60000000013 */
[----:B--2---:R0:W-:Y:S01]  /*1a550*/  STL [R1+0x239c], R4 ;  /* 0x00239c0401007387 */ /* 0x0041e20000100800 */
[----:B------:R-:W2:Y:S02]  /*1a560*/  LDL R5, [R1+0xe7c] ;  /* 0x000e7c0001057983 */ /* 0x000ea40000100800 */
[----:B------:R-:W2:Y:S02]  /*1a570*/  LDL R2, [R1+0xe80] ;  /* 0x000e800001027983 */ /* 0x000ea40000100800 */
[----:B----4-:R-:W-:Y:S02]  /*1a580*/  @!P0 IMAD.MOV.U32 R14, RZ, RZ, R6 ;  /* 0x000000ffff0e8224 */ /* 0x010fe400078e0006 */
[----:B------:R-:W-:-:S05]  /*1a590*/  @!P0 IMAD.MOV.U32 R15, RZ, RZ, R7 ;  /* 0x000000ffff0f8224 */ /* 0x000fca00078e0007 */
[----:B------:R2:W4:Y:S04]  /*1a5a0*/  @!P0 LDG.E.U16 R19, [R14.64] ;  /* 0x000000060e138981 */ /* 0x000528000c1e1500 */
[----:B------:R1:W-:Y:S04]  /*1a5b0*/  STL [R1+0x23a8], R3 ;  /* 0x0023a80301007387 */ /* 0x0003e80000100800 */
[----:B---3--:R-:W-:Y:S04]  /*1a5c0*/  STL [R1+0x23ac], R16 ;  /* 0x0023ac1001007387 */ /* 0x008fe80000100800 */
[----:B------:R-:W-:Y:S01]  /*1a5d0*/  STL [R1+0x23b0], R17 ;  /* 0x0023b01101007387 */ /* 0x000fe20000100800 */
[----:B------:R-:W3:Y:S02]  /*1a5e0*/  LDL R13, [R1+0xe3c] ;  /* 0x000e3c00010d7983 */ /* 0x000ee40000100800 */
[----:B------:R-:W3:Y:S01]  /*1a5f0*/  LDL R10, [R1+0xe40] ;  /* 0x000e4000010a7983 */ /* 0x000ee20000100800 */
[----:B------:R-:W-:-:S02]  /*1a600*/  PRMT R21, RZ, 0x7610, R21 ;  /* 0x00007610ff157816 */ /* 0x000fc40000000015 */
[----:B------:R-:W-:Y:S01]  /*1a610*/  PRMT R23, RZ, 0x7610, R23 ;  /* 0x00007610ff177816 */ /* 0x000fe20000000017 */
[----:B------:R-:W3:Y:S04]  /*1a620*/  LDL R7, [R1+0xdfc] ;  /* 0x000dfc0001077983 */ /* 0x000ee80000100800 */
[----:B0-----:R-:W3:Y:S01]  /*1a630*/  LDL R4, [R1+0xe00] ;  /* 0x000e000001047983 */ /* 0x001ee20000100800 */
[----:B--2---:R-:W-:Y:S02]  /*1a640*/  @!P0 IMAD.MOV.U32 R15, RZ, RZ, R5 ;  /* 0x000000ffff0f8224 */ /* 0x004fe400078e0005 */
[----:B------:R-:W-:-:S05]  /*1a650*/  @!P0 IMAD.MOV.U32 R14, RZ, RZ, R2 ;  /* 0x000000ffff0e8224 */ /* 0x000fca00078e0002 */
[----:B------:R3:W2:Y:S04]  /*1a660*/  @!P0 LDG.E.U16 R21, [R14.64] ;  /* 0x000000060e158981 */ /* 0x0006a8000c1e1500 */
[----:B----4-:R-:W-:Y:S01]  /*1a670*/  STL [R1+0x23c0], R19 ;  /* 0x0023c01301007387 */ /* 0x010fe20000100800 */
[----:B------:R-:W4:Y:S02]  /*1a680*/  LDL R2, [R1+0xf94] ;  /* 0x000f940001027983 */ /* 0x000f240000100800 */
[----:B-1----:R-:W4:Y:S01]  /*1a690*/  LDL R3, [R1+0xdd8] ;  /* 0x000dd80001037983 */ /* 0x002f220000100800 */
[----:B------:R-:W0:Y:S01]  /*1a6a0*/  S2R R12, SR_TID.X ;  /* 0x00000000000c7919 */ /* 0x000e220000002100 */
        /* <DEDUP_REMOVED lines=8> */
[----:B---3--:R-:W-:-:S02]  /*1a730*/  @!P0 IMAD.MOV.U32 R15, RZ, RZ, R13 ;  /* 0x000000ffff0f8224 */ /* 0x008fc400078e000d */
[----:B------:R-:W-:-:S05]  /*1a740*/  @!P0 IMAD.MOV.U32 R14, RZ, RZ, R10 ;  /* 0x000000ffff0e8224 */ /* 0x000fca00078e000a */
[----:B------:R1:W3:Y:S01]  /*1a750*/  @!P0 LDG.E.U16 R23, [R14.64] ;  /* 0x000000060e178981 */ /* 0x0002e2000c1e1500 */
[----:B------:R-:W-:Y:S02]  /*1a760*/  PRMT R24, RZ, 0x7610, R24 ;  /* 0x00007610ff187816 */ /* 0x000fe40000000018 */
[----:B0-----:R-:W-:Y:S01]  /*1a770*/  LOP3.LUT R8, R12, 0x7f, RZ, 0xc0, !PT ;  /* 0x0000007f0c087812 */ /* 0x001fe200078ec0ff */
[----:B-1----:R-:W-:Y:S02]  /*1a780*/  @!P0 IMAD.MOV.U32 R14, RZ, RZ, R4 ;  /* 0x000000ffff0e8224 */ /* 0x002fe400078e0004 */
[----:B------:R-:W-:-:S05]  /*1a790*/  @!P0 IMAD.MOV.U32 R15, RZ, RZ, R7 ;  /* 0x000000ffff0f8224 */ /* 0x000fca00078e0007 */
[----:B------:R4:W3:Y:S04]  /*1a7a0*/  @!P0 LDG.E.U16 R24, [R14.64] ;  /* 0x000000060e188981 */ /* 0x0008e8000c1e1500 */
[----:B--2---:R-:W-:Y:S01]  /*1a7b0*/  STL [R1+0x23c4], R21 ;  /* 0x0023c41501007387 */ /* 0x004fe20000100800 */
[----:B------:R0:W-:Y:S02]  /*1a7c0*/  STL [R1+0x23c8], R12 ;  /* 0x0023c80c01007387 */ /* 0x0001e40000100800 */
[----:B----4-:R-:W-:Y:S01]  /*1a7d0*/  @!P0 IMAD.MOV.U32 R14, RZ, RZ, R2 ;  /* 0x000000ffff0e8224 */ /* 0x010fe200078e0002 */
[----:B---3--:R-:W-:Y:S01]  /*1a7e0*/  STL [R1+0x23cc], R23 ;  /* 0x0023cc1701007387 */ /* 0x008fe20000100800 */
[----:B------:R-:W2:Y:S02]  /*1a7f0*/  LDL.LU R18, [R1+0x4b4] ;  /* 0x0004b40001127983 */ /* 0x000ea40000300800 */
[----:B0-----:R-:W3:Y:S02]  /*1a800*/  LDL.LU R12, [R1+0x4ac] ;  /* 0x0004ac00010c7983 */ /* 0x001ee40000300800 */
[----:B------:R-:W4:Y:S01]  /*1a810*/  LDL.LU R10, [R1+0x46c] ;  /* 0x00046c00010a7983 */ /* 0x000f220000300800 */
[----:B------:R-:W4:Y:S01]  /*1a820*/  LDL.LU R21, [R1+0x464] ;  /* 0x0004640001157983 */ /* 0x000f220000300800 */
[----:B------:R-:W4:Y:S02]  /*1a830*/  LDL.LU R2, [R1+0x428] ;  /* 0x0004280001027983 */ /* 0x000f240000300800 */
[----:B------:R-:W4:Y:S02]  /*1a840*/  LDL.LU R7, [R1+0x424] ;  /* 0x0004240001077983 */ /* 0x000f240000300800 */
[----:B------:R-:W4:Y:S01]  /*1a850*/  LDL.LU R20, [R1+0x3e8] ;  /* 0x0003e80001147983 */ /* 0x000f220000300800 */
[----:B------:R-:W4:Y:S01]  /*1a860*/  LDL.LU R13, [R1+0x3e4] ;  /* 0x0003e400010d7983 */ /* 0x000f220000300800 */
[----:B------:R-:W-:Y:S01]  /*1a870*/  PRMT R25, RZ, 0x7610, R25 ;  /* 0x00007610ff197816 */ /* 0x000fe20000000019 */
[----:B------:R-:W-:-:S02]  /*1a880*/  @!P0 IMAD.MOV.U32 R15, RZ, RZ, R3 ;  /* 0x000000ffff0f8224 */ /* 0x000fc400078e0003 */
[----:B------:R-:W-:Y:S01]  /*1a890*/  IMAD.SHL.U32 R28, R8, 0x2, RZ ;  /* 0x00000002081c7824 */ /* 0x000fe200078e00ff */
[----:B------:R-:W4:Y:S04]  /*1a8a0*/  LDL.LU R19, [R1+0x3a8] ;  /* 0x0003a80001137983 */ /* 0x000f280000300800 */
[----:B------:R0:W4:Y:S01]  /*1a8b0*/  @!P0 LDG.E.U16 R25, [R14.64] ;  /* 0x000000060e198981 */ /* 0x000122000c1e1500 */
[----:B------:R-:W4:Y:S01]  /*1a8c0*/  LDL.LU R17, [R1+0x118] ;  /* 0x0001180001117983 */ /* 0x000f220000300800 */
[----:B0-----:R-:W-:-:S05]  /*1a8d0*/  LOP3.LUT R15, R28, 0x60, RZ, 0x3c, !PT ;  /* 0x000000601c0f7812 */ /* 0x001fca00078e3cff */
[----:B------:R-:W-:Y:S01]  /*1a8e0*/  STS.U16 [R15+0x4c00], R22 ;  /* 0x004c00160f007388 */ /* 0x000fe20000000400 */
[----:B------:R-:W-:Y:S02]  /*1a8f0*/  STS.U16 [R15+0x4d00], R26 ;  /* 0x004d001a0f007388 */ /* 0x000fe40000000400 */
[----:B------:R0:W-:Y:S02]  /*1a900*/  STS.U16 [R15+0x5c00], R27 ;  /* 0x005c001b0f007388 */ /* 0x0001e40000000400 */
[----:B------:R1:W-:Y:S01]  /*1a910*/  STS.U16 [R15+0x5d00], R29 ;  /* 0x005d001d0f007388 */ /* 0x0003e20000000400 */
[----:B0-----:R-:W4:Y:S01]  /*1a920*/  LDL.LU R27, [R1+0x100] ;  /* 0x00010000011b7983 */ /* 0x001f220000300800 */
[----:B-1----:R-:W4:Y:S02]  /*1a930*/  LDL.LU R29, [R1+0xf8] ;  /* 0x0000f800011d7983 */ /* 0x002f240000300800 */
[----:B------:R-:W4:Y:S02]  /*1a940*/  LDL.LU R16, [R1+0xd8] ;  /* 0x0000d80001107983 */ /* 0x000f240000300800 */
[----:B------:R-:W4:Y:S01]  /*1a950*/  LDL.LU R3, [R1+0xc8] ;  /* 0x0000c80001037983 */ /* 0x000f220000300800 */
[----:B------:R-:W4:Y:S01]  /*1a960*/  LDL.LU R4, [R1+0xc4] ;  /* 0x0000c40001047983 */ /* 0x000f220000300800 */
[----:B------:R-:W4:Y:S03]  /*1a970*/  LDL.LU R22, [R1+0x5b8] ;  /* 0x0005b80001167983 */ /* 0x000f260000300800 */
[----:B------:R0:W-:Y:S01]  /*1a980*/  STS.U16 [R15+0x6c00], R5 ;  /* 0x006c00050f007388 */ /* 0x0001e20000000400 */
[----:B------:R-:W4:Y:S02]  /*1a990*/  LDL.LU R26, [R1+0x5b4] ;  /* 0x0005b400011a7983 */ /* 0x000f240000300800 */
[----:B------:R1:W-:Y:S02]  /*1a9a0*/  STS.U16 [R15+0x6d00], R6 ;  /* 0x006d00060f007388 */ /* 0x0003e40000000400 */
[----:B------:R1:W-:Y:S01]  /*1a9b0*/  STS.U16 [R15+0x7c00], R9 ;  /* 0x007c00090f007388 */ /* 0x0003e20000000400 */
[----:B------:R1:W-:Y:S04]  /*1a9c0*/  STS.U16 [R15+0x7d00], R11 ;  /* 0x007d000b0f007388 */ /* 0x0003e80000000400 */
[----:B0-----:R-:W4:Y:S01]  /*1a9d0*/  LDL.LU R5, [R1+0x5b0] ;  /* 0x0005b00001057983 */ /* 0x001f220000300800 */
[----:B-1----:R-:W4:Y:S03]  /*1a9e0*/  LDL.LU R6, [R1+0x5ac] ;  /* 0x0005ac0001067983 */ /* 0x002f260000300800 */
[----:B------:R-:W4:Y:S04]  /*1a9f0*/  LDL.LU R9, [R1+0x5a8] ;  /* 0x0005a80001097983 */ /* 0x000f280000300800 */
[----:B------:R-:W4:Y:S04]  /*1aa00*/  LDL.LU R11, [R1+0x5a4] ;  /* 0x0005a400010b7983 */ /* 0x000f280000300800 */
[----:B--2---:R0:W-:Y:S01]  /*1aa10*/  STS.U16 [R15+0x8c00], R18 ;  /* 0x008c00120f007388 */ /* 0x0041e20000000400 */
[----:B---3--:R-:W-:Y:S03]  /*1aa20*/  STS.U16 [R15+0x8d00], R12 ;  /* 0x008d000c0f007388 */ /* 0x008fe60000000400 */
[----:B0-----:R-:W2:Y:S01]  /*1aa30*/  LDL.LU R18, [R1+0x5a0] ;  /* 0x0005a00001127983 */ /* 0x001ea20000300800 */
[----:B----4-:R0:W-:Y:S03]  /*1aa40*/  STS.U16 [R15+0x9c00], R10 ;  /* 0x009c000a0f007388 */ /* 0x0101e60000000400 */
[----:B------:R-:W-:Y:S01]  /*1aa50*/  STS.U16 [R15+0x9d00], R21 ;  /* 0x009d00150f007388 */ /* 0x000fe20000000400 */
[----:B------:R1:W-:Y:S03]  /*1aa60*/  STS.U16 [R15+0xac00], R2 ;  /* 0x00ac00020f007388 */ /* 0x0003e60000000400 */
[----:B------:R3:W-:Y:S01]  /*1aa70*/  STS.U16 [R15+0xad00], R7 ;  /* 0x00ad00070f007388 */ /* 0x0007e20000000400 */
[----:B------:R4:W-:Y:S02]  /*1aa80*/  STS.U16 [R15+0xbc00], R20 ;  /* 0x00bc00140f007388 */ /* 0x0009e40000000400 */
[----:B------:R4:W-:Y:S01]  /*1aa90*/  STS.U16 [R15+0xbd00], R13 ;  /* 0x00bd000d0f007388 */ /* 0x0009e20000000400 */
[----:B0-----:R-:W2:Y:S01]  /*1aaa0*/  LDL.LU R10, [R1+0x59c] ;  /* 0x00059c00010a7983 */ /* 0x001ea20000300800 */
[----:B-1----:R-:W2:Y:S02]  /*1aab0*/  LDL.LU R2, [R1+0x590] ;  /* 0x0005900001027983 */ /* 0x002ea40000300800 */
[----:B---3--:R-:W3:Y:S01]  /*1aac0*/  LDL.LU R7, [R1+0x58c] ;  /* 0x00058c0001077983 */ /* 0x008ee20000300800 */
[----:B----4-:R-:W4:Y:S01]  /*1aad0*/  LDL.LU R20, [R1+0x580] ;  /* 0x0005800001147983 */ /* 0x010f220000300800 */
[----:B------:R-:W3:Y:S02]  /*1aae0*/  LDL.LU R13, [R1+0x57c] ;  /* 0x00057c00010d7983 */ /* 0x000ee40000300800 */
[----:B------:R-:W-:Y:S02]  /*1aaf0*/  STS.U16 [R15+0xcc00], R19 ;  /* 0x00cc00130f007388 */ /* 0x000fe40000000400 */
[----:B------:R-:W-:Y:S01]  /*1ab00*/  STS.U16 [R15+0xcd00], R17 ;  /* 0x00cd00110f007388 */ /* 0x000fe20000000400 */
[----:B------:R0:W-:Y:S01]  /*1ab10*/  STS.U16 [R15+0xdc00], R27 ;  /* 0x00dc001b0f007388 */ /* 0x0001e20000000400 */
[----:B------:R1:W-:Y:S02]  /*1ab20*/  STS.U16 [R15+0xdd00], R29 ;  /* 0x00dd001d0f007388 */ /* 0x0003e40000000400 */
[----:B------:R1:W-:Y:S02]  /*1ab30*/  STS.U16 [R15+0xec00], R0 ;  /* 0x00ec00000f007388 */ /* 0x0003e40000000400 */
[----:B------:R-:W-:Y:S01]  /*1ab40*/  STS.U16 [R15+0xed00], R16 ;  /* 0x00ed00100f007388 */ /* 0x000fe20000000400 */
[----:B------:R-:W-:Y:S01]  /*1ab50*/  STS.U16 [R15+0xfc00], R3 ;  /* 0x00fc00030f007388 */ /* 0x000fe20000000400 */
[----:B------:R-:W-:Y:S03]  /*1ab60*/  STS.U16 [R15+0xfd00], R4 ;  /* 0x00fd00040f007388 */ /* 0x000fe60000000400 */
[----:B0-----:R-:W4:Y:S01]  /*1ab70*/  LDL.LU R27, [R1+0x538] ;  /* 0x00053800011b7983 */ /* 0x001f220000300800 */
[----:B-1----:R-:W4:Y:S01]  /*1ab80*/  LDL.LU R29, [R1+0x534] ;  /* 0x00053400011d7983 */ /* 0x002f220000300800 */
[----:B------:R-:W-:-:S05]  /*1ab90*/  LOP3.LUT R0, R28, 0x70, RZ, 0x3c, !PT ;  /* 0x000000701c007812 */ /* 0x000fca00078e3cff */
[----:B------:R-:W-:Y:S01]  /*1aba0*/  STS.U16 [R0+0xe00], R22 ;  /* 0x000e001600007388 */ /* 0x000fe20000000400 */
[----:B------:R-:W-:Y:S02]  /*1abb0*/  STS.U16 [R0+0xf00], R26 ;  /* 0x000f001a00007388 */ /* 0x000fe40000000400 */
[----:B------:R-:W-:Y:S02]  /*1abc0*/  STS.U16 [R0+0x1e00], R5 ;  /* 0x001e000500007388 */ /* 0x000fe40000000400 */
[----:B------:R-:W-:Y:S01]  /*1abd0*/  STS.U16 [R0+0x1f00], R6 ;  /* 0x001f000600007388 */ /* 0x000fe20000000400 */
[----:B------:R-:W-:Y:S01]  /*1abe0*/  STS.U16 [R0+0x2e00], R9 ;  /* 0x002e000900007388 */ /* 0x000fe20000000400 */
[----:B------:R0:W-:Y:S03]  /*1abf0*/  STS.U16 [R0+0x2f00], R11 ;  /* 0x002f000b00007388 */ /* 0x0001e60000000400 */
[----:B0-----:R-:W4:Y:S01]  /*1ac00*/  LDL.LU R11, [R1+0x4f0] ;  /* 0x0004f000010b7983 */ /* 0x001f220000300800 */
[----:B------:R-:W4:Y:S03]  /*1ac10*/  LDL.LU R23, [R1+0x4ec] ;  /* 0x0004ec0001177983 */ /* 0x000f260000300800 */
[----:B--2---:R0:W-:Y:S04]  /*1ac20*/  STS.U16 [R0+0x3e00], R18 ;  /* 0x003e001200007388 */ /* 0x0041e80000000400 */
[----:B0-----:R-:W2:Y:S01]  /*1ac30*/  LDL.LU R18, [R1+0x4a8] ;  /* 0x0004a80001127983 */ /* 0x001ea20000300800 */
[----:B------:R-:W2:Y:S02]  /*1ac40*/  LDL.LU R12, [R1+0x4a4] ;  /* 0x0004a400010c7983 */ /* 0x000ea40000300800 */
[----:B------:R-:W2:Y:S02]  /*1ac50*/  LDL.LU R5, [R1+0x460] ;  /* 0x0004600001057983 */ /* 0x000ea40000300800 */
[----:B------:R-:W2:Y:S01]  /*1ac60*/  LDL.LU R6, [R1+0x45c] ;  /* 0x00045c0001067983 */ /* 0x000ea20000300800 */
[----:B------:R0:W-:Y:S04]  /*1ac70*/  STS.U16 [R0+0x3f00], R10 ;  /* 0x003f000a00007388 */ /* 0x0001e80000000400 */
[----:B------:R-:W2:Y:S01]  /*1ac80*/  LDL.LU R9, [R1+0x420] ;  /* 0x0004200001097983 */ /* 0x000ea20000300800 */
[----:B------:R-:W-:Y:S02]  /*1ac90*/  STS.U16 [R0+0x4e00], R2 ;  /* 0x004e000200007388 */ /* 0x000fe40000000400 */
[----:B---3--:R-:W-:Y:S02]  /*1aca0*/  STS.U16 [R0+0x4f00], R7 ;  /* 0x004f000700007388 */ /* 0x008fe40000000400 */
[----:B----4-:R1:W-:Y:S01]  /*1acb0*/  STS.U16 [R0+0x5e00], R20 ;  /* 0x005e001400007388 */ /* 0x0103e20000000400 */
[----:B------:R3:W-:Y:S04]  /*1acc0*/  STS.U16 [R0+0x5f00], R13 ;  /* 0x005f000d00007388 */ /* 0x0007e80000000400 */
[----:B0-----:R-:W4:Y:S01]  /*1acd0*/  LDL.LU R10, [R1+0x41c] ;  /* 0x00041c00010a7983 */ /* 0x001f220000300800 */
[----:B------:R-:W4:Y:S02]  /*1ace0*/  LDL.LU R21, [R1+0x3e0] ;  /* 0x0003e00001157983 */ /* 0x000f240000300800 */
[----:B------:R-:W4:Y:S01]  /*1acf0*/  LDL.LU R19, [R1+0x3dc] ;  /* 0x0003dc0001137983 */ /* 0x000f220000300800 */
[----:B-1----:R-:W4:Y:S01]  /*1ad00*/  LDL.LU R20, [R1+0x110] ;  /* 0x0001100001147983 */ /* 0x002f220000300800 */
[----:B---3--:R-:W4:Y:S02]  /*1ad10*/  LDL.LU R13, [R1+0x108] ;  /* 0x00010800010d7983 */ /* 0x008f240000300800 */
[----:B------:R-:W4:Y:S02]  /*1ad20*/  LDL.LU R2, [R1+0xf0] ;  /* 0x0000f00001027983 */ /* 0x000f240000300800 */
[----:B------:R-:W4:Y:S01]  /*1ad30*/  LDL.LU R7, [R1+0xe8] ;  /* 0x0000e80001077983 */ /* 0x000f220000300800 */
[----:B------:R-:W4:Y:S01]  /*1ad40*/  LDL.LU R14, [R1+0xd0] ;  /* 0x0000d000010e7983 */ /* 0x000f220000300800 */
[----:B------:R-:W4:Y:S02]  /*1ad50*/  LDL.LU R17, [R1+0xcc] ;  /* 0x0000cc0001117983 */ /* 0x000f240000300800 */
[----:B------:R-:W4:Y:S02]  /*1ad60*/  LDL.LU R16, [R1+0xc0] ;  /* 0x0000c00001107983 */ /* 0x000f240000300800 */
[----:B------:R-:W4:Y:S01]  /*1ad70*/  LDL.LU R3, [R1+0xb8] ;  /* 0x0000b80001037983 */ /* 0x000f220000300800 */
[----:B------:R-:W4:Y:S01]  /*1ad80*/  LDL.LU R4, [R1+0x94] ;  /* 0x0000940001047983 */ /* 0x000f220000300800 */
[----:B------:R-:W4:Y:S03]  /*1ad90*/  LDL.LU R22, [R1+0x8c] ;  /* 0x00008c0001167983 */ /* 0x000f260000300800 */
[----:B------:R0:W-:Y:S01]  /*1ada0*/  STS.U16 [R0+0x6e00], R27 ;  /* 0x006e001b00007388 */ /* 0x0001e20000000400 */
[----:B------:R-:W4:Y:S02]  /*1adb0*/  LDL.LU R26, [R1+0x84] ;  /* 0x00008400011a7983 */ /* 0x000f240000300800 */
[----:B------:R1:W-:Y:S01]  /*1adc0*/  STS.U16 [R0+0x6f00], R29 ;  /* 0x006f001d00007388 */ /* 0x0003e20000000400 */
[----:B0-----:R-:W4:Y:S01]  /*1add0*/  LDL.LU R27, [R1+0x7c] ;  /* 0x00007c00011b7983 */ /* 0x001f220000300800 */
[----:B-1----:R-:W4:Y:S03]  /*1ade0*/  LDL.LU R29, [R1+0x64] ;  /* 0x00006400011d7983 */ /* 0x002f260000300800 */
[----:B------:R0:W-:Y:S01]  /*1adf0*/  STS.U16 [R0+0x7e00], R11 ;  /* 0x007e000b00007388 */ /* 0x0001e20000000400 */
[----:B------:R1:W-:Y:S03]  /*1ae00*/  STS.U16 [R0+0x7f00], R23 ;  /* 0x007f001700007388 */ /* 0x0003e60000000400 */
[----:B0-----:R-:W4:Y:S01]  /*1ae10*/  LDL.LU R11, [R1+0x44] ;  /* 0x00004400010b7983 */ /* 0x001f220000300800 */
[----:B-1----:R-:W4:Y:S03]  /*1ae20*/  LDL.LU R23, [R1+0x23cc] ;  /* 0x0023cc0001177983 */ /* 0x002f260000300800 */
[----:B--2---:R0:W-:Y:S01]  /*1ae30*/  STS.U16 [R0+0x8e00], R18 ;  /* 0x008e001200007388 */ /* 0x0041e20000000400 */
[----:B------:R1:W-:Y:S02]  /*1ae40*/  STS.U16 [R0+0x8f00], R12 ;  /* 0x008f000c00007388 */ /* 0x0003e40000000400 */
[----:B------:R2:W-:Y:S01]  /*1ae50*/  STS.U16 [R0+0x9e00], R5 ;  /* 0x009e000500007388 */ /* 0x0005e20000000400 */
[----:B0-----:R-:W3:Y:S01]  /*1ae60*/  LDL.LU R18, [R1+0x4] ;  /* 0x0000040001127983 */ /* 0x001ee20000300800 */
[----:B-1----:R-:W3:Y:S02]  /*1ae70*/  LDL.LU R12, [R1+0x23c8] ;  /* 0x0023c800010c7983 */ /* 0x002ee40000300800 */
[----:B------:R0:W-:Y:S02]  /*1ae80*/  STS.U16 [R0+0x9f00], R6 ;  /* 0x009f000600007388 */ /* 0x0001e40000000400 */
[----:B--2---:R-:W2:Y:S01]  /*1ae90*/  LDL.LU R5, [R1+0x90] ;  /* 0x0000900001057983 */ /* 0x004ea20000300800 */
[----:B------:R1:W-:Y:S04]  /*1aea0*/  STS.U16 [R0+0xae00], R9 ;  /* 0x00ae000900007388 */ /* 0x0003e80000000400 */
[----:B----4-:R4:W-:Y:S01]  /*1aeb0*/  STS.U16 [R0+0xaf00], R10 ;  /* 0x00af000a00007388 */ /* 0x0109e20000000400 */
[----:B------:R4:W-:Y:S02]  /*1aec0*/  STS.U16 [R0+0xbe00], R21 ;  /* 0x00be001500007388 */ /* 0x0009e40000000400 */
[----:B------:R4:W-:Y:S01]  /*1aed0*/  STS.U16 [R0+0xbf00], R19 ;  /* 0x00bf001300007388 */ /* 0x0009e20000000400 */
[----:B------:R4:W-:Y:S04]  /*1aee0*/  STS.U16 [R0+0xce00], R20 ;  /* 0x00ce001400007388 */ /* 0x0009e80000000400 */
[----:B0-----:R-:W2:Y:S01]  /*1aef0*/  LDL.LU R6, [R1+0x88] ;  /* 0x0000880001067983 */ /* 0x001ea20000300800 */
[----:B-1----:R-:W2:Y:S03]  /*1af00*/  LDL.LU R9, [R1+0x80] ;  /* 0x0000800001097983 */ /* 0x002ea60000300800 */
[----:B----4-:R-:W4:Y:S04]  /*1af10*/  LDL.LU R10, [R1+0x6c] ;  /* 0x00006c00010a7983 */ /* 0x010f280000300800 */
[----:B------:R-:W2:Y:S01]  /*1af20*/  LDL.LU R21, [R1+0x23c4] ;  /* 0x0023c40001157983 */ /* 0x000ea20000300800 */
[----:B------:R-:W2:Y:S02]  /*1af30*/  LDL.LU R19, [R1+0x23c0] ;  /* 0x0023c00001137983 */ /* 0x000ea40000300800 */
[----:B------:R-:W2:Y:S02]  /*1af40*/  LDL.LU R20, [R1+0x23bc] ;  /* 0x0023bc0001147983 */ /* 0x000ea40000300800 */
[----:B------:R0:W-:Y:S01]  /*1af50*/  STS.U16 [R0+0xcf00], R13 ;  /* 0x00cf000d00007388 */ /* 0x0001e20000000400 */
[----:B------:R1:W-:Y:S01]  /*1af60*/  STS.U16 [R0+0xde00], R2 ;  /* 0x00de000200007388 */ /* 0x0003e20000000400 */
[----:B------:R1:W-:Y:S03]  /*1af70*/  STS.U16 [R0+0xdf00], R7 ;  /* 0x00df000700007388 */ /* 0x0003e60000000400 */
[----:B0-----:R-:W2:Y:S01]  /*1af80*/  LDL.LU R13, [R1+0x23b8] ;  /* 0x0023b800010d7983 */ /* 0x001ea20000300800 */
[----:B-1----:R-:W4:Y:S02]  /*1af90*/  LDL.LU R2, [R1+0x60] ;  /* 0x0000600001027983 */ /* 0x002f240000300800 */
[----:B------:R-:W4:Y:S02]  /*1afa0*/  LDL.LU R7, [R1+0x40] ;  /* 0x0000400001077983 */ /* 0x000f240000300800 */
[----:B------:R-:W-:Y:S01]  /*1afb0*/  STS.U16 [R0+0xee00], R14 ;  /* 0x00ee000e00007388 */ /* 0x000fe20000000400 */
[----:B------:R0:W-:Y:S01]  /*1afc0*/  STS.U16 [R0+0xef00], R17 ;  /* 0x00ef001100007388 */ /* 0x0001e20000000400 */
[----:B------:R1:W-:Y:S02]  /*1afd0*/  STS.U16 [R0+0xfe00], R16 ;  /* 0x00fe001000007388 */ /* 0x0003e40000000400 */
[----:B------:R1:W-:Y:S02]  /*1afe0*/  STS.U16 [R0+0xff00], R3 ;  /* 0x00ff000300007388 */ /* 0x0003e40000000400 */
[----:B------:R-:W-:Y:S01]  /*1aff0*/  STS.U16 [R28+0x10000], R4 ;  /* 0x010000041c007388 */ /* 0x000fe20000000400 */
[----:B------:R-:W-:Y:S01]  /*1b000*/  STS.U16 [R28+0x10800], R22 ;  /* 0x010800161c007388 */ /* 0x000fe20000000400 */
[----:B------:R-:W-:Y:S02]  /*1b010*/  STS.U16 [R28+0x11000], R26 ;  /* 0x0110001a1c007388 */ /* 0x000fe40000000400 */
[----:B------:R-:W-:Y:S02]  /*1b020*/  STS.U16 [R28+0x11800], R27 ;  /* 0x0118001b1c007388 */ /* 0x000fe40000000400 */
[----:B------:R-:W-:Y:S01]  /*1b030*/  STS.U16 [R28+0x12000], R29 ;  /* 0x0120001d1c007388 */ /* 0x000fe20000000400 */
[----:B0-----:R-:W4:Y:S01]  /*1b040*/  LDL.LU R17, [R1+0x78] ;  /* 0x0000780001117983 */ /* 0x001f220000300800 */
[----:B------:R-:W4:Y:S02]  /*1b050*/  LDL.LU R14, [R1+0x74] ;  /* 0x00007400010e7983 */ /* 0x000f240000300800 */
[----:B-1----:R-:W4:Y:S02]  /*1b060*/  LDL.LU R16, [R1+0x70] ;  /* 0x0000700001107983 */ /* 0x002f240000300800 */
[----:B------:R-:W4:Y:S01]  /*1b070*/  LDL.LU R3, [R1+0x68] ;  /* 0x0000680001037983 */ /* 0x000f220000300800 */
[----:B------:R0:W-:Y:S04]  /*1b080*/  STS.U16 [R28+0x12800], R11 ;  /* 0x0128000b1c007388 */ /* 0x0001e80000000400 */
[----:B0-----:R-:W4:Y:S01]  /*1b090*/  LDL.LU R11, [R1+0x5c] ;  /* 0x00005c00010b7983 */ /* 0x001f220000300800 */
[----:B---3--:R-:W-:-:S05]  /*1b0a0*/  LOP3.LUT R12, R12, 0x7f, RZ, 0xc0, !PT ;  /* 0x0000007f0c0c7812 */ /* 0x008fca00078ec0ff */
[----:B------:R-:W-:Y:S01]  /*1b0b0*/  IMAD.SHL.U32 R12, R12, 0x2, RZ ;  /* 0x000000020c0c7824 */ /* 0x000fe200078e00ff */
[----:B------:R0:W-:Y:S04]  /*1b0c0*/  STS.U16 [R28+0x13000], R18 ;  /* 0x013000121c007388 */ /* 0x0001e80000000400 */
[----:B------:R-:W-:Y:S01]  /*1b0d0*/  LOP3.LUT R12, R12, 0x10, RZ, 0x3c, !PT ;  /* 0x000000100c0c7812 */ /* 0x000fe200078e3cff */
[----:B0-----:R-:W3:Y:S01]  /*1b0e0*/  LDL.LU R18, [R1+0x28] ;  /* 0x0000280001127983 */ /* 0x001ee20000300800 */
[----:B------:R-:W3:Y:S02]  /*1b0f0*/  LDL.LU R4, [R1+0x58] ;  /* 0x0000580001047983 */ /* 0x000ee40000300800 */
[----:B------:R-:W3:Y:S02]  /*1b100*/  LDL.LU R22, [R1+0x54] ;  /* 0x0000540001167983 */ /* 0x000ee40000300800 */
[----:B------:R-:W3:Y:S01]  /*1b110*/  LDL.LU R26, [R1+0x50] ;  /* 0x00005000011a7983 */ /* 0x000ee20000300800 */
[----:B------:R-:W3:Y:S04]  /*1b120*/  LDL.LU R27, [R1+0x4c] ;  /* 0x00004c00011b7983 */ /* 0x000ee80000300800 */
[----:B--2---:R-:W-:Y:S01]  /*1b130*/  STS.U16 [R28+0x13800], R13 ;  /* 0x0138000d1c007388 */ /* 0x004fe20000000400 */
[----:B------:R-:W-:Y:S02]  /*1b140*/  STS.U16 [R12+0x10100], R5 ;  /* 0x010100050c007388 */ /* 0x000fe40000000400 */
[----:B------:R-:W-:Y:S02]  /*1b150*/  STS.U16 [R12+0x10900], R6 ;  /* 0x010900060c007388 */ /* 0x000fe40000000400 */
[----:B------:R0:W-:Y:S01]  /*1b160*/  STS.U16 [R12+0x11100], R9 ;  /* 0x011100090c007388 */ /* 0x0001e20000000400 */
[----:B----4-:R1:W-:Y:S01]  /*1b170*/  STS.U16 [R12+0x11900], R10 ;  /* 0x0119000a0c007388 */ /* 0x0103e20000000400 */
[----:B------:R2:W-:Y:S02]  /*1b180*/  STS.U16 [R12+0x12100], R2 ;  /* 0x012100020c007388 */ /* 0x0005e40000000400 */
[----:B------:R4:W-:Y:S01]  /*1b190*/  STS.U16 [R12+0x12900], R7 ;  /* 0x012900070c007388 */ /* 0x0009e20000000400 */
[----:B0-----:R-:W3:Y:S04]  /*1b1a0*/  LDL.LU R9, [R1+0x48] ;  /* 0x0000480001097983 */ /* 0x001ee80000300800 */
[----:B-1----:R-:W3:Y:S01]  /*1b1b0*/  LDL.LU R10, [R1+0x24] ;  /* 0x00002400010a7983 */ /* 0x002ee20000300800 */
[----:B------:R-:W3:Y:S02]  /*1b1c0*/  LDL.LU R29, [R1+0x3c] ;  /* 0x00003c00011d7983 */ /* 0x000ee40000300800 */
[----:B------:R-:W3:Y:S01]  /*1b1d0*/  LDL.LU R5, [R1+0x38] ;  /* 0x0000380001057983 */ /* 0x000ee20000300800 */
[----:B------:R-:W3:Y:S01]  /*1b1e0*/  LDL.LU R6, [R1+0x34] ;  /* 0x0000340001067983 */ /* 0x000ee20000300800 */
[----:B--2---:R-:W2:Y:S02]  /*1b1f0*/  LDL.LU R2, [R1+0x30] ;  /* 0x0000300001027983 */ /* 0x004ea40000300800 */
[----:B------:R-:W-:-:S02]  /*1b200*/  IMAD.SHL.U32 R13, R8, 0x2, RZ ;  /* 0x00000002080d7824 */ /* 0x000fc400078e00ff */
[----:B----4-:R-:W3:Y:S01]  /*1b210*/  LDL.LU R7, [R1+0x2c] ;  /* 0x00002c0001077983 */ /* 0x010ee20000300800 */
[----:B------:R-:W2:Y:S04]  /*1b220*/  LDL.LU R8, [R1+0xc] ;  /* 0x00000c0001087983 */ /* 0x000ea80000300800 */
[----:B------:R0:W-:Y:S04]  /*1b230*/  STS.U16 [R12+0x13100], R20 ;  /* 0x013100140c007388 */ /* 0x0001e80000000400 */
[----:B0-----:R-:W2:Y:S01]  /*1b240*/  LDL.LU R12, [R1+0x23b4] ;  /* 0x0023b400010c7983 */ /* 0x001ea20000300800 */
[----:B------:R-:W-:Y:S01]  /*1b250*/  LOP3.LUT R20, R13, 0x10, RZ, 0x3c, !PT ;  /* 0x000000100d147812 */ /* 0x000fe200078e3cff */
[----:B------:R-:W-:-:S04]  /*1b260*/  LOP3.LUT R13, R28, 0x20, RZ, 0x3c, !PT ;  /* 0x000000201c0d7812 */ /* 0x000fc800078e3cff */
[----:B--2---:R0:W-:Y:S01]  /*1b270*/  STS.U16 [R20+0x13900], R12 ;  /* 0x0139000c14007388 */ /* 0x0041e20000000400 */
[----:B------:R1:W-:Y:S02]  /*1b280*/  STS.U16 [R13+0x10200], R17 ;  /* 0x010200110d007388 */ /* 0x0003e40000000400 */
[----:B------:R2:W-:Y:S02]  /*1b290*/  STS.U16 [R13+0x10a00], R14 ;  /* 0x010a000e0d007388 */ /* 0x0005e40000000400 */
[----:B------:R2:W-:Y:S01]  /*1b2a0*/  STS.U16 [R13+0x11200], R16 ;  /* 0x011200100d007388 */ /* 0x0005e20000000400 */
[----:B------:R3:W-:Y:S01]  /*1b2b0*/  STS.U16 [R13+0x11a00], R3 ;  /* 0x011a00030d007388 */ /* 0x0007e20000000400 */
[----:B------:R3:W-:Y:S03]  /*1b2c0*/  STS.U16 [R13+0x12200], R11 ;  /* 0x0122000b0d007388 */ /* 0x0007e60000000400 */
[----:B0-----:R-:W3:Y:S01]  /*1b2d0*/  LDL.LU R12, [R1+0x14] ;  /* 0x00001400010c7983 */ /* 0x001ee20000300800 */
[----:B------:R-:W3:Y:S02]  /*1b2e0*/  LDL.LU R20, [R1+0x10] ;  /* 0x0000100001147983 */ /* 0x000ee40000300800 */
[----:B-1----:R-:W3:Y:S02]  /*1b2f0*/  LDL.LU R17, [R1+0x23b0] ;  /* 0x0023b00001117983 */ /* 0x002ee40000300800 */
[----:B--2---:R-:W2:Y:S01]  /*1b300*/  LDL.LU R14, [R1] ;  /* 0x00000000010e7983 */ /* 0x004ea20000300800 */
[----:B------:R-:W2:Y:S01]  /*1b310*/  LDL.LU R16, [R1+0x23ac] ;  /* 0x0023ac0001107983 */ /* 0x000ea20000300800 */
[----:B---3--:R-:W3:Y:S03]  /*1b320*/  LDL.LU R3, [R1+0x23a8] ;  /* 0x0023a80001037983 */ /* 0x008ee60000300800 */
[----:B------:R-:W2:Y:S04]  /*1b330*/  LDL.LU R11, [R1+0x23a4] ;  /* 0x0023a400010b7983 */ /* 0x000ea80000300800 */
[----:B------:R0:W-:Y:S04]  /*1b340*/  STS.U16 [R13+0x12a00], R18 ;  /* 0x012a00120d007388 */ /* 0x0001e80000000400 */
[----:B0-----:R-:W2:Y:S01]  /*1b350*/  LDL.LU R18, [R1+0x23a0] ;  /* 0x0023a00001127983 */ /* 0x001ea20000300800 */
[----:B------:R-:W-:-:S03]  /*1b360*/  LOP3.LUT R28, R28, 0x30, RZ, 0x3c, !PT ;  /* 0x000000301c1c7812 */ /* 0x000fc600078e3cff */
[----:B--2---:R0:W-:Y:S01]  /*1b370*/  STS.U16 [R13+0x13200], R18 ;  /* 0x013200120d007388 */ /* 0x0041e20000000400 */
[----:B------:R1:W-:Y:S02]  /*1b380*/  STS.U16 [R13+0x13a00], R11 ;  /* 0x013a000b0d007388 */ /* 0x0003e40000000400 */
[----:B------:R2:W-:Y:S02]  /*1b390*/  STS.U16 [R28+0x10300], R4 ;  /* 0x010300041c007388 */ /* 0x0005e40000000400 */
[----:B------:R3:W-:Y:S01]  /*1b3a0*/  STS.U16 [R28+0x10b00], R22 ;  /* 0x010b00161c007388 */ /* 0x0007e20000000400 */
[----:B------:R3:W-:Y:S01]  /*1b3b0*/  STS.U16 [R28+0x11300], R26 ;  /* 0x0113001a1c007388 */ /* 0x0007e20000000400 */
[----:B------:R3:W-:Y:S03]  /*1b3c0*/  STS.U16 [R28+0x11b00], R27 ;  /* 0x011b001b1c007388 */ /* 0x0007e60000000400 */
[----:B0-----:R-:W4:Y:S01]  /*1b3d0*/  LDL.LU R18, [R1+0x18] ;  /* 0x0000180001127983 */ /* 0x001f220000300800 */
        /* <DEDUP_REMOVED lines=8> */
[----:B-1----:R-:W2:Y:S03]  /*1b460*/  LDL.LU R10, [R1+0x2388] ;  /* 0x00238800010a7983 */ /* 0x002ea60000300800 */
[----:B------:R-:W0:Y:S02]  /*1b470*/  S2R R13, SR_TID.X ;  /* 0x00000000000d7919 */ /* 0x000e240000002100 */
[----:B0-----:R-:W-:-:S05]  /*1b480*/  LOP3.LUT R13, R13, 0x7f, RZ, 0xc0, !PT ;  /* 0x0000007f0d0d7812 */ /* 0x001fca00078ec0ff */
[----:B------:R-:W-:Y:S01]  /*1b490*/  IMAD.SHL.U32 R13, R13, 0x2, RZ ;  /* 0x000000020d0d7824 */ /* 0x000fe200078e00ff */
[----:B--2---:R0:W-:Y:S01]  /*1b4a0*/  STS.U16 [R28+0x13300], R10 ;  /* 0x0133000a1c007388 */ /* 0x0041e20000000400 */
[----:B------:R1:W-:Y:S03]  /*1b4b0*/  STS.U16 [R28+0x13b00], R9 ;  /* 0x013b00091c007388 */ /* 0x0003e60000000400 */
[----:B0-----:R-:W2:Y:S01]  /*1b4c0*/  LDL.LU R10, [R1+0x20] ;  /* 0x00002000010a7983 */ /* 0x001ea20000300800 */
[C---:B-1----:R-:W-:Y:S01]  /*1b4d0*/  LOP3.LUT R9, R13.reuse, 0x40, RZ, 0x3c, !PT ;  /* 0x000000400d097812 */ /* 0x042fe200078e3cff */
[----:B------:R-:W2:Y:S04]  /*1b4e0*/  LDL.LU R28, [R1+0x2384] ;  /* 0x00238400011c7983 */ /* 0x000ea80000300800 */
[----:B------:R0:W-:Y:S01]  /*1b4f0*/  STS.U16 [R9+0x10400], R29 ;  /* 0x0104001d09007388 */ /* 0x0001e20000000400 */
[----:B------:R1:W-:Y:S02]  /*1b500*/  STS.U16 [R9+0x10c00], R5 ;  /* 0x010c000509007388 */ /* 0x0003e40000000400 */
[----:B------:R3:W-:Y:S02]  /*1b510*/  STS.U16 [R9+0x11400], R6 ;  /* 0x0114000609007388 */ /* 0x0007e40000000400 */
[----:B------:R4:W-:Y:S01]  /*1b520*/  STS.U16 [R9+0x11c00], R2 ;  /* 0x011c000209007388 */ /* 0x0009e20000000400 */
[----:B------:R4:W-:Y:S01]  /*1b530*/  STS.U16 [R9+0x12400], R7 ;  /* 0x0124000709007388 */ /* 0x0009e20000000400 */
[----:B------:R4:W-:Y:S03]  /*1b540*/  STS.U16 [R9+0x12c00], R8 ;  /* 0x012c000809007388 */ /* 0x0009e60000000400 */
[----:B0-----:R-:W2:Y:S01]  /*1b550*/  LDL.LU R29, [R1+0x2380] ;  /* 0x00238000011d7983 */ /* 0x001ea20000300800 */
[----:B-1----:R-:W2:Y:S02]  /*1b560*/  LDL.LU R5, [R1+0x237c] ;  /* 0x00237c0001057983 */ /* 0x002ea40000300800 */
[----:B---3--:R-:W3:Y:S02]  /*1b570*/  LDL.LU R6, [R1+0x2378] ;  /* 0x0023780001067983 */ /* 0x008ee40000300800 */
[----:B----4-:R-:W4:Y:S01]  /*1b580*/  LDL.LU R2, [R1+0x2374] ;  /* 0x0023740001027983 */ /* 0x010f220000300800 */
[----:B------:R-:W2:Y:S01]  /*1b590*/  LDL.LU R7, [R1+0x2370] ;  /* 0x0023700001077983 */ /* 0x000ea20000300800 */
[----:B------:R-:W2:Y:S01]  /*1b5a0*/  LDL.LU R8, [R1+0x236c] ;  /* 0x00236c0001087983 */ /* 0x000ea20000300800 */
[----:B------:R-:W-:-:S02]  /*1b5b0*/  LOP3.LUT R13, R13, 0x50, RZ, 0x3c, !PT ;  /* 0x000000500d0d7812 */ /* 0x000fc400078e3cff */
[----:B--2---:R-:W-:Y:S01]  /*1b5c0*/  STS.U16 [R9+0x13400], R8 ;  /* 0x0134000809007388 */ /* 0x004fe20000000400 */
[----:B------:R-:W-:Y:S02]  /*1b5d0*/  STS.U16 [R9+0x13c00], R7 ;  /* 0x013c000709007388 */ /* 0x000fe40000000400 */
[----:B------:R-:W-:Y:S02]  /*1b5e0*/  STS.U16 [R13+0x10500], R10 ;  /* 0x0105000a0d007388 */ /* 0x000fe40000000400 */
[----:B------:R-:W-:Y:S01]  /*1b5f0*/  STS.U16 [R13+0x10d00], R11 ;  /* 0x010d000b0d007388 */ /* 0x000fe20000000400 */
[----:B------:R-:W-:Y:S01]  /*1b600*/  STS.U16 [R13+0x11500], R18 ;  /* 0x011500120d007388 */ /* 0x000fe20000000400 */
[----:B------:R-:W-:Y:S02]  /*1b610*/  STS.U16 [R13+0x11d00], R12 ;  /* 0x011d000c0d007388 */ /* 0x000fe40000000400 */
[----:B------:R-:W-:Y:S02]  /*1b620*/  STS.U16 [R13+0x12500], R20 ;  /* 0x012500140d007388 */ /* 0x000fe40000000400 */
[----:B----4-:R0:W-:Y:S02]  /*1b630*/  STS.U16 [R13+0x12d00], R2 ;  /* 0x012d00020d007388 */ /* 0x0101e40000000400 */
[----:B0-----:R-:W2:Y:S04]  /*1b640*/  LDL.LU R2, [R1+0x2368] ;  /* 0x0023680001027983 */ /* 0x001ea80000300800 */
[----:B---3--:R-:W-:Y:S01]  /*1b650*/  STS.U16 [R13+0x13500], R6 ;  /* 0x013500060d007388 */ /* 0x008fe20000000400 */
[----:B------:R-:W-:Y:S02]  /*1b660*/  STS.U16 [R13+0x13d00], R5 ;  /* 0x013d00050d007388 */ /* 0x000fe40000000400 */
[----:B------:R-:W-:Y:S02]  /*1b670*/  STS.U16 [R15+0x10600], R14 ;  /* 0x0106000e0f007388 */ /* 0x000fe40000000400 */
[----:B------:R0:W-:Y:S01]  /*1b680*/  STS.U16 [R15+0x10e00], R29 ;  /* 0x010e001d0f007388 */ /* 0x0001e20000000400 */
[----:B------:R-:W3:Y:S04]  /*1b690*/  LDL R18, [R1+0x38c] ;  /* 0x00038c0001127983 */ /* 0x000ee80000100800 */
[----:B0-----:R-:W4:Y:S04]  /*1b6a0*/  LDL R29, [R1+0x384] ;  /* 0x00038400011d7983 */ /* 0x001f280000100800 */
[----:B------:R-:W-:Y:S01]  /*1b6b0*/  STS.U16 [R15+0x11600], R28 ;  /* 0x0116001c0f007388 */ /* 0x000fe20000000400 */
[----:B------:R-:W-:Y:S02]  /*1b6c0*/  STS.U16 [R15+0x11e00], R27 ;  /* 0x011e001b0f007388 */ /* 0x000fe40000000400 */
[----:B------:R-:W-:Y:S02]  /*1b6d0*/  STS.U16 [R15+0x12600], R26 ;  /* 0x0126001a0f007388 */ /* 0x000fe40000000400 */
[----:B------:R-:W-:Y:S01]  /*1b6e0*/  STS.U16 [R15+0x12e00], R22 ;  /* 0x012e00160f007388 */ /* 0x000fe20000000400 */
[----:B------:R-:W-:Y:S01]  /*1b6f0*/  STS.U16 [R15+0x13600], R4 ;  /* 0x013600040f007388 */ /* 0x000fe20000000400 */
[----:B------:R-:W-:Y:S03]  /*1b700*/  STS.U16 [R15+0x13e00], R3 ;  /* 0x013e00030f007388 */ /* 0x000fe60000000400 */
[----:B--2---:R-:W-:Y:S01]  /*1b710*/  STS.U16 [R0+0x13f00], R2 ;  /* 0x013f000200007388 */ /* 0x004fe20000000400 */
[----:B------:R-:W-:Y:S02]  /*1b720*/  STS.U16 [R0+0x10700], R16 ;  /* 0x0107001000007388 */ /* 0x000fe40000000400 */
[----:B------:R-:W-:Y:S02]  /*1b730*/  STS.U16 [R0+0x10f00], R17 ;  /* 0x010f001100007388 */ /* 0x000fe40000000400 */
[----:B------:R-:W-:Y:S01]  /*1b740*/  STS.U16 [R0+0x11700], R19 ;  /* 0x0117001300007388 */ /* 0x000fe20000000400 */
[----:B------:R-:W-:Y:S01]  /*1b750*/  STS.U16 [R0+0x11f00], R21 ;  /* 0x011f001500007388 */ /* 0x000fe20000000400 */
[----:B------:R-:W-:Y:S02]  /*1b760*/  STS.U16 [R0+0x12700], R23 ;  /* 0x0127001700007388 */ /* 0x000fe40000000400 */
[----:B------:R-:W-:Y:S02]  /*1b770*/  STS.U16 [R0+0x12f00], R24 ;  /* 0x012f001800007388 */ /* 0x000fe40000000400 */
[----:B------:R-:W-:Y:S01]  /*1b780*/  STS.U16 [R0+0x13700], R25 ;  /* 0x0137001900007388 */ /* 0x000fe20000000400 */
[----:B------:R-:W-:Y:S06]  /*1b790*/  BAR.SYNC.DEFER_BLOCKING 0x0 ;  /* 0x0000000000007b1d */ /* 0x000fec0000010000 */
[----:B----4-:R-:W0:Y:S04]  /*1b7a0*/  LDSM.16.MT88.4 R8, [R29] ;  /* 0x000000001d08783b */ /* 0x010e280000004200 */
[----:B---3--:R-:W1:Y:S04]  /*1b7b0*/  LDSM.16.M88.4 R12, [R18+0x11000] ;  /* 0x01100000120c783b */ /* 0x008e680000000200 */
[----:B------:R-:W2:Y:S04]  /*1b7c0*/  LDSM.16.M88.4 R20, [R18+0x10000] ;  /* 0x010000001214783b */ /* 0x000ea80000000200 */
[----:B------:R-:W3:Y:S04]  /*1b7d0*/  LDSM.16.M88.4 R4, [R18+0x10800] ;  /* 0x010800001204783b */ /* 0x000ee80000000200 */
[----:B------:R-:W-:Y:S04]  /*1b7e0*/  LDSM.16.M88.4 R24, [R18+0x11800] ;  /* 0x011800001218783b */ /* 0x000fe80000000200 */
[----:B0-----:R-:W-:Y:S01]  /*1b7f0*/  STL.64 [R1+0x2360], R10 ;  /* 0x0023600a01007387 */ /* 0x001fe20000100a00 */
[----:B------:R-:W-:Y:S02]  /*1b800*/  STL.64 [R1+0x2358], R8 ;  /* 0x0023580801007387 */ /* 0x000fe40000100a00 */
[----:B-1----:R-:W-:Y:S02]  /*1b810*/  STL.64 [R1+0x80], R12 ;  /* 0x0000800c01007387 */ /* 0x002fe40000100a00 */
[----:B------:R-:W-:Y:S01]  /*1b820*/  IMAD.MOV.U32 R2, RZ, RZ, R12 ;  /* 0x000000ffff027224 */ /* 0x000fe200078e000c */
[----:B------:R-:W-:Y:S01]  /*1b830*/  STL.64 [R1+0x88], R14 ;  /* 0x0000880e01007387 */ /* 0x000fe20000100a00 */
[----:B------:R-:W-:-:S02]  /*1b840*/  IMAD.MOV.U32 R0, RZ, RZ, R13 ;  /* 0x000000ffff007224 */ /* 0x000fc400078e000d */
[----:B------:R-:W0:Y:S01]  /*1b850*/  LDSM.16.M88.4 R12, [R18+0x12000] ;  /* 0x01200000120c783b */ /* 0x000e220000000200 */
[----:B------:R-:W1:Y:S03]  /*1b860*/  LDSM.16.M88.4 R8, [R18+0x12800] ;  /* 0x012800001208783b */ /* 0x000e660000000200 */
[----:B--2---:R-:W-:Y:S02]  /*1b870*/  STL.64 [R1+0xa0], R20 ;  /* 0x0000a01401007387 */ /* 0x004fe40000100a00 */
[----:B------:R-:W-:Y:S02]  /*1b880*/  STL.64 [R1+0xa8], R22 ;  /* 0x0000a81601007387 */ /* 0x000fe40000100a00 */
[----:B---3--:R-:W-:Y:S01]  /*1b890*/  STL.64 [R1+0x90], R4 ;  /* 0x0000900401007387 */ /* 0x008fe20000100a00 */
[----:B------:R-:W-:Y:S01]  /*1b8a0*/  STL.64 [R1+0x98], R6 ;  /* 0x0000980601007387 */ /* 0x000fe20000100a00 */
[----:B0-----:R-:W-:-:S05]  /*1b8b0*/  IMAD.MOV.U32 R28, RZ, RZ, R15 ;  /* 0x000000ffff1c7224 */ /* 0x001fca00078e000f */
[----:B------:R-:W-:Y:S01]  /*1b8c0*/  STL [R1+0x2248], R28 ;  /* 0x0022481c01007387 */ /* 0x000fe20000100800 */
[----:B------:R-:W-:Y:S02]  /*1b8d0*/  STL.64 [R1+0x70], R24 ;  /* 0x0000701801007387 */ /* 0x000fe40000100a00 */
[----:B------:R-:W-:Y:S02]  /*1b8e0*/  STL.64 [R1+0x60], R12 ;  /* 0x0000600c01007387 */ /* 0x000fe40000100a00 */
[----:B------:R-:W-:Y:S01]  /*1b8f0*/  STL.64 [R1+0x68], R14 ;  /* 0x0000680e01007387 */ /* 0x000fe20000100a00 */
[----:B------:R0:W-:Y:S02]  /*1b900*/  STL.64 [R1+0x2340], R12 ;  /* 0x0023400c01007387 */ /* 0x0001e40000100a00 */
[----:B0-----:R-:W-:Y:S02]  /*1b910*/  IMAD.MOV.U32 R12, RZ, RZ, R2 ;  /* 0x000000ffff0c7224 */ /* 0x001fe400078e0002 */
[----:B------:R-:W-:-:S05]  /*1b920*/  IMAD.MOV.U32 R13, RZ, RZ, R0 ;  /* 0x000000ffff0d7224 */ /* 0x000fca00078e0000 */
[----:B------:R0:W-:Y:S04]  /*1b930*/  STL.64 [R1+0x2350], R12 ;  /* 0x0023500c01007387 */ /* 0x0001e80000100a00 */
[----:B0-----:R-:W2:Y:S01]  /*1b940*/  LDL.LU.64 R12, [R1+0x2c0] ;  /* 0x0002c000010c7983 */ /* 0x001ea20000300a00 */
[----:B------:R-:W2:Y:S02]  /*1b950*/  LDL.LU.64 R14, [R1+0x2c8] ;  /* 0x0002c800010e7983 */ /* 0x000ea40000300a00 */
[----:B------:R-:W-:Y:S02]  /*1b960*/  STL.64 [R1+0x78], R26 ;  /* 0x0000781a01007387 */ /* 0x000fe40000100a00 */
[----:B------:R0:W-:Y:S02]  /*1b970*/  STL.64 [R1+0x2348], R24 ;  /* 0x0023481801007387 */ /* 0x0001e40000100a00 */
[----:B0-----:R-:W3:Y:S01]  /*1b980*/  LDL.LU.64 R24, [R1+0x2d0] ;  /* 0x0002d00001187983 */ /* 0x001ee20000300a00 */
[----:B------:R-:W3:Y:S02]  /*1b990*/  LDL.LU.64 R26, [R1+0x2d8] ;  /* 0x0002d800011a7983 */ /* 0x000ee40000300a00 */
[----:B-1----:R-:W-:Y:S02]  /*1b9a0*/  STL.64 [R1+0x50], R8 ;  /* 0x0000500801007387 */ /* 0x002fe40000100a00 */
[----:B------:R0:W-:Y:S02]  /*1b9b0*/  STL.64 [R1+0x58], R10 ;  /* 0x0000580a01007387 */ /* 0x0001e40000100a00 */
[----:B0-----:R-:W3:Y:S01]  /*1b9c0*/  LDL.LU.64 R10, [R1+0x2360] ;  /* 0x00236000010a7983 */ /* 0x001ee20000300a00 */
[----:B------:R-:W3:Y:S02]  /*1b9d0*/  LDL.LU.64 R8, [R1+0x2358] ;  /* 0x0023580001087983 */ /* 0x000ee40000300a00 */
[----:B------:R-:W-:-:S02]  /*1b9e0*/  IMAD.MOV.U32 R2, RZ, RZ, R4 ;  /* 0x000000ffff027224 */ /* 0x000fc400078e0004 */
[----:B------:R-:W-:Y:S01]  /*1b9f0*/  IMAD.MOV.U32 R0, RZ, RZ, R5 ;  /* 0x000000ffff007224 */ /* 0x000fe200078e0005 */
[C---:B---3--:R-:W-:Y:S08]  /*1ba00*/  HMMA.16816.F32 R20, R8.reuse, R20, R24 ;  /* 0x000000140814723c */ /* 0x048ff00000001818 */
[----:B--2---:R-:W-:Y:S11]  /*1ba10*/  HMMA.16816.F32 R12, R8, R4, R12 ;  /* 0x00000004080c723c */ /* 0x004ff6000000180c */
[----:B------:R-:W-:Y:S04]  /*1ba20*/  @!UPT UIADD3 URZ, URZ, URZ, URZ ;  /* 0x0000003f3f3ff290 */ /* 0x000fe8000fffe03f */
[----:B------:R-:W-:Y:S01]  /*1ba30*/  STL.64 [R1+0x130], R20 ;  /* 0x0001301401007387 */ /* 0x000fe20000100a00 */
[----:B------:R-:W-:Y:S02]  /*1ba40*/  STL [R1+0x138], R22 ;  /* 0x0001381601007387 */ /* 0x000fe40000100800 */
[----:B------:R-:W-:Y:S02]  /*1ba50*/  IMAD.MOV.U32 R3, RZ, RZ, R23 ;  /* 0x000000ffff037224 */ /* 0x000fe400078e0017 */
[----:B------:R-:W0:Y:S04]  /*1ba60*/  LDSM.16.M88.4 R20, [R18+0x13000] ;  /* 0x013000001214783b */ /* 0x000e280000000200 */
[----:B------:R-:W-:Y:S01]  /*1ba70*/  STL [R1+0x2198], R3 ;  /* 0x0021980301007387 */ /* 0x000fe20000100800 */
[----:B------:R-:W-:Y:S02]  /*1ba80*/  STL.64 [R1+0x120], R12 ;  /* 0x0001200c01007387 */ /* 0x000fe40000100a00 */
[----:B------:R-:W-:Y:S02]  /*1ba90*/  STL.64 [R1+0x128], R14 ;  /* 0x0001280e01007387 */ /* 0x000fe40000100a00 */
[----:B------:R-:W2:Y:S01]  /*1baa0*/  LDL.LU.64 R24, [R1+0x300] ;  /* 0x0003000001187983 */ /* 0x000ea20000300a00 */
[----:B------:R-:W2:Y:S01]  /*1bab0*/  LDL.LU.64 R26, [R1+0x308] ;  /* 0x00030800011a7983 */ /* 0x000ea20000300a00 */
[----:B------:R-:W3:Y:S02]  /*1bac0*/  LDL.LU.64 R4, [R1+0x2f0] ;  /* 0x0002f00001047983 */ /* 0x000ee40000300a00 */
[----:B------:R-:W3:Y:S01]  /*1bad0*/  LDL.LU.64 R6, [R1+0x2f8] ;  /* 0x0002f80001067983 */ /* 0x000ee20000300a00 */
[----:B------:R-:W1:Y:S04]  /*1bae0*/  LDSM.16.M88.4 R12, [R18+0x13800] ;  /* 0x01380000120c783b */ /* 0x000e680000000200 */
[----:B0-----:R-:W-:Y:S01]  /*1baf0*/  STL.64 [R1+0x40], R20 ;  /* 0x0000401401007387 */ /* 0x001fe20000100a00 */
[----:B------:R-:W-:Y:S02]  /*1bb00*/  STL.64 [R1+0x48], R22 ;  /* 0x0000481601007387 */ /* 0x000fe40000100a00 */
[----:B------:R0:W-:Y:S02]  /*1bb10*/  STL.64 [R1+0x2328], R20 ;  /* 0x0023281401007387 */ /* 0x0001e40000100a00 */
[----:B0-----:R-:W4:Y:S01]  /*1bb20*/  LDL.64 R20, [R1+0x50] ;  /* 0x0000500001147983 */ /* 0x001f220000100a00 */
[----:B-1----:R-:W-:-:S02]  /*1bb30*/  IMAD.MOV.U32 R17, RZ, RZ, R12 ;  /* 0x000000ffff117224 */ /* 0x002fc400078e000c */
[----:B------:R-:W-:Y:S01]  /*1bb40*/  IMAD.MOV.U32 R16, RZ, RZ, R13 ;  /* 0x000000ffff107224 */ /* 0x000fe200078e000d */
[----:B----4-:R0:W-:Y:S04]  /*1bb50*/  STL.64 [R1+0x2338], R20 ;  /* 0x0023381401007387 */ /* 0x0101e80000100a00 */
[----:B0-----:R-:W4:Y:S01]  /*1bb60*/  LDL.LU.64 R20, [R1+0x240] ;  /* 0x0002400001147983 */ /* 0x001f220000300a00 */
[----:B------:R-:W4:Y:S02]  /*1bb70*/  LDL.LU.64 R22, [R1+0x248] ;  /* 0x0002480001167983 */ /* 0x000f240000300a00 */
[----:B------:R0:W-:Y:S02]  /*1bb80*/  STL.64 [R1+0x30], R12 ;  /* 0x0000300c01007387 */ /* 0x0001e40000100a00 */
[----:B------:R-:W-:Y:S01]  /*1bb90*/  STL.64 [R1+0x38], R14 ;  /* 0x0000380e01007387 */ /* 0x000fe20000100a00 */
[----:B0-----:R-:W2:Y:S01]  /*1bba0*/  LDL.LU.64 R12, [R1+0x2350] ;  /* 0x00235000010c7983 */ /* 0x001ea20000300a00 */
[----:B------:R0:W-:Y:S03]  /*1bbb0*/  STL.64 [R1+0x2330], R16 ;  /* 0x0023301001007387 */ /* 0x0001e60000100a00 */
[----:B0-----:R-:W3:Y:S01]  /*1bbc0*/  LDL.LU.64 R16, [R1+0x230] ;  /* 0x0002300001107983 */ /* 0x001ee20000300a00 */
[----:B------:R-:W3:Y:S01]  /*1bbd0*/  LDL.LU.64 R18, [R1+0x238] ;  /* 0x0002380001127983 */ /* 0x000ee20000300a00 */
[C---:B--2---:R-:W-:Y:S02]  /*1bbe0*/  HMMA.16816.F32 R12, R8.reuse, R12, R24 ;  /* 0x0000000c080c723c */ /* 0x044fe40000001818 */
[----:B------:R-:W3:Y:S11]  /*1bbf0*/  LDL.LU.64 R24, [R1+0x2348] ;  /* 0x0023480001187983 */ /* 0x000ef60000300a00 */
[----:B------:R-:W-:Y:S10]  /*1bc00*/  @!UPT UIADD3 URZ, URZ, URZ, URZ ;  /* 0x0000003f3f3ff290 */ /* 0x000ff4000fffe03f */
[----:B------:R0:W-:Y:S01]  /*1bc10*/  STL.64 [R1+0x110], R12 ;  /* 0x0001100c01007387 */ /* 0x0001e20000100a00 */
[----:B------:R-:W-:Y:S03]  /*1bc20*/  STL.64 [R1+0x118], R14 ;  /* 0x0001180e01007387 */ /* 0x000fe60000100a00 */
[----:B0-----:R-:W4:Y:S01]  /*1bc30*/  LDL.LU.64 R12, [R1+0x2340] ;  /* 0x00234000010c7983 */ /* 0x001f220000300a00 */
[C---:B---3--:R-:W-:Y:S08]  /*1bc40*/  HMMA.16816.F32 R4, R8.reuse, R24, R4 ;  /* 0x000000180804723c */ /* 0x048ff00000001804 */
[C---:B----4-:R-:W-:Y:S11]  /*1bc50*/  HMMA.16816.F32 R20, R8.reuse, R12, R20 ;  /* 0x0000000c0814723c */ /* 0x050ff60000001814 */
[----:B------:R-:W-:Y:S04]  /*1bc60*/  @!UPT UIADD3 URZ, URZ, URZ, URZ ;  /* 0x0000003f3f3ff290 */ /* 0x000fe8000fffe03f */
[----:B------:R-:W-:Y:S01]  /*1bc70*/  STL.64 [R1+0x100], R4 ;  /* 0x0001000401007387 */ /* 0x000fe20000100a00 */
[----:B------:R-:W-:Y:S02]  /*1bc80*/  STL.64 [R1+0x108], R6 ;  /* 0x0001080601007387 */ /* 0x000fe40000100a00 */
[----:B------:R-:W-:Y:S02]  /*1bc90*/  IMAD.MOV.U32 R28, RZ, RZ, R13 ;  /* 0x000000ffff1c7224 */ /* 0x000fe400078e000d */
[----:B------:R-:W-:Y:S01]  /*1bca0*/  LDSM.16.MT88.4 R4, [R29+0x80] ;  /* 0x000080001d04783b */ /* 0x000fe20000004200 */
[----:B------:R-:W0:Y:S04]  /*1bcb0*/  LDSM.16.MT88.4 R12, [R29+0x100] ;  /* 0x000100001d0c783b */ /* 0x000e280000004200 */
[----:B------:R1:W-:Y:S01]  /*1bcc0*/  STL.64 [R1+0xf0], R20 ;  /* 0x0000f01401007387 */ /* 0x0003e20000100a00 */
[----:B------:R-:W-:Y:S03]  /*1bcd0*/  STL.64 [R1+0xf8], R22 ;  /* 0x0000f81601007387 */ /* 0x000fe60000100a00 */
[----:B-1----:R-:W2:Y:S04]  /*1bce0*/  LDL.LU.64 R20, [R1+0x2338] ;  /* 0x0023380001147983 */ /* 0x002ea80000300a00 */
[----:B0-----:R-:W-:Y:S01]  /*1bcf0*/  STL.64 [R1+0x22b8], R14 ;  /* 0x0022b80e01007387 */ /* 0x001fe20000100a00 */
[----:B------:R0:W-:Y:S03]  /*1bd00*/  STL.64 [R1+0x22b0], R12 ;  /* 0x0022b00c01007387 */ /* 0x0001e60000100a00 */
[----:B0-----:R-:W3:Y:S01]  /*1bd10*/  LDL.LU.64 R12, [R1+0x200] ;  /* 0x00020000010c7983 */ /* 0x001ee20000300a00 */
[----:B------:R-:W3:Y:S01]  /*1bd20*/  LDL.LU.64 R14, [R1+0x208] ;  /* 0x00020800010e7983 */ /* 0x000ee20000300a00 */
[----:B--2---:R-:W-:Y:S11]  /*1bd30*/  HMMA.16816.F32 R16, R8, R20, R16 ;  /* 0x000000140810723c */ /* 0x004ff60000001810 */
[----:B------:R-:W-:Y:S11]  /*1bd40*/  @!UPT UIADD3 URZ, URZ, URZ, URZ ;  /* 0x0000003f3f3ff290 */ /* 0x000ff6000fffe03f */
[----:B------:R-:W-:Y:S01]  /*1bd50*/  @!UPT UIADD3 URZ, URZ, URZ, URZ ;  /* 0x0000003f3f3ff290 */ /* 0x000fe2000fffe03f */
[----:B------:R0:W-:Y:S01]  /*1bd60*/  STL.64 [R1+0xe0], R16 ;  /* 0x0000e01001007387 */ /* 0x0001e20000100a00 */
[----:B------:R-:W-:Y:S03]  /*1bd70*/  STL.64 [R1+0xe8], R18 ;  /* 0x0000e81201007387 */ /* 0x000fe60000100a00 */
[----:B0-----:R-:W2:Y:S01]  /*1bd80*/  LDL.LU.64 R16, [R1+0x2330] ;  /* 0x0023300001107983 */ /* 0x001ea20000300a00 */
[----:B------:R-:W-:Y:S02]  /*1bd90*/  IMAD.MOV.U32 R26, RZ, RZ, R20 ;  /* 0x000000ffff1a7224 */ /* 0x000fe400078e0014 */
[----:B------:R-:W-:Y:S02]  /*1bda0*/  IMAD.MOV.U32 R3, RZ, RZ, R21 ;  /* 0x000000ffff037224 */ /* 0x000fe400078e0015 */
[----:B------:R-:W3:Y:S01]  /*1bdb0*/  LDL.LU.64 R20, [R1+0x2328] ;  /* 0x0023280001147983 */ /* 0x000ee20000300a00 */
[----:B------:R-:W-:Y:S02]  /*1bdc0*/  STL [R1+0x2308], R26 ;  /* 0x0023081a01007387 */ /* 0x000fe40000100800 */
[----:B------:R2:W-:Y:S02]  /*1bdd0*/  STL.64 [R1+0x2300], R24 ;  /* 0x0023001801007387 */ /* 0x0005e40000100a00 */
[----:B--2---:R-:W-:-:S02]  /*1bde0*/  IMAD.MOV.U32 R24, RZ, RZ, R17 ;  /* 0x000000ffff187224 */ /* 0x004fc400078e0011 */
[----:B------:R-:W-:Y:S02]  /*1bdf0*/  IMAD.MOV.U32 R25, RZ, RZ, R16 ;  /* 0x000000ffff197224 */ /* 0x000fe400078e0010 */
[----:B------:R-:W0:Y:S01]  /*1be00*/  LDSM.16.MT88.4 R16, [R29+0x180] ;  /* 0x000180001d10783b */ /* 0x000e220000004200 */
[C---:B---3--:R-:W-:Y:S03]  /*1be10*/  HMMA.16816.F32 R12, R8.reuse, R20, R12 ;  /* 0x00000014080c723c */ /* 0x048fe6000000180c */
[----:B0-----:R-:W-:Y:S01]  /*1be20*/  STL [R1+0x2244], R18 ;  /* 0x0022441201007387 */ /* 0x001fe20000100800 */
[----:B------:R-:W-:Y:S02]  /*1be30*/  STL [R1+0x2240], R19 ;  /* 0x0022401301007387 */ /* 0x000fe40000100800 */
[----:B------:R0:W-:Y:S02]  /*1be40*/  STL.64 [R1+0x22a8], R16 ;  /* 0x0022a81001007387 */ /* 0x0001e40000100a00 */
[----:B0-----:R-:W2:Y:S01]  /*1be50*/  LDL.LU.64 R16, [R1+0x1f0] ;  /* 0x0001f00001107983 */ /* 0x001ea20000300a00 */
[----:B------:R-:W2:Y:S11]  /*1be60*/  LDL.LU.64 R18, [R1+0x1f8] ;  /* 0x0001f80001127983 */ /* 0x000eb60000300a00 */
[----:B------:R-:W-:Y:S03]  /*1be70*/  @!UPT UIADD3 URZ, URZ, URZ, URZ ;  /* 0x0000003f3f3ff290 */ /* 0x000fe6000fffe03f */
[----:B------:R0:W-:Y:S02]  /*1be80*/  STL.64 [R1+0xd0], R12 ;  /* 0x0000d00c01007387 */ /* 0x0001e40000100a00 */
[----:B0-----:R-:W-:Y:S02]  /*1be90*/  IMAD.MOV.U32 R13, RZ, RZ, R20 ;  /* 0x000000ffff0d7224 */ /* 0x001fe400078e0014 */
[----:B------:R-:W-:Y:S02]  /*1bea0*/  IMAD.MOV.U32 R12, RZ, RZ, R21 ;  /* 0x000000ffff0c7224 */ /* 0x000fe400078e0015 */
[----:B------:R-:W0:Y:S04]  /*1beb0*/  LDSM.16.MT88.4 R20, [R29+0x2000] ;  /* 0x002000001d14783b */ /* 0x000e280000004200 */
[----:B------:R-:W-:Y:S04]  /*1bec0*/  STL.64 [R1+0xd8], R14 ;  /* 0x0000d80e01007387 */ /* 0x000fe80000100a00 */
[----:B0-----:R-:W-:Y:S01]  /*1bed0*/  STL [R1+0x21a8], R20 ;  /* 0x0021a81401007387 */ /* 0x001fe20000100800 */
[----:B------:R0:W-:Y:S02]  /*1bee0*/  STL [R1+0x21a4], R21 ;  /* 0x0021a41501007387 */ /* 0x0001e40000100800 */
[----:B------:R-:W-:Y:S02]  /*1bef0*/  STL [R1+0x21a0], R22 ;  /* 0x0021a01601007387 */ /* 0x000fe40000100800 */
[----:B------:R-:W-:Y:S01]  /*1bf00*/  STL [R1+0x219c], R23 ;  /* 0x00219c1701007387 */ /* 0x000fe20000100800 */
[----:B0-----:R-:W3:Y:S01]  /*1bf10*/  LDL.LU.64 R20, [R1+0x80] ;  /* 0x0000800001147983 */ /* 0x001ee20000300a00 */
[----:B--2---:R-:W-:Y:S03]  /*1bf20*/  HMMA.16816.F32 R8, R8, R24, R16 ;  /* 0x000000180808723c */ /* 0x004fe60000001810 */
[----:B---3--:R0:W-:Y:S04]  /*1bf30*/  STL.64 [R1+0x2310], R20 ;  /* 0x0023101401007387 */ /* 0x0081e80000100a00 */
[----:B0-----:R-:W2:Y:S01]  /*1bf40*/  LDL.LU.64 R20, [R1+0xa0] ;  /* 0x0000a00001147983 */ /* 0x001ea20000300a00 */
[----:B------:R-:W3:Y:S02]  /*1bf50*/  LDL.LU.64 R24, [R1+0x330] ;  /* 0x0003300001187983 */ /* 0x000ee40000300a00 */
[----:B------:R-:W4:Y:S11]  /*1bf60*/  LDL.LU.64 R26, [R1+0x338] ;  /* 0x00033800011a7983 */ /* 0x000f360000300a00 */
[----:B------:R-:W-:Y:S02]  /*1bf70*/  @!UPT UIADD3 URZ, URZ, URZ, URZ ;  /* 0x0000003f3f3ff290 */ /* 0x000fe4000fffe03f */
[----:B------:R-:W-:Y:S01]  /*1bf80*/  STL.64 [R1+0xb0], R8 ;  /* 0x0000b00801007387 */ /* 0x000fe20000100a00 */
[----:B------:R-:W-:Y:S02]  /*1bf90*/  STL.64 [R1+0xb8], R10 ;  /* 0x0000b80a01007387 */ /* 0x000fe40000100a00 */
[----:B------:R-:W0:Y:S02]  /*1bfa0*/  LDSM.16.MT88.4 R8, [R29+0x2080] ;  /* 0x002080001d08783b */ /* 0x000e240000004200 */
[----:B----4-:R-:W-:Y:S02]  /*1bfb0*/  STL.64 [R1+0x2320], R26 ;  /* 0x0023201a01007387 */ /* 0x010fe40000100a00 */
[----:B---3--:R1:W-:Y:S02]  /*1bfc0*/  STL.64 [R1+0x2318], R24 ;  /* 0x0023181801007387 */ /* 0x0083e40000100a00 */
[----:B-1----:R-:W2:Y:S01]  /*1bfd0*/  LDL.LU.64 R24, [R1+0x340] ;  /* 0x0003400001187983 */ /* 0x002ea20000300a00 */
[----:B------:R-:W2:Y:S02]  /*1bfe0*/  LDL.LU.64 R26, [R1+0x348] ;  /* 0x00034800011a7983 */ /* 0x000ea40000300a00 */
[----:B0-----:R-:W-:Y:S02]  /*1bff0*/  STL.64 [R1+0x2130], R10 ;  /* 0x0021300a01007387 */ /* 0x001fe40000100a00 */
[----:B------:R0:W-:Y:S02]  /*1c000*/  STL.64 [R1+0x2128], R8 ;  /* 0x0021280801007387 */ /* 0x0001e40000100a00 */
[----:B0-----:R-:W3:Y:S01]  /*1c010*/  LDL.LU.64 R8, [R1+0x30] ;  /* 0x0000300001087983 */ /* 0x001ee20000300a00 */
[----:B------:R-:W4:Y:S01]  /*1c020*/  LDL.LU.64 R10, [R1+0x38] ;  /* 0x00003800010a7983 */ /* 0x000f220000300a00 */
[----:B--2---:R-:W-:Y:S02]  /*1c030*/  HMMA.16816.F32 R24, R4, R20, R24 ;  /* 0x000000140418723c */ /* 0x004fe40000001818 */
[----:B----4-:R-:W-:Y:S01]  /*1c040*/  STL.64 [R1+0x22c8], R10 ;  /* 0x0022c80a01007387 */ /* 0x010fe20000100a00 */
[----:B---3--:R0:W-:Y:S02]  /*1c050*/  STL.64 [R1+0x22c0], R8 ;  /* 0x0022c00801007387 */ /* 0x0081e40000100a00 */
[----:B------:R-:W2:Y:S02]  /*1c060*/  LDL R16, [R1+0x60] ;  /* 0x0000600001107983 */ /* 0x000ea40000100800 */
[----:B0-----:R-:W-:-:S02]  /*1c070*/  IMAD.MOV.U32 R8, RZ, RZ, R13 ;  /* 0x000000ffff087224 */ /* 0x001fc400078e000d */
[----:B------:R-:W-:Y:S02]  /*1c080*/  IMAD.MOV.U32 R9, RZ, RZ, R12 ;  /* 0x000000ffff097224 */ /* 0x000fe400078e000c */
[----:B------:R-:W3:Y:S01]  /*1c090*/  LDL.LU.64 R12, [R1+0x310] ;  /* 0x00031000010c7983 */ /* 0x000ee20000300a00 */
[----:B------:R-:W3:Y:S02]  /*1c0a0*/  LDL.LU.64 R14, [R1+0x318] ;  /* 0x00031800010e7983 */ /* 0x000ee40000300a00 */
[----:B------:R-:W-:Y:S02]  /*1c0b0*/  STL.64 [R1+0x22e0], R8 ;  /* 0x0022e00801007387 */ /* 0x000fe40000100a00 */
[----:B------:R-:W-:Y:S07]  /*1c0c0*/  STL [R1+0x2120], R29 ;  /* 0x0021201d01007387 */ /* 0x000fee0000100800 */
[----:B------:R-:W-:Y:S01]  /*1c0d0*/  STL.64 [R1+0x20], R24 ;  /* 0x0000201801007387 */ /* 0x000fe20000100a00 */
[----:B------:R0:W-:Y:S03]  /*1c0e0*/  STL.64 [R1+0x28], R26 ;  /* 0x0000281a01007387 */ /* 0x0001e60000100a00 */
[----:B0-----:R-:W4:Y:S01]  /*1c0f0*/  LDL.LU.64 R26, [R1+0x2320] ;  /* 0x00232000011a7983 */ /* 0x001f220000300a00 */
[----:B------:R-:W4:Y:S02]  /*1c100*/  LDL.LU.64 R24, [R1+0x2318] ;  /* 0x0023180001187983 */ /* 0x000f240000300a00 */
[----:B------:R-:W-:-:S02]  /*1c110*/  IMAD.MOV.U32 R8, RZ, RZ, R2 ;  /* 0x000000ffff087224 */ /* 0x000fc400078e0002 */
[----:B------:R-:W-:Y:S02]  /*1c120*/  IMAD.MOV.U32 R9, RZ, RZ, R0 ;  /* 0x000000ffff097224 */ /* 0x000fe400078e0000 */
[----:B------:R-:W-:Y:S02]  /*1c130*/  IMAD.MOV.U32 R2, RZ, RZ, R20 ;  /* 0x000000ffff027224 */ /* 0x000fe400078e0014 */
[----:B------:R-:W-:Y:S02]  /*1c140*/  IMAD.MOV.U32 R0, RZ, RZ, R21 ;  /* 0x000000ffff007224 */ /* 0x000fe400078e0015 */
[----:B------:R-:W2:Y:S01]  /*1c150*/  LDL.LU.64 R20, [R1+0x2310] ;  /* 0x0023100001147983 */ /* 0x000ea20000300a00 */
[----:B----4-:R-:W-:Y:S03]  /*1c160*/  HMMA.16816.F32 R8, R4, R8, R24 ;  /* 0x000000080408723c */ /* 0x010fe60000001818 */
[----:B------:R-:W4:Y:S01]  /*1c170*/  LDL.LU R26, [R1+0x2308] ;  /* 0x00230800011a7983 */ /* 0x000f220000300800 */
[----:B------:R-:W3:Y:S11]  /*1c180*/  LDL.LU.64 R24, [R1+0x2300] ;  /* 0x0023000001187983 */ /* 0x000ef60000300a00 */
[----:B------:R-:W-:Y:S08]  /*1c190*/  @!UPT UIADD3 URZ, URZ, URZ, URZ ;  /* 0x0000003f3f3ff290 */ /* 0x000ff0000fffe03f */
[----:B------:R0:W-:Y:S01]  /*1c1a0*/  STL.64 [R1+0x10], R8 ;  /* 0x0000100801007387 */ /* 0x0001e20000100a00 */
[----:B------:R-:W-:Y:S02]  /*1c1b0*/  STL.64 [R1+0x18], R10 ;  /* 0x0000180a01007387 */ /* 0x000fe40000100a00 */
[----:B0-----:R-:W-:Y:S02]  /*1c1c0*/  IMAD.MOV.U32 R9, RZ, RZ, R3 ;  /* 0x000000ffff097224 */ /* 0x001fe400078e0003 */
[----:B----4-:R-:W-:-:S05]  /*1c1d0*/  IMAD.MOV.U32 R8, RZ, RZ, R26 ;  /* 0x000000ffff087224 */ /* 0x010fca00078e001a */
[----:B------:R0:W-:Y:S04]  /*1c1e0*/  STL.64 [R1+0x22f8], R8 ;  /* 0x0022f80801007387 */ /* 0x0001e80000100a00 */
[----:B0-----:R-:W2:Y:S01]  /*1c1f0*/  LDL.LU.64 R8, [R1+0x320] ;  /* 0x0003200001087983 */ /* 0x001ea20000300a00 */
[----:B------:R-:W2:Y:S01]  /*1c200*/  LDL.LU.64 R10, [R1+0x328] ;  /* 0x00032800010a7983 */ /* 0x000ea20000300a00 */
[C---:B---3--:R-:W-:Y:S08]  /*1c210*/  HMMA.16816.F32 R24, R4.reuse, R24, R12 ;  /* 0x000000180418723c */ /* 0x048ff0000000180c */
[----:B--2---:R-:W-:Y:S11]  /*1c220*/  HMMA.16816.F32 R8, R4, R20, R8 ;  /* 0x000000140408723c */ /* 0x004ff60000001808 */
[----:B------:R-:W-:Y:S11]  /*1c230*/  @!UPT UIADD3 URZ, URZ, URZ, URZ ;  /* 0x0000003f3f3ff290 */ /* 0x000ff6000fffe03f */
[----:B------:R-:W-:Y:S02]  /*1c240*/  @!UPT UIADD3 URZ, URZ, URZ, URZ ;  /* 0x0000003f3f3ff290 */ /* 0x000fe4000fffe03f */
[----:B------:R-:W-:Y:S02]  /*1c250*/  IMAD.MOV.U32 R23, RZ, RZ, R9 ;  /* 0x000000ffff177224 */ /* 0x000fe400078e0009 */
[----:B------:R-:W-:Y:S02]  /*1c260*/  IMAD.MOV.U32 R3, RZ, RZ, R10 ;  /* 0x000000ffff037224 */ /* 0x000fe400078e000a */
[----:B------:R-:W-:Y:S02]  /*1c270*/  IMAD.MOV.U32 R22, RZ, RZ, R8 ;  /* 0x000000ffff167224 */ /* 0x000fe400078e0008 */
[----:B------:R-:W-:Y:S01]  /*1c280*/  IMAD.MOV.U32 R29, RZ, RZ, R11 ;  /* 0x000000ffff1d7224 */ /* 0x000fe200078e000b */
[----:B------:R-:W-:Y:S01]  /*1c290*/  STL [R1+0x21b0], R23 ;  /* 0x0021b01701007387 */ /* 0x000fe20000100800 */
[----:B------:R-:W-:Y:S02]  /*1c2a0*/  STL [R1+0x21ac], R3 ;  /* 0x0021ac0301007387 */ /* 0x000fe40000100800 */
[----:B------:R-:W2:Y:S02]  /*1c2b0*/  LDL.LU.64 R8, [R1+0x1e0] ;  /* 0x0001e00001087983 */ /* 0x000ea40000300a00 */
[----:B------:R-:W2:Y:S01]  /*1c2c0*/  LDL.LU.64 R10, [R1+0x1e8] ;  /* 0x0001e800010a7983 */ /* 0x000ea20000300a00 */
[----:B------:R-:W3:Y:S01]  /*1c2d0*/  LDL.LU.64 R12, [R1+0x1c0] ;  /* 0x0001c000010c7983 */ /* 0x000ee20000300a00 */
[----:B------:R-:W4:Y:S03]  /*1c2e0*/  LDL.LU.64 R14, [R1+0x1c8] ;  /* 0x0001c800010e7983 */ /* 0x000f260000300a00 */
[----:B----4-:R-:W-:Y:S01]  /*1c2f0*/  STL.64 [R1+0x22d8], R14 ;  /* 0x0022d80e01007387 */ /* 0x010fe20000100a00 */
[----:B---3--:R0:W-:Y:S03]  /*1c300*/  STL.64 [R1+0x22d0], R12 ;  /* 0x0022d00c01007387 */ /* 0x0081e60000100a00 */
[----:B0-----:R-:W3:Y:S01]  /*1c310*/  LDL.LU.64 R12, [R1+0x170] ;  /* 0x00017000010c7983 */ /* 0x001ee20000300a00 */
[----:B------:R-:W4:Y:S02]  /*1c320*/  LDL.LU.64 R14, [R1+0x178] ;  /* 0x00017800010e7983 */ /* 0x000f240000300a00 */
[----:B------:R-:W-:-:S02]  /*1c330*/  IMAD.MOV.U32 R17, RZ, RZ, R28 ;  /* 0x000000ffff117224 */ /* 0x000fc400078e001c */
[----:B------:R-:W-:Y:S02]  /*1c340*/  IMAD.MOV.U32 R19, RZ, RZ, R20 ;  /* 0x000000ffff137224 */ /* 0x000fe400078e0014 */
[----:B------:R-:W-:Y:S01]  /*1c350*/  IMAD.MOV.U32 R18, RZ, RZ, R21 ;  /* 0x000000ffff127224 */ /* 0x000fe200078e0015 */
[----:B----4-:R-:W-:Y:S01]  /*1c360*/  STL.64 [R1+0x22f0], R14 ;  /* 0x0022f00e01007387 */ /* 0x010fe20000100a00 */
[----:B---3--:R0:W-:Y:S03]  /*1c370*/  STL.64 [R1+0x22e8], R12 ;  /* 0x0022e80c01007387 */ /* 0x0081e60000100a00 */
[----:B0-----:R-:W3:Y:S01]  /*1c380*/  LDL.LU.64 R12, [R1+0x1d0] ;  /* 0x0001d000010c7983 */ /* 0x001ee20000300a00 */
[----:B------:R-:W3:Y:S02]  /*1c390*/  LDL.LU.64 R14, [R1+0x1d8] ;  /* 0x0001d800010e7983 */ /* 0x000ee40000300a00 */
[----:B------:R0:W-:Y:S02]  /*1c3a0*/  STL.64 [R1+0x20e8], R26 ;  /* 0x0020e81a01007387 */ /* 0x0001e40000100a00 */
[----:B------:R1:W-:Y:S01]  /*1c3b0*/  STL.64 [R1+0x20e0], R24 ;  /* 0x0020e01801007387 */ /* 0x0003e20000100a00 */
[----:B0-----:R-:W4:Y:S01]  /*1c3c0*/  LDL R26, [R1+0x88] ;  /* 0x00008800011a7983 */ /* 0x001f220000100800 */
[----:B-1----:R-:W-:-:S02]  /*1c3d0*/  IMAD.MOV.U32 R24, RZ, RZ, R19 ;  /* 0x000000ffff187224 */ /* 0x002fc400078e0013 */
[----:B------:R-:W-:Y:S01]  /*1c3e0*/  IMAD.MOV.U32 R25, RZ, RZ, R18 ;  /* 0x000000ffff197224 */ /* 0x000fe200078e0012 */
[----:B------:R-:W4:Y:S01]  /*1c3f0*/  LDL R27, [R1+0x8c] ;  /* 0x00008c00011b7983 */ /* 0x000f220000100800 */
[C---:B--2---:R-:W-:Y:S01]  /*1c400*/  HMMA.16816.F32 R16, R4.reuse, R16, R8 ;  /* 0x000000100410723c */ /* 0x044fe20000001808 */
[----:B------:R-:W3:Y:S11]  /*1c410*/  LDL.LU.64 R8, [R1+0x22f8] ;  /* 0x0022f80001087983 */ /* 0x000ef60000300a00 */
[----:B------:R-:W-:Y:S11]  /*1c420*/  @!UPT UIADD3 URZ, URZ, URZ, URZ ;  /* 0x0000003f3f3ff290 */ /* 0x000ff6000fffe03f */
[----:B------:R-:W-:Y:S01]  /*1c430*/  @!UPT UIADD3 URZ, URZ, URZ, URZ ;  /* 0x0000003f3f3ff290 */ /* 0x000fe2000fffe03f */
[----:B------:R-:W-:Y:S02]  /*1c440*/  IMAD.MOV.U32 R23, RZ, RZ, R16 ;  /* 0x000000ffff177224 */ /* 0x000fe400078e0010 */
[----:B------:R-:W-:Y:S02]  /*1c450*/  IMAD.MOV.U32 R20, RZ, RZ, R18 ;  /* 0x000000ffff147224 */ /* 0x000fe400078e0012 */
[----:B------:R-:W-:Y:S02]  /*1c460*/  IMAD.MOV.U32 R21, RZ, RZ, R19 ;  /* 0x000000ffff157224 */ /* 0x000fe400078e0013 */
[----:B------:R-:W-:Y:S02]  /*1c470*/  IMAD.MOV.U32 R3, RZ, RZ, R17 ;  /* 0x000000ffff037224 */ /* 0x000fe400078e0011 */
[----:B------:R-:W2:Y:S01]  /*1c480*/  LDL.LU.64 R16, [R1+0x2e0] ;  /* 0x0002e00001107983 */ /* 0x000ea20000300a00 */
[----:B------:R-:W2:Y:S02]  /*1c490*/  LDL.LU.64 R18, [R1+0x2e8] ;  /* 0x0002e80001127983 */ /* 0x000ea40000300a00 */
[----:B------:R-:W-:Y:S02]  /*1c4a0*/  STL.64 [R1+0x21c0], R22 ;  /* 0x0021c01601007387 */ /* 0x000fe40000100a00 */
[----:B------:R-:W-:Y:S01]  /*1c4b0*/  STL.64 [R1+0x21b8], R20 ;  /* 0x0021b81401007387 */ /* 0x000fe20000100a00 */
[C---:B---3--:R-:W-:Y:S01]  /*1c4c0*/  HMMA.16816.F32 R8, R4.reuse, R8, R12 ;  /* 0x000000080408723c */ /* 0x048fe2000000180c */
[----:B------:R-:W3:Y:S01]  /*1c4d0*/  LDL.LU.64 R14, [R1+0x22f0] ;  /* 0x0022f000010e7983 */ /* 0x000ee20000300a00 */
[----:B------:R-:W3:Y:S11]  /*1c4e0*/  LDL.LU.64 R12, [R1+0x22e8] ;  /* 0x0022e800010c7983 */ /* 0x000ef60000300a00 */
[----:B------:R-:W-:Y:S10]  /*1c4f0*/  @!UPT UIADD3 URZ, URZ, URZ, URZ ;  /* 0x0000003f3f3ff290 */ /* 0x000ff4000fffe03f */
[----:B------:R0:W-:Y:S01]  /*1c500*/  STL.64 [R1+0x160], R8 ;  /* 0x0001600801007387 */ /* 0x0001e20000100a00 */
[----:B------:R3:W-:Y:S03]  /*1c510*/  STL.64 [R1+0x168], R10 ;  /* 0x0001680a01007387 */ /* 0x0007e60000100a00 */
[----:B0-----:R-:W3:Y:S02]  /*1c520*/  LDL.LU.64 R8, [R1+0x22e0] ;  /* 0x0022e00001087983 */ /* 0x001ee40000300a00 */
[C---:B---3--:R-:W-:Y:S02]  /*1c530*/  HMMA.16816.F32 R8, R4.reuse, R8, R12 ;  /* 0x000000080408723c */ /* 0x048fe4000000180c */
[----:B------:R-:W3:Y:S01]  /*1c540*/  LDL.LU.64 R14, [R1+0x22d8] ;  /* 0x0022d800010e7983 */ /* 0x000ee20000300a00 */
[----:B------:R-:W3:Y:S11]  /*1c550*/  LDL.LU.64 R12, [R1+0x22d0] ;  /* 0x0022d000010c7983 */ /* 0x000ef60000300a00 */
[----:B------:R-:W-:Y:S09]  /*1c560*/  @!UPT UIADD3 URZ, URZ, URZ, URZ ;  /* 0x0000003f3f3ff290 */ /* 0x000ff2000fffe03f */
[----:B------:R-:W-:Y:S01]  /*1c570*/  STL.64 [R1+0x170], R8 ;  /* 0x0001700801007387 */ /* 0x000fe20000100a00 */
[----:B------:R0:W-:Y:S03]  /*1c580*/  STL.64 [R1+0x178], R10 ;  /* 0x0001780a01007387 */ /* 0x0001e60000100a00 */
[----:B0-----:R-:W2:Y:S01]  /*1c590*/  LDL.LU.64 R10, [R1+0x22c8] ;  /* 0x0022c800010a7983 */ /* 0x001ea20000300a00 */
[----:B------:R-:W3:Y:S02]  /*1c5a0*/  LDL.LU.64 R8, [R1+0x22c0] ;  /* 0x0022c00001087983 */ /* 0x000ee40000300a00 */
[----:B---3--:R-:W-:Y:S01]  /*1c5b0*/  HMMA.16816.F32 R4, R4, R8, R12 ;  /* 0x000000080404723c */ /* 0x008fe2000000180c */
[----:B------:R-:W3:Y:S01]  /*1c5c0*/  LDL.LU.64 R14, [R1+0x22b8] ;  /* 0x0022b800010e7983 */ /* 0x000ee20000300a00 */
[----:B------:R-:W3:Y:S11]  /*1c5d0*/  LDL.LU.64 R12, [R1+0x22b0] ;  /* 0x0022b000010c7983 */ /* 0x000ef60000300a00 */
[----:B------:R-:W-:Y:S10]  /*1c5e0*/  @!UPT UIADD3 URZ, URZ, URZ, URZ ;  /* 0x0000003f3f3ff290 */ /* 0x000ff4000fffe03f */
[----:B------:R0:W-:Y:S01]  /*1c5f0*/  STL.64 [R1+0x1c0], R4 ;  /* 0x0001c00401007387 */ /* 0x0001e20000100a00 */
[----:B------:R1:W-:Y:S03]  /*1c600*/  STL.64 [R1+0x1c8], R6 ;  /* 0x0001c80601007387 */ /* 0x0003e60000100a00 */
[----:B0-----:R-:W3:Y:S01]  /*1c610*/  LDL.LU.64 R4, [R1+0x270] ;  /* 0x0002700001047983 */ /* 0x001ee20000300a00 */
[----:B-1----:R-:W3:Y:S02]  /*1c620*/  LDL.LU.64 R6, [R1+0x278] ;  /* 0x0002780001067983 */ /* 0x002ee40000300a00 */
[----:B--2---:R-:W-:Y:S02]  /*1c630*/  STL.64 [R1+0x2258], R10 ;  /* 0x0022580a01007387 */ /* 0x004fe40000100a00 */
[----:B------:R0:W-:Y:S02]  /*1c640*/  STL.64 [R1+0x2250], R8 ;  /* 0x0022500801007387 */ /* 0x0001e40000100a00 */
[----:B0-----:R-:W2:Y:S01]  /*1c650*/  LDL.LU.64 R8, [R1+0x40] ;  /* 0x0000400001087983 */ /* 0x001ea20000300a00 */
[----:B------:R-:W-:-:S02]  /*1c660*/  IMAD.MOV.U32 R20, RZ, RZ, R2 ;  /* 0x000000ffff147224 */ /* 0x000fc400078e0002 */
[----:B------:R-:W-:Y:S01]  /*1c670*/  IMAD.MOV.U32 R21, RZ, RZ, R0 ;  /* 0x000000ffff157224 */ /* 0x000fe200078e0000 */
[----:B--2---:R0:W-:Y:S04]  /*1c680*/  STL.64 [R1+0x2270], R8 ;  /* 0x0022700801007387 */ /* 0x0041e80000100a00 */
[----:B0-----:R-:W2:Y:S02]  /*1c690*/  LDL.LU.64 R8, [R1+0x50] ;  /* 0x0000500001087983 */ /* 0x001ea40000300a00 */
[C---:B---3--:R-:W-:Y:S02]  /*1c6a0*/  HMMA.16816.F32 R16, R12.reuse, R20, R16 ;  /* 0x000000140c10723c */ /* 0x048fe40000001810 */
[----:B--2---:R0:W-:Y:S04]  /*1c6b0*/  STL.64 [R1+0x2288], R8 ;  /* 0x0022880801007387 */ /* 0x0041e80000100a00 */
[----:B0-----:R-:W2:Y:S11]  /*1c6c0*/  LDL.LU.64 R8, [R1+0x90] ;  /* 0x0000900001087983 */ /* 0x001eb60000300a00 */
[----:B------:R-:W-:Y:S06]  /*1c6d0*/  @!UPT UIADD3 URZ, URZ, URZ, URZ ;  /* 0x0000003f3f3ff290 */ /* 0x000fec000fffe03f */
[----:B------:R0:W-:Y:S02]  /*1c6e0*/  STL.64 [R1+0x1d0], R16 ;  /* 0x0001d01001007387 */ /* 0x0001e40000100a00 */
[----:B------:R-:W-:Y:S01]  /*1c6f0*/  STL.64 [R1+0x1d8], R18 ;  /* 0x0001d81201007387 */ /* 0x000fe20000100a00 */
[----:B0-----:R-:W3:Y:S01]  /*1c700*/  LDL.LU.64 R16, [R1+0x22a8] ;  /* 0x0022a80001107983 */ /* 0x001ee20000300a00 */
[----:B------:R0:W-:Y:S03]  /*1c710*/  STL.64 [R1+0x22a0], R20 ;  /* 0x0022a01401007387 */ /* 0x0001e60000100a00 */
[----:B0-----:R-:W3:Y:S01]  /*1c720*/  LDL.LU.64 R20, [R1+0x2b0] ;  /* 0x0002b00001147983 */ /* 0x001ee20000300a00 */
[----:B------:R-:W3:Y:S01]  /*1c730*/  LDL.LU.64 R22, [R1+0x2b8] ;  /* 0x0002b80001167983 */ /* 0x000ee20000300a00 */
[----:B------:R-:W-:Y:S01]  /*1c740*/  HMMA.16816.F32 R4, R12, R24, R4 ;  /* 0x000000180c04723c */ /* 0x000fe20000001804 */
[----:B--2---:R-:W-:-:S02]  /*1c750*/  IMAD.MOV.U32 R18, RZ, RZ, R8 ;  /* 0x000000ffff127224 */ /* 0x004fc400078e0008 */
[----:B------:R-:W-:-:S05]  /*1c760*/  IMAD.MOV.U32 R19, RZ, RZ, R9 ;  /* 0x000000ffff137224 */ /* 0x000fca00078e0009 */
[C---:B---3--:R-:W-:Y:S11]  /*1c770*/  HMMA.16816.F32 R20, R12.reuse, R8, R20 ;  /* 0x000000080c14723c */ /* 0x048ff60000001814 */
[----:B------:R-:W-:Y:S11]  /*1c780*/  @!UPT UIADD3 URZ, URZ, URZ, URZ ;  /* 0x0000003f3f3ff290 */ /* 0x000ff6000fffe03f */
[----:B------:R-:W-:Y:S01]  /*1c790*/  @!UPT UIADD3 URZ, URZ, URZ, URZ ;  /* 0x0000003f3f3ff290 */ /* 0x000fe2000fffe03f */
[----:B------:R0:W-:Y:S01]  /*1c7a0*/  STL.64 [R1+0x1e0], R20 ;  /* 0x0001e01401007387 */ /* 0x0001e20000100a00 */
[----:B------:R1:W-:Y:S02]  /*1c7b0*/  STL.64 [R1+0x1e8], R22 ;  /* 0x0001e81601007387 */ /* 0x0003e40000100a00 */
[----:B------:R-:W-:Y:S02]  /*1c7c0*/  STL.64 [R1+0x2268], R18 ;  /* 0x0022681201007387 */ /* 0x000fe40000100a00 */
[----:B------:R2:W-:Y:S01]  /*1c7d0*/  STL.64 [R1+0x2260], R16 ;  /* 0x0022601001007387 */ /* 0x0005e20000100a00 */
[----:B0-----:R-:W3:Y:S01]  /*1c7e0*/  LDL.LU.64 R20, [R1+0x250] ;  /* 0x0002500001147983 */ /* 0x001ee20000300a00 */
[----:B-1----:R-:W3:Y:S02]  /*1c7f0*/  LDL.LU.64 R22, [R1+0x258] ;  /* 0x0002580001167983 */ /* 0x002ee40000300a00 */
[----:B------:R-:W-:Y:S02]  /*1c800*/  STL.64 [R1+0x1f0], R4 ;  /* 0x0001f00401007387 */ /* 0x000fe40000100a00 */
[----:B------:R-:W-:Y:S01]  /*1c810*/  STL.64 [R1+0x1f8], R6 ;  /* 0x0001f80601007387 */ /* 0x000fe20000100a00 */
[----:B------:R-:W3:Y:S01]  /*1c820*/  LDL.LU.64 R8, [R1+0x210] ;  /* 0x0002100001087983 */ /* 0x000ee20000300a00 */
[----:B------:R-:W3:Y:S02]  /*1c830*/  LDL.LU.64 R10, [R1+0x218] ;  /* 0x00021800010a7983 */ /* 0x000ee40000300a00 */
[----:B--2---:R-:W2:Y:S02]  /*1c840*/  LDL.LU.64 R16, [R1+0x1b0] ;  /* 0x0001b00001107983 */ /* 0x004ea40000300a00 */
[----:B------:R-:W2:Y:S02]  /*1c850*/  LDL.LU.64 R18, [R1+0x1b8] ;  /* 0x0001b80001127983 */ /* 0x000ea40000300a00 */
[----:B--2---:R-:W-:Y:S01]  /*1c860*/  STL.64 [R1+0x2280], R18 ;  /* 0x0022801201007387 */ /* 0x004fe20000100a00 */
[----:B------:R0:W-:Y:S03]  /*1c870*/  STL.64 [R1+0x2278], R16 ;  /* 0x0022781001007387 */ /* 0x0001e60000100a00 */
[----:B0-----:R-:W2:Y:S01]  /*1c880*/  LDL.LU.64 R16, [R1+0x220] ;  /* 0x0002200001107983 */ /* 0x001ea20000300a00 */
[----:B------:R-:W2:Y:S03]  /*1c890*/  LDL.LU.64 R18, [R1+0x228] ;  /* 0x0002280001127983 */ /* 0x000ea60000300a00 */
[----:B--2---:R-:W-:Y:S01]  /*1c8a0*/  STL.64 [R1+0x2298], R18 ;  /* 0x0022981201007387 */ /* 0x004fe20000100a00 */
[----:B------:R0:W-:Y:S03]  /*1c8b0*/  STL.64 [R1+0x2290], R16 ;  /* 0x0022901001007387 */ /* 0x0001e60000100a00 */
[----:B0-----:R-:W3:Y:S01]  /*1c8c0*/  LDL.LU.64 R16, [R1+0x60] ;  /* 0x0000600001107983 */ /* 0x001ee20000300a00 */
[----:B------:R-:W2:Y:S02]  /*1c8d0*/  LDL.LU.64 R4, [R1+0x1a0] ;  /* 0x0001a00001047983 */ /* 0x000ea40000300a00 */
[----:B------:R-:W2:Y:S02]  /*1c8e0*/  LDL.LU.64 R6, [R1+0x1a8] ;  /* 0x0001a80001067983 */ /* 0x000ea40000300a00 */
[----:B----4-:R-:W-:Y:S01]  /*1c8f0*/  STL.64 [R1+0x2230], R26 ;  /* 0x0022301a01007387 */ /* 0x010fe20000100a00 */
[----:B------:R0:W-:Y:S04]  /*1c900*/  STL.64 [R1+0x2228], R24 ;  /* 0x0022281801007387 */ /* 0x0001e80000100a00 */
[----:B0-----:R-:W4:Y:S01]  /*1c910*/  LDL.LU.64 R24, [R1+0x70] ;  /* 0x0000700001187983 */ /* 0x001f220000300a00 */
[C---:B---3--:R-:W-:Y:S08]  /*1c920*/  HMMA.16816.F32 R8, R12.reuse, R16, R8 ;  /* 0x000000100c08723c */ /* 0x048ff00000001808 */
[----:B----4-:R-:W-:Y:S01]  /*1c930*/  HMMA.16816.F32 R20, R12, R24, R20 ;  /* 0x000000180c14723c */ /* 0x010fe20000001814 */
[----:B------:R-:W-:-:S02]  /*1c940*/  IMAD.MOV.U32 R27, RZ, RZ, R16 ;  /* 0x000000ffff1b7224 */ /* 0x000fc400078e0010 */
[----:B------:R-:W-:Y:S11]  /*1c950*/  IMAD.MOV.U32 R26, RZ, RZ, R17 ;  /* 0x000000ffff1a7224 */ /* 0x000ff600078e0011 */
[----:B------:R-:W-:Y:S09]  /*1c960*/  @!UPT UIADD3 URZ, URZ, URZ, URZ ;  /* 0x0000003f3f3ff290 */ /* 0x000ff2000fffe03f */
[----:B------:R0:W-:Y:S01]  /*1c970*/  STL.64 [R1+0x200], R20 ;  /* 0x0002001401007387 */ /* 0x0001e20000100a00 */
[----:B------:R-:W-:Y:S03]  /*1c980*/  STL.64 [R1+0x208], R22 ;  /* 0x0002081601007387 */ /* 0x000fe60000100a00 */
[----:B0-----:R-:W3:Y:S01]  /*1c990*/  LDL.LU.64 R20, [R1+0x22a0] ;  /* 0x0022a00001147983 */ /* 0x001ee20000300a00 */
[----:B------:R-:W4:Y:S02]  /*1c9a0*/  LDL.LU.64 R18, [R1+0x2298] ;  /* 0x0022980001127983 */ /* 0x000f240000300a00 */
[----:B------:R-:W4:Y:S02]  /*1c9b0*/  LDL.LU.64 R16, [R1+0x2290] ;  /* 0x0022900001107983 */ /* 0x000f240000300a00 */
[----:B------:R0:W-:Y:S02]  /*1c9c0*/  STL.64 [R1+0x210], R8 ;  /* 0x0002100801007387 */ /* 0x0001e40000100a00 */
[----:B0-----:R-:W4:Y:S01]  /*1c9d0*/  LDL.LU.64 R8, [R1+0x2288] ;  /* 0x0022880001087983 */ /* 0x001f220000300a00 */
[----:B------:R-:W-:-:S02]  /*1c9e0*/  IMAD.MOV.U32 R2, RZ, RZ, R10 ;  /* 0x000000ffff027224 */ /* 0x000fc400078e000a */
[----:B------:R-:W-:-:S03]  /*1c9f0*/  IMAD.MOV.U32 R23, RZ, RZ, R24 ;  /* 0x000000ffff177224 */ /* 0x000fc600078e0018 */
[----:B------:R0:W-:Y:S01]  /*1ca00*/  STL [R1+0x20d8], R2 ;  /* 0x0020d80201007387 */ /* 0x0001e20000100800 */
[C---:B----4-:R-:W-:Y:S01]  /*1ca10*/  HMMA.16816.F32 R16, R12.reuse, R8, R16 ;  /* 0x000000080c10723c */ /* 0x050fe20000001810 */
[----:B------:R-:W-:Y:S02]  /*1ca20*/  IMAD.MOV.U32 R24, RZ, RZ, R8 ;  /* 0x000000ffff187224 */ /* 0x000fe400078e0008 */
[----:B0-----:R-:W-:Y:S11]  /*1ca30*/  IMAD.MOV.U32 R2, RZ, RZ, R9 ;  /* 0x000000ffff027224 */ /* 0x001ff600078e0009 */
[----:B------:R-:W-:Y:S09]  /*1ca40*/  @!UPT UIADD3 URZ, URZ, URZ, URZ ;  /* 0x0000003f3f3ff290 */ /* 0x000ff2000fffe03f */
[----:B------:R-:W-:Y:S01]  /*1ca50*/  STL.64 [R1+0x250], R16 ;  /* 0x0002501001007387 */ /* 0x000fe20000100a00 */
[----:B------:R0:W-:Y:S03]  /*1ca60*/  STL.64 [R1+0x258], R18 ;  /* 0x0002581201007387 */ /* 0x0001e60000100a00 */
[----:B0-----:R-:W4:Y:S01]  /*1ca70*/  LDL.LU.64 R18, [R1+0x2280] ;  /* 0x0022800001127983 */ /* 0x001f220000300a00 */
[----:B------:R-:W4:Y:S02]  /*1ca80*/  LDL.LU.64 R16, [R1+0x2278] ;  /* 0x0022780001107983 */ /* 0x000f240000300a00 */
[----:B------:R-:W4:Y:S02]  /*1ca90*/  LDL.LU.64 R8, [R1+0x2270] ;  /* 0x0022700001087983 */ /* 0x000f240000300a00 */
[----:B------:R-:W-:Y:S02]  /*1caa0*/  IMAD.MOV.U32 R22, RZ, RZ, R25 ;  /* 0x000000ffff167224 */ /* 0x000fe400078e0019 */
[----:B------:R-:W-:Y:S01]  /*1cab0*/  IMAD.MOV.U32 R0, RZ, RZ, R11 ;  /* 0x000000ffff007224 */ /* 0x000fe200078e000b */
[----:B----4-:R-:W-:Y:S01]  /*1cac0*/  HMMA.16816.F32 R16, R12, R8, R16 ;  /* 0x000000080c10723c */ /* 0x010fe20000001810 */
[----:B------:R-:W-:-:S02]  /*1cad0*/  IMAD.MOV.U32 R28, RZ, RZ, R8 ;  /* 0x000000ffff1c7224 */ /* 0x000fc400078e0008 */
[----:B------:R-:W-:Y:S11]  /*1cae0*/  IMAD.MOV.U32 R25, RZ, RZ, R9 ;  /* 0x000000ffff197224 */ /* 0x000ff600078e0009 */
[----:B------:R-:W-:Y:S09]  /*1caf0*/  @!UPT UIADD3 URZ, URZ, URZ, URZ ;  /* 0x0000003f3f3ff290 */ /* 0x000ff2000fffe03f */
[----:B------:R-:W-:Y:S01]  /*1cb00*/  STL.64 [R1+0x270], R16 ;  /* 0x0002701001007387 */ /* 0x000fe20000100a00 */
[----:B------:R0:W-:Y:S03]  /*1cb10*/  STL.64 [R1+0x278], R18 ;  /* 0x0002781201007387 */ /* 0x0001e60000100a00 */
[----:B0-----:R-:W4:Y:S01]  /*1cb20*/  LDL.LU.64 R18, [R1+0x2268] ;  /* 0x0022680001127983 */ /* 0x001f220000300a00 */
[----:B------:R-:W3:Y:S02]  /*1cb30*/  LDL.LU.64 R16, [R1+0x2260] ;  /* 0x0022600001107983 */ /* 0x000ee40000300a00 */
[----:B------:R-:W2:Y:S02]  /*1cb40*/  LDL.LU.64 R10, [R1+0x2258] ;  /* 0x00225800010a7983 */ /* 0x000ea40000300a00 */
[----:B------:R-:W2:Y:S02]  /*1cb50*/  LDL.LU.64 R8, [R1+0x2250] ;  /* 0x0022500001087983 */ /* 0x000ea40000300a00 */
[----:B--2---:R-:W-:Y:S01]  /*1cb60*/  HMMA.16816.F32 R12, R12, R8, R4 ;  /* 0x000000080c0c723c */ /* 0x004fe20000001804 */
[----:B------:R-:W3:Y:S01]  /*1cb70*/  LDL.LU.64 R4, [R1+0x2a0] ;  /* 0x0002a00001047983 */ /* 0x000ee20000300a00 */
[----:B------:R-:W3:Y:S11]  /*1cb80*/  LDL.LU.64 R6, [R1+0x2a8] ;  /* 0x0002a80001067983 */ /* 0x000ef60000300a00 */
[----:B------:R-:W-:Y:S10]  /*1cb90*/  @!UPT UIADD3 URZ, URZ, URZ, URZ ;  /* 0x0000003f3f3ff290 */ /* 0x000ff4000fffe03f */
[----:B------:R-:W-:Y:S01]  /*1cba0*/  STL.64 [R1+0x240], R12 ;  /* 0x0002400c01007387 */ /* 0x000fe20000100a00 */
[----:B------:R-:W-:Y:S02]  /*1cbb0*/  STL.64 [R1+0x248], R14 ;  /* 0x0002480e01007387 */ /* 0x000fe40000100a00 */
[----:B------:R-:W-:Y:S02]  /*1cbc0*/  STL.64 [R1+0x21d0], R10 ;  /* 0x0021d00a01007387 */ /* 0x000fe40000100a00 */
[----:B------:R0:W-:Y:S02]  /*1cbd0*/  STL.64 [R1+0x21c8], R8 ;  /* 0x0021c80801007387 */ /* 0x0001e40000100a00 */
[----:B0-----:R-:W-:Y:S02]  /*1cbe0*/  IMAD.MOV.U32 R8, RZ, RZ, R28 ;  /* 0x000000ffff087224 */ /* 0x001fe400078e001c */
[----:B------:R-:W-:Y:S01]  /*1cbf0*/  IMAD.MOV.U32 R9, RZ, RZ, R25 ;  /* 0x000000ffff097224 */ /* 0x000fe200078e0019 */
[----:B------:R-:W2:Y:S01]  /*1cc00*/  LDL.LU R28, [R1+0x2248] ;  /* 0x00224800011c7983 */ /* 0x000ea20000300800 */
[----:B----4-:R-:W-:-:S03]  /*1cc10*/  IMAD.MOV.U32 R25, RZ, RZ, R19 ;  /* 0x000000ffff197224 */ /* 0x010fc600078e0013 */
[----:B------:R0:W-:Y:S02]  /*1cc20*/  STL.64 [R1+0x21e8], R8 ;  /* 0x0021e80801007387 */ /* 0x0001e40000100a00 */
[----:B0-----:R-:W-:Y:S02]  /*1cc30*/  IMAD.MOV.U32 R8, RZ, RZ, R24 ;  /* 0x000000ffff087224 */ /* 0x001fe400078e0018 */
[----:B------:R-:W-:Y:S02]  /*1cc40*/  IMAD.MOV.U32 R24, RZ, RZ, R18 ;  /* 0x000000ffff187224 */ /* 0x000fe400078e0012 */
[----:B------:R-:W3:Y:S01]  /*1cc50*/  LDL.LU R18, [R1+0x2244] ;  /* 0x0022440001127983 */ /* 0x000ee20000300800 */
[----:B------:R-:W3:Y:S02]  /*1cc60*/  LDL.LU R19, [R1+0x2240] ;  /* 0x0022400001137983 */ /* 0x000ee40000300800 */
[----:B------:R-:W-:-:S05]  /*1cc70*/  IMAD.MOV.U32 R9, RZ, RZ, R2 ;  /* 0x000000ffff097224 */ /* 0x000fca00078e0002 */
[----:B------:R-:W-:Y:S01]  /*1cc80*/  STL.64 [R1+0x2200], R8 ;  /* 0x0022000801007387 */ /* 0x000fe20000100a00 */
[----:B------:R-:W4:Y:S02]  /*1cc90*/  LDL R14, [R1+0x68] ;  /* 0x00006800010e7983 */ /* 0x000f240000100800 */
[----:B------:R-:W-:Y:S02]  /*1cca0*/  IMAD.MOV.U32 R12, RZ, RZ, R27 ;  /* 0x000000ffff0c7224 */ /* 0x000fe400078e001b */
[----:B------:R-:W-:Y:S02]  /*1ccb0*/  IMAD.MOV.U32 R13, RZ, RZ, R26 ;  /* 0x000000ffff0d7224 */ /* 0x000fe400078e001a */
[----:B--2---:R-:W-:Y:S01]  /*1ccc0*/  IMAD.MOV.U32 R15, RZ, RZ, R28 ;  /* 0x000000ffff0f7224 */ /* 0x004fe200078e001c */
[----:B---3--:R-:W-:Y:S04]  /*1ccd0*/  HMMA.16816.F32 R4, R16, R20, R4 ;  /* 0x000000141004723c */ /* 0x008fe80000001804 */
[----:B----4-:R-:W-:Y:S01]  /*1cce0*/  STL.64 [R1+0x2210], R14 ;  /* 0x0022100e01007387 */ /* 0x010fe20000100a00 */
[----:B------:R0:W-:Y:S02]  /*1ccf0*/  STL.64 [R1+0x2208], R12 ;  /* 0x0022080c01007387 */ /* 0x0001e40000100a00 */
[----:B0-----:R-:W-:-:S02]  /*1cd00*/  IMAD.MOV.U32 R12, RZ, RZ, R23 ;  /* 0x000000ffff0c7224 */ /* 0x001fc400078e0017 */
[----:B------:R-:W-:-:S05]  /*1cd10*/  IMAD.MOV.U32 R13, RZ, RZ, R22 ;  /* 0x000000ffff0d7224 */ /* 0x000fca00078e0016 */
[----:B------:R0:W-:Y:S09]  /*1cd20*/  STL.64 [R1+0x2238], R12 ;  /* 0x0022380c01007387 */ /* 0x0001f20000100a00 */
[----:B------:R1:W-:Y:S02]  /*1cd30*/  STL.64 [R1+0x230], R4 ;  /* 0x0002300401007387 */ /* 0x0003e40000100a00 */
[----:B------:R2:W-:Y:S02]  /*1cd40*/  STL [R1+0x238], R6 ;  /* 0x0002380601007387 */ /* 0x0005e40000100800 */
[----:B------:R-:W-:Y:S01]  /*1cd50*/  IMAD.MOV.U32 R28, RZ, RZ, R7 ;  /* 0x000000ffff1c7224 */ /* 0x000fe200078e0007 */
[----:B0-----:R-:W3:Y:S01]  /*1cd60*/  LDL.LU.64 R12, [R1+0x290] ;  /* 0x00029000010c7983 */ /* 0x001ee20000300a00 */
[----:B------:R-:W3:Y:S02]  /*1cd70*/  LDL.LU.64 R14, [R1+0x298] ;  /* 0x00029800010e7983 */ /* 0x000ee40000300a00 */
[----:B-1----:R-:W4:Y:S02]  /*1cd80*/  LDL.LU.64 R4, [R1+0x260] ;  /* 0x0002600001047983 */ /* 0x002f240000300a00 */
[----:B--2---:R-:W4:Y:S01]  /*1cd90*/  LDL.LU.64 R6, [R1+0x268] ;  /* 0x0002680001067983 */ /* 0x004f220000300a00 */
[----:B------:R-:W2:Y:S01]  /*1cda0*/  LDL.LU.64 R8, [R1+0x190] ;  /* 0x0001900001087983 */ /* 0x000ea20000300a00 */
[----:B------:R-:W2:Y:S03]  /*1cdb0*/  LDL.LU.64 R10, [R1+0x198] ;  /* 0x00019800010a7983 */ /* 0x000ea60000300a00 */
[----:B--2---:R-:W-:Y:S01]  /*1cdc0*/  STL.64 [R1+0x2220], R10 ;  /* 0x0022200a01007387 */ /* 0x004fe20000100a00 */
[----:B------:R0:W-:Y:S03]  /*1cdd0*/  STL.64 [R1+0x2218], R8 ;  /* 0x0022180801007387 */ /* 0x0001e60000100a00 */
[----:B0-----:R-:W2:Y:S01]  /*1cde0*/  LDL.LU.64 R8, [R1+0x280] ;  /* 0x0002800001087983 */ /* 0x001ea20000300a00 */
[----:B------:R-:W2:Y:S02]  /*1cdf0*/  LDL.LU.64 R10, [R1+0x288] ;  /* 0x00028800010a7983 */ /* 0x000ea40000300a00 */
[----:B------:R-:W2:Y:S02]  /*1ce00*/  LDL.LU.64 R20, [R1+0x140] ;  /* 0x0001400001147983 */ /* 0x000ea40000300a00 */
[----:B------:R-:W2:Y:S01]  /*1ce10*/  LDL.LU.64 R22, [R1+0x148] ;  /* 0x0001480001167983 */ /* 0x000ea20000300a00 */
[C---:B---3--:R-:W-:Y:S01]  /*1ce20*/  HMMA.16816.F32 R24, R16.reuse, R24, R12 ;  /* 0x000000181018723c */ /* 0x048fe2000000180c */
[----:B--2---:R-:W-:Y:S01]  /*1ce30*/  STL.64 [R1+0x21e0], R22 ;  /* 0x0021e01601007387 */ /* 0x004fe20000100a00 */
[----:B------:R0:W-:Y:S03]  /*1ce40*/  STL.64 [R1+0x21d8], R20 ;  /* 0x0021d81401007387 */ /* 0x0001e60000100a00 */
[----:B0-----:R-:W2:Y:S01]  /*1ce50*/  LDL.LU.64 R20, [R1+0x150] ;  /* 0x0001500001147983 */ /* 0x001ea20000300a00 */
[----:B------:R-:W3:Y:S03]  /*1ce60*/  LDL.LU.64 R22, [R1+0x158] ;  /* 0x0001580001167983 */ /* 0x000ee60000300a00 */
[----:B---3--:R-:W-:Y:S01]  /*1ce70*/  STL.64 [R1+0x21f8], R22 ;  /* 0x0021f81601007387 */ /* 0x008fe20000100a00 */
[----:B--2---:R0:W-:Y:S03]  /*1ce80*/  STL.64 [R1+0x21f0], R20 ;  /* 0x0021f01401007387 */ /* 0x0041e60000100a00 */
[----:B0-----:R-:W2:Y:S01]  /*1ce90*/  LDL.LU.64 R20, [R1+0x180] ;  /* 0x0001800001147983 */ /* 0x001ea20000300a00 */
[----:B------:R-:W2:Y:S02]  /*1cea0*/  LDL.LU.64 R22, [R1+0x188] ;  /* 0x0001880001167983 */ /* 0x000ea40000300a00 */
[----:B------:R-:W-:Y:S02]  /*1ceb0*/  STL [R1+0x2058], R28 ;  /* 0x0020581c01007387 */ /* 0x000fe40000100800 */
[----:B------:R-:W3:Y:S05]  /*1cec0*/  LDL.LU.64 R12, [R1+0x2238] ;  /* 0x00223800010c7983 */ /* 0x000eea0000300a00 */
[----:B------:R-:W-:Y:S01]  /*1ced0*/  STL.64 [R1+0x220], R24 ;  /* 0x0002201801007387 */ /* 0x000fe20000100a00 */
[----:B------:R0:W-:Y:S03]  /*1cee0*/  STL.64 [R1+0x228], R26 ;  /* 0x0002281a01007387 */ /* 0x0001e60000100a00 */
[----:B0-----:R-:W2:Y:S01]  /*1cef0*/  LDL.LU.64 R26, [R1+0x2230] ;  /* 0x00223000011a7983 */ /* 0x001ea20000300a00 */
[----:B------:R-:W4:Y:S01]  /*1cf00*/  LDL.LU.64 R24, [R1+0x2228] ;  /* 0x0022280001187983 */ /* 0x000f220000300a00 */
[C---:B---3--:R-:W-:Y:S08]  /*1cf10*/  HMMA.16816.F32 R12, R16.reuse, R12, R8 ;  /* 0x0000000c100c723c */ /* 0x048ff00000001808 */
[C---:B----4-:R-:W-:Y:S11]  /*1cf20*/  HMMA.16816.F32 R4, R16.reuse, R24, R4 ;  /* 0x000000181004723c */ /* 0x050ff60000001804 */
[----:B------:R-:W-:Y:S11]  /*1cf30*/  @!UPT UIADD3 URZ, URZ, URZ, URZ ;  /* 0x0000003f3f3ff290 */ /* 0x000ff6000fffe03f */
[----:B------:R-:W-:Y:S01]  /*1cf40*/  @!UPT UIADD3 URZ, URZ, URZ, URZ ;  /* 0x0000003f3f3ff290 */ /* 0x000fe2000fffe03f */
[----:B------:R0:W-:Y:S01]  /*1cf50*/  STL.64 [R1+0x260], R4 ;  /* 0x0002600401007387 */ /* 0x0001e20000100a00 */
[----:B------:R1:W-:Y:S02]  /*1cf60*/  STL [R1+0x268], R6 ;  /* 0x0002680601007387 */ /* 0x0003e40000100800 */
[----:B------:R-:W-:Y:S01]  /*1cf70*/  IMAD.MOV.U32 R28, RZ, RZ, R7 ;  /* 0x000000ffff1c7224 */ /* 0x000fe200078e0007 */
[----:B0-----:R-:W3:Y:S01]  /*1cf80*/  LDL.LU R4, [R1+0x120] ;  /* 0x0001200001047983 */ /* 0x001ee20000300800 */
[----:B------:R-:W3:Y:S02]  /*1cf90*/  LDL.LU R5, [R1+0x124] ;  /* 0x0001240001057983 */ /* 0x000ee40000300800 */
[----:B-1----:R-:W3:Y:S02]  /*1cfa0*/  LDL.LU R6, [R1+0x128] ;  /* 0x0001280001067983 */ /* 0x002ee40000300800 */
[----:B------:R-:W3:Y:S01]  /*1cfb0*/  LDL.LU R7, [R1+0x12c] ;  /* 0x00012c0001077983 */ /* 0x000ee20000300800 */
[----:B------:R-:W-:Y:S01]  /*1cfc0*/  STL [R1+0x205c], R28 ;  /* 0x00205c1c01007387 */ /* 0x000fe20000100800 */
[----:B------:R-:W4:Y:S02]  /*1cfd0*/  LDL.LU.64 R10, [R1+0x2220] ;  /* 0x00222000010a7983 */ /* 0x000f240000300a00 */
[----:B------:R-:W4:Y:S02]  /*1cfe0*/  LDL.LU.64 R8, [R1+0x2218] ;  /* 0x0022180001087983 */ /* 0x000f240000300a00 */
[----:B------:R-:W-:Y:S01]  /*1cff0*/  STL.64 [R1+0x290], R12 ;  /* 0x0002900c01007387 */ /* 0x000fe20000100a00 */
[----:B------:R0:W-:Y:S04]  /*1d000*/  STL.64 [R1+0x298], R14 ;  /* 0x0002980e01007387 */ /* 0x0001e80000100a00 */
[----:B0-----:R-:W2:Y:S01]  /*1d010*/  LDL.LU.64 R14, [R1+0x2210] ;  /* 0x00221000010e7983 */ /* 0x001ea20000300a00 */
[----:B------:R-:W4:Y:S02]  /*1d020*/  LDL.LU.64 R12, [R1+0x2208] ;  /* 0x00220800010c7983 */ /* 0x000f240000300a00 */
[C---:B----4-:R-:W-:Y:S11]  /*1d030*/  HMMA.16816.F32 R8, R16.reuse, R12, R8 ;  /* 0x0000000c1008723c */ /* 0x050ff60000001808 */
[----:B------:R-:W-:Y:S11]  /*1d040*/  @!UPT UIADD3 URZ, URZ, URZ, URZ ;  /* 0x0000003f3f3ff290 */ /* 0x000ff6000fffe03f */
[----:B------:R-:W-:Y:S01]  /*1d050*/  @!UPT UIADD3 URZ, URZ, URZ, URZ ;  /* 0x0000003f3f3ff290 */ /* 0x000fe2000fffe03f */
[----:B------:R0:W-:Y:S01]  /*1d060*/  STL.64 [R1+0x2a0], R8 ;  /* 0x0002a00801007387 */ /* 0x0001e20000100a00 */
[----:B------:R-:W-:Y:S03]  /*1d070*/  STL [R1+0x2a8], R10 ;  /* 0x0002a80a01007387 */ /* 0x000fe60000100800 */
[----:B0-----:R-:W4:Y:S01]  /*1d080*/  LDL.LU.64 R8, [R1+0x2200] ;  /* 0x0022000001087983 */ /* 0x001f220000300a00 */
[----:B------:R-:W-:Y:S02]  /*1d090*/  IMAD.MOV.U32 R28, RZ, RZ, R11 ;  /* 0x000000ffff1c7224 */ /* 0x000fe400078e000b */
[----:B--2---:R0:W-:Y:S02]  /*1d0a0*/  STL.64 [R1+0x2180], R14 ;  /* 0x0021800e01007387 */ /* 0x0041e40000100a00 */
[----:B0-----:R-:W2:Y:S01]  /*1d0b0*/  LDL.64 R14, [R1+0xa8] ;  /* 0x0000a800010e7983 */ /* 0x001ea20000100a00 */
[----:B------:R-:W-:Y:S01]  /*1d0c0*/  STL [R1+0x2060], R28 ;  /* 0x0020601c01007387 */ /* 0x000fe20000100800 */
[C---:B----4-:R-:W-:Y:S02]  /*1d0d0*/  HMMA.16816.F32 R8, R16.reuse, R8, R20 ;  /* 0x000000081008723c */ /* 0x050fe40000001814 */
[----:B------:R-:W4:Y:S01]  /*1d0e0*/  LDL.LU.64 R22, [R1+0x21f8] ;  /* 0x0021f80001167983 */ /* 0x000f220000300a00 */
[----:B------:R-:W4:Y:S11]  /*1d0f0*/  LDL.LU.64 R20, [R1+0x21f0] ;  /* 0x0021f00001147983 */ /* 0x000f360000300a00 */
[----:B------:R-:W-:Y:S09]  /*1d100*/  @!UPT UIADD3 URZ, URZ, URZ, URZ ;  /* 0x0000003f3f3ff290 */ /* 0x000ff2000fffe03f */
[----:B------:R0:W-:Y:S01]  /*1d110*/  STL.64 [R1+0x2c0], R8 ;  /* 0x0002c00801007387 */ /* 0x0001e20000100a00 */
[----:B------:R4:W-:Y:S03]  /*1d120*/  STL.64 [R1+0x2c8], R10 ;  /* 0x0002c80a01007387 */ /* 0x0009e60000100a00 */
[----:B0-----:R-:W4:Y:S02]  /*1d130*/  LDL.LU.64 R8, [R1+0x21e8] ;  /* 0x0021e80001087983 */ /* 0x001f240000300a00 */
[C---:B----4-:R-:W-:Y:S02]  /*1d140*/  HMMA.16816.F32 R8, R16.reuse, R8, R20 ;  /* 0x000000081008723c */ /* 0x050fe40000001814 */
[----:B------:R-:W4:Y:S01]  /*1d150*/  LDL.LU.64 R22, [R1+0x21e0] ;  /* 0x0021e00001167983 */ /* 0x000f220000300a00 */
[----:B------:R-:W4:Y:S11]  /*1d160*/  LDL.LU.64 R20, [R1+0x21d8] ;  /* 0x0021d80001147983 */ /* 0x000f360000300a00 */
[----:B------:R-:W-:Y:S09]  /*1d170*/  @!UPT UIADD3 URZ, URZ, URZ, URZ ;  /* 0x0000003f3f3ff290 */ /* 0x000ff2000fffe03f */
[----:B------:R-:W-:Y:S01]  /*1d180*/  STL.64 [R1+0x340], R8 ;  /* 0x0003400801007387 */ /* 0x000fe20000100a00 */
[----:B------:R0:W-:Y:S03]  /*1d190*/  STL.64 [R1+0x348], R10 ;  /* 0x0003480a01007387 */ /* 0x0001e60000100a00 */
[----:B0-----:R-:W2:Y:S01]  /*1d1a0*/  LDL.LU.64 R10, [R1+0x21d0] ;  /* 0x0021d000010a7983 */ /* 0x001ea20000300a00 */
[----:B------:R-:W4:Y:S02]  /*1d1b0*/  LDL.LU.64 R8, [R1+0x21c8] ;  /* 0x0021c80001087983 */ /* 0x000f240000300a00 */
[----:B----4-:R-:W-:Y:S01]  /*1d1c0*/  HMMA.16816.F32 R16, R16, R8, R20 ;  /* 0x000000081010723c */ /* 0x010fe20000001814 */
[----:B------:R-:W4:Y:S01]  /*1d1d0*/  LDL.LU.64 R22, [R1+0x21c0] ;  /* 0x0021c00001167983 */ /* 0x000f220000300a00 */
[----:B------:R-:W3:Y:S02]  /*1d1e0*/  LDL.LU.64 R20, [R1+0x21b8] ;  /* 0x0021b80001147983 */ /* 0x000ee40000300a00 */
[----:B--2---:R-:W-:Y:S11]  /*1d1f0*/  STL.64 [R1+0x2148], R10 ;  /* 0x0021480a01007387 */ /* 0x004ff60000100a00 */
[----:B------:R-:W-:Y:S08]  /*1d200*/  @!UPT UIADD3 URZ, URZ, URZ, URZ ;  /* 0x0000003f3f3ff290 */ /* 0x000ff0000fffe03f */
[----:B------:R0:W-:Y:S01]  /*1d210*/  STL.64 [R1+0x330], R16 ;  /* 0x0003301001007387 */ /* 0x0001e20000100a00 */
[----:B------:R3:W-:Y:S02]  /*1d220*/  STL.64 [R1+0x338], R18 ;  /* 0x0003381201007387 */ /* 0x0007e40000100a00 */
[----:B0-----:R-:W-:Y:S02]  /*1d230*/  IMAD.MOV.U32 R17, RZ, RZ, R3 ;  /* 0x000000ffff117224 */ /* 0x001fe400078e0003 */
[----:B----4-:R-:W-:Y:S02]  /*1d240*/  IMAD.MOV.U32 R16, RZ, RZ, R23 ;  /* 0x000000ffff107224 */ /* 0x010fe400078e0017 */
[----:B------:R-:W2:Y:S01]  /*1d250*/  LDL.LU R23, [R1+0x21b0] ;  /* 0x0021b00001177983 */ /* 0x000ea20000300800 */
[----:B------:R-:W4:Y:S02]  /*1d260*/  LDL.LU R3, [R1+0x21ac] ;  /* 0x0021ac0001037983 */ /* 0x000f240000300800 */
[----:B---3--:R-:W-:-:S02]  /*1d270*/  IMAD.MOV.U32 R18, RZ, RZ, R20 ;  /* 0x000000ffff127224 */ /* 0x008fc400078e0014 */
[----:B------:R-:W-:Y:S01]  /*1d280*/  IMAD.MOV.U32 R19, RZ, RZ, R21 ;  /* 0x000000ffff137224 */ /* 0x000fe200078e0015 */
[----:B------:R-:W3:Y:S01]  /*1d290*/  LDL.LU R20, [R1+0x21a8] ;  /* 0x0021a80001147983 */ /* 0x000ee20000300800 */
[----:B------:R-:W3:Y:S03]  /*1d2a0*/  LDL.LU R21, [R1+0x21a4] ;  /* 0x0021a40001157983 */ /* 0x000ee60000300800 */
[----:B------:R-:W-:Y:S01]  /*1d2b0*/  STL.64 [R1+0x20f8], R18 ;  /* 0x0020f81201007387 */ /* 0x000fe20000100a00 */
[----:B------:R0:W-:Y:S02]  /*1d2c0*/  STL.64 [R1+0x20f0], R16 ;  /* 0x0020f01001007387 */ /* 0x0001e40000100a00 */
[----:B0-----:R-:W-:Y:S02]  /*1d2d0*/  IMAD.MOV.U32 R16, RZ, RZ, R22 ;  /* 0x000000ffff107224 */ /* 0x001fe400078e0016 */
[----:B------:R-:W3:Y:S01]  /*1d2e0*/  LDL.LU R22, [R1+0x21a0] ;  /* 0x0021a00001167983 */ /* 0x000ee20000300800 */
[----:B--2---:R-:W-:-:S02]  /*1d2f0*/  IMAD.MOV.U32 R17, RZ, RZ, R23 ;  /* 0x000000ffff117224 */ /* 0x004fc400078e0017 */
[----:B----4-:R-:W-:Y:S01]  /*1d300*/  IMAD.MOV.U32 R18, RZ, RZ, R3 ;  /* 0x000000ffff127224 */ /* 0x010fe200078e0003 */
[----:B------:R-:W3:Y:S01]  /*1d310*/  LDL.LU R23, [R1+0x219c] ;  /* 0x00219c0001177983 */ /* 0x000ee20000300800 */
[----:B------:R-:W2:Y:S02]  /*1d320*/  LDL.LU R3, [R1+0x2198] ;  /* 0x0021980001037983 */ /* 0x000ea40000300800 */
[----:B------:R-:W4:Y:S02]  /*1d330*/  LDL.64 R10, [R1+0x48] ;  /* 0x00004800010a7983 */ /* 0x000f240000100a00 */
[----:B------:R-:W-:Y:S01]  /*1d340*/  IMAD.MOV.U32 R19, RZ, RZ, R29 ;  /* 0x000000ffff137224 */ /* 0x000fe200078e001d */
[----:B----4-:R0:W-:Y:S04]  /*1d350*/  STL.64 [R1+0x2160], R10 ;  /* 0x0021600a01007387 */ /* 0x0101e80000100a00 */
[----:B------:R1:W-:Y:S02]  /*1d360*/  STL.64 [R1+0x2108], R18 ;  /* 0x0021081201007387 */ /* 0x0003e40000100a00 */
[----:B------:R-:W-:Y:S01]  /*1d370*/  STL.64 [R1+0x2100], R16 ;  /* 0x0021001001007387 */ /* 0x000fe20000100a00 */
[----:B0-----:R-:W4:Y:S04]  /*1d380*/  LDL.64 R10, [R1+0x58] ;  /* 0x00005800010a7983 */ /* 0x001f280000100a00 */
[----:B-1----:R-:W2:Y:S04]  /*1d390*/  LDL R18, [R1+0x98] ;  /* 0x0000980001127983 */ /* 0x002ea80000100800 */
[----:B------:R-:W2:Y:S04]  /*1d3a0*/  LDL R19, [R1+0x9c] ;  /* 0x00009c0001137983 */ /* 0x000ea80000100800 */
[----:B----4-:R0:W-:Y:S01]  /*1d3b0*/  STL.64 [R1+0x2178], R10 ;  /* 0x0021780a01007387 */ /* 0x0101e20000100a00 */
[----:B------:R-:W3:Y:S02]  /*1d3c0*/  LDL.LU R8, [R1+0x130] ;  /* 0x0001300001087983 */ /* 0x000ee40000300800 */
[----:B------:R-:W3:Y:S01]  /*1d3d0*/  LDL.LU R9, [R1+0x134] ;  /* 0x0001340001097983 */ /* 0x000ee20000300800 */
[----:B0-----:R-:W3:Y:S01]  /*1d3e0*/  LDL.LU R10, [R1+0x138] ;  /* 0x00013800010a7983 */ /* 0x001ee20000300800 */
[----:B--2---:R-:W-:-:S07]  /*1d3f0*/  IMAD.MOV.U32 R11, RZ, RZ, R3 ;  /* 0x000000ffff0b7224 */ /* 0x004fce00078e0003 */
[C---:B---3--:R-:W-:Y:S11]  /*1d400*/  HMMA.16816.F32 R8, R20.reuse, R14, R8 ;  /* 0x0000000e1408723c */ /* 0x048ff60000001808 */
[----:B------:R-:W-:Y:S11]  /*1d410*/  @!UPT UIADD3 URZ, URZ, URZ, URZ ;  /* 0x0000003f3f3ff290 */ /* 0x000ff6000fffe03f */
[----:B------:R-:W-:Y:S01]  /*1d420*/  @!UPT UIADD3 URZ, URZ, URZ, URZ ;  /* 0x0000003f3f3ff290 */ /* 0x000fe2000fffe03f */
[----:B------:R-:W-:Y:S01]  /*1d430*/  STL.64 [R1+0x320], R8 ;  /* 0x0003200801007387 */ /* 0x000fe20000100a00 */
[----:B------:R0:W-:Y:S02]  /*1d440*/  STL.64 [R1+0x328], R10 ;  /* 0x0003280a01007387 */ /* 0x0001e40000100a00 */
[C---:B0-----:R-:W-:Y:S01]  /*1d450*/  HMMA.16816.F32 R8, R20.reuse, R18, R4 ;  /* 0x000000121408723c */ /* 0x041fe20000001804 */
[----:B------:R-:W2:Y:S11]  /*1d460*/  LDL.LU R4, [R1+0x100] ;  /* 0x0001000001047983 */ /* 0x000eb60000300800 */
[----:B------:R-:W-:Y:S11]  /*1d470*/  @!UPT UIADD3 URZ, URZ, URZ, URZ ;  /* 0x0000003f3f3ff290 */ /* 0x000ff6000fffe03f */
[----:B------:R-:W-:Y:S01]  /*1d480*/  STL.64 [R1+0x310], R8 ;  /* 0x0003100801007387 */ /* 0x000fe20000100a00 */
[----:B------:R-:W-:Y:S02]  /*1d490*/  STL.64 [R1+0x318], R10 ;  /* 0x0003180a01007387 */ /* 0x000fe40000100a00 */
[----:B------:R-:W2:Y:S02]  /*1d4a0*/  LDL.LU R5, [R1+0x104] ;  /* 0x0001040001057983 */ /* 0x000ea40000300800 */
[----:B------:R-:W3:Y:S01]  /*1d4b0*/  LDL.LU R6, [R1+0x108] ;  /* 0x0001080001067983 */ /* 0x000ee20000300800 */
[----:B------:R-:W3:Y:S01]  /*1d4c0*/  LDL.LU R7, [R1+0x10c] ;  /* 0x00010c0001077983 */ /* 0x000ee20000300800 */
[----:B------:R-:W-:Y:S02]  /*1d4d0*/  IMAD.MOV.U32 R29, RZ, RZ, R14 ;  /* 0x000000ffff1d7224 */ /* 0x000fe400078e000e */
[----:B------:R-:W-:Y:S01]  /*1d4e0*/  IMAD.MOV.U32 R3, RZ, RZ, R15 ;  /* 0x000000ffff037224 */ /* 0x000fe200078e000f */
[----:B---3--:R-:W-:Y:S01]  /*1d4f0*/  STL.64 [R1+0x2190], R6 ;  /* 0x0021900601007387 */ /* 0x008fe20000100a00 */
[----:B--2---:R0:W-:Y:S03]  /*1d500*/  STL.64 [R1+0x2188], R4 ;  /* 0x0021880401007387 */ /* 0x0041e60000100a00 */
[----:B0-----:R-:W2:Y:S01]  /*1d510*/  LDL.LU R4, [R1+0x110] ;  /* 0x0001100001047983 */ /* 0x001ea20000300800 */
[----:B------:R-:W2:Y:S02]  /*1d520*/  LDL.LU R5, [R1+0x114] ;  /* 0x0001140001057983 */ /* 0x000ea40000300800 */
[----:B------:R-:W2:Y:S02]  /*1d530*/  LDL.LU R6, [R1+0x118] ;  /* 0x0001180001067983 */ /* 0x000ea40000300800 */
[----:B------:R-:W2:Y:S01]  /*1d540*/  LDL.LU R7, [R1+0x11c] ;  /* 0x00011c0001077983 */ /* 0x000ea20000300800 */
[----:B------:R-:W3:Y:S01]  /*1d550*/  LDL.64 R14, [R1+0x78] ;  /* 0x00007800010e7983 */ /* 0x000ee20000100a00 */
[----:B------:R-:W4:Y:S02]  /*1d560*/  LDL.LU R8, [R1+0xf0] ;  /* 0x0000f00001087983 */ /* 0x000f240000300800 */
[----:B------:R-:W4:Y:S02]  /*1d570*/  LDL.LU R9, [R1+0xf4] ;  /* 0x0000f40001097983 */ /* 0x000f240000300800 */
[----:B------:R-:W4:Y:S01]  /*1d580*/  LDL.LU R10, [R1+0xf8] ;  /* 0x0000f800010a7983 */ /* 0x000f220000300800 */
[----:B------:R-:W4:Y:S01]  /*1d590*/  LDL.LU R11, [R1+0xfc] ;  /* 0x0000fc00010b7983 */ /* 0x000f220000300800 */
[----:B------:R0:W-:Y:S02]  /*1d5a0*/  STL.64 [R1+0x2118], R18 ;  /* 0x0021181201007387 */ /* 0x0001e40000100a00 */
[----:B------:R-:W2:Y:S02]  /*1d5b0*/  LDL.LU R16, [R1+0x20] ;  /* 0x0000200001107983 */ /* 0x000ea40000300800 */
[----:B------:R-:W2:Y:S01]  /*1d5c0*/  LDL.LU R17, [R1+0x24] ;  /* 0x0000240001117983 */ /* 0x000ea20000300800 */
[----:B0-----:R-:W2:Y:S01]  /*1d5d0*/  LDL.LU R18, [R1+0x28] ;  /* 0x0000280001127983 */ /* 0x001ea20000300800 */
[----:B------:R-:W2:Y:S03]  /*1d5e0*/  LDL.LU R19, [R1+0x2c] ;  /* 0x00002c0001137983 */ /* 0x000ea60000300800 */
[----:B--2---:R-:W-:Y:S01]  /*1d5f0*/  STL.64 [R1+0x2140], R18 ;  /* 0x0021401201007387 */ /* 0x004fe20000100a00 */
[----:B------:R0:W-:Y:S03]  /*1d600*/  STL.64 [R1+0x2138], R16 ;  /* 0x0021381001007387 */ /* 0x0001e60000100a00 */
[----:B0-----:R-:W2:Y:S01]  /*1d610*/  LDL.LU R16, [R1+0xb0] ;  /* 0x0000b00001107983 */ /* 0x001ea20000300800 */
[----:B------:R-:W2:Y:S02]  /*1d620*/  LDL.LU R17, [R1+0xb4] ;  /* 0x0000b40001117983 */ /* 0x000ea40000300800 */
[----:B------:R-:W2:Y:S02]  /*1d630*/  LDL.LU R18, [R1+0xb8] ;  /* 0x0000b80001127983 */ /* 0x000ea40000300800 */
[----:B------:R-:W2:Y:S01]  /*1d640*/  LDL.LU R19, [R1+0xbc] ;  /* 0x0000bc0001137983 */ /* 0x000ea20000300800 */
[C---:B------:R-:W-:Y:S01]  /*1d650*/  HMMA.16816.F32 R4, R20.reuse, R26, R4 ;  /* 0x0000001a1404723c */ /* 0x040fe20000001804 */
[----:B--2---:R-:W-:Y:S01]  /*1d660*/  STL.64 [R1+0x2158], R18 ;  /* 0x0021581201007387 */ /* 0x004fe20000100a00 */
[----:B------:R0:W-:Y:S03]  /*1d670*/  STL.64 [R1+0x2150], R16 ;  /* 0x0021501001007387 */ /* 0x0001e60000100a00 */
[----:B0-----:R-:W2:Y:S01]  /*1d680*/  LDL.LU R16, [R1+0xd0] ;  /* 0x0000d00001107983 */ /* 0x001ea20000300800 */
[----:B------:R-:W2:Y:S02]  /*1d690*/  LDL.LU R17, [R1+0xd4] ;  /* 0x0000d40001117983 */ /* 0x000ea40000300800 */
[----:B------:R-:W2:Y:S02]  /*1d6a0*/  LDL.LU R18, [R1+0xd8] ;  /* 0x0000d80001127983 */ /* 0x000ea40000300800 */
[----:B------:R-:W2:Y:S02]  /*1d6b0*/  LDL.LU R19, [R1+0xdc] ;  /* 0x0000dc0001137983 */ /* 0x000ea40000300800 */
[----:B--2---:R-:W-:Y:S01]  /*1d6c0*/  STL.64 [R1+0x2170], R18 ;  /* 0x0021701201007387 */ /* 0x004fe20000100a00 */
[----:B------:R0:W-:Y:S03]  /*1d6d0*/  STL.64 [R1+0x2168], R16 ;  /* 0x0021681001007387 */ /* 0x0001e60000100a00 */
[----:B0-----:R-:W2:Y:S01]  /*1d6e0*/  LDL.LU R16, [R1+0xe0] ;  /* 0x0000e00001107983 */ /* 0x001ea20000300800 */
[----:B------:R-:W2:Y:S02]  /*1d6f0*/  LDL.LU R17, [R1+0xe4] ;  /* 0x0000e40001117983 */ /* 0x000ea40000300800 */
[----:B------:R-:W2:Y:S02]  /*1d700*/  LDL.LU R18, [R1+0xe8] ;  /* 0x0000e80001127983 */ /* 0x000ea40000300800 */
[----:B------:R-:W2:Y:S02]  /*1d710*/  LDL.LU R19, [R1+0xec] ;  /* 0x0000ec0001137983 */ /* 0x000ea40000300800 */
[----:B------:R-:W-:Y:S01]  /*1d720*/  STL.64 [R1+0x300], R4 ;  /* 0x0003000401007387 */ /* 0x000fe20000100a00 */
[----:B------:R0:W-:Y:S03]  /*1d730*/  STL.64 [R1+0x308], R6 ;  /* 0x0003080601007387 */ /* 0x0001e60000100a00 */
[----:B0-----:R-:W3:Y:S01]  /*1d740*/  LDL.LU.64 R6, [R1+0x2190] ;  /* 0x0021900001067983 */ /* 0x001ee20000300a00 */
[----:B------:R-:W3:Y:S02]  /*1d750*/  LDL.LU.64 R4, [R1+0x2188] ;  /* 0x0021880001047983 */ /* 0x000ee40000300a00 */
[----:B------:R0:W-:Y:S02]  /*1d760*/  STL.64 [R1+0x2110], R26 ;  /* 0x0021101a01007387 */ /* 0x0001e40000100a00 */
[----:B------:R-:W2:Y:S01]  /*1d770*/  LDL.LU R24, [R1+0x10] ;  /* 0x0000100001187983 */ /* 0x000ea20000300800 */
[----:B------:R-:W2:Y:S04]  /*1d780*/  LDL.LU R25, [R1+0x14] ;  /* 0x0000140001197983 */ /* 0x000ea80000300800 */
[----:B0-----:R-:W2:Y:S01]  /*1d790*/  LDL.LU R26, [R1+0x18] ;  /* 0x00001800011a7983 */ /* 0x001ea20000300800 */
[----:B------:R-:W2:Y:S01]  /*1d7a0*/  LDL.LU R27, [R1+0x1c] ;  /* 0x00001c00011b7983 */ /* 0x000ea20000300800 */
[C---:B---3--:R-:W-:Y:S11]  /*1d7b0*/  HMMA.16816.F32 R4, R20.reuse, R14, R4 ;  /* 0x0000000e1404723c */ /* 0x048ff60000001804 */
[----:B------:R-:W-:Y:S11]  /*1d7c0*/  @!UPT UIADD3 URZ, URZ, URZ, URZ ;  /* 0x0000003f3f3ff290 */ /* 0x000ff6000fffe03f */
[----:B------:R-:W-:Y:S01]  /*1d7d0*/  @!UPT UIADD3 URZ, URZ, URZ, URZ ;  /* 0x0000003f3f3ff290 */ /* 0x000fe2000fffe03f */
[----:B------:R-:W-:Y:S01]  /*1d7e0*/  STL.64 [R1+0x2d0], R4 ;  /* 0x0002d00401007387 */ /* 0x000fe20000100a00 */
[----:B------:R0:W-:Y:S02]  /*1d7f0*/  STL.64 [R1+0x2d8], R6 ;  /* 0x0002d80601007387 */ /* 0x0001e40000100a00 */
[----:B0-----:R-:W-:Y:S02]  /*1d800*/  IMAD.MOV.U32 R7, RZ, RZ, R14 ;  /* 0x000000ffff077224 */ /* 0x001fe400078e000e */
[----:B------:R-:W-:Y:S02]  /*1d810*/  IMAD.MOV.U32 R6, RZ, RZ, R15 ;  /* 0x000000ffff067224 */ /* 0x000fe400078e000f */
[----:B------:R-:W4:Y:S02]  /*1d820*/  LDL.LU.64 R14, [R1+0x2180] ;  /* 0x00218000010e7983 */ /* 0x000f240000300a00 */
[C---:B----4-:R-:W-:Y:S11]  /*1d830*/  HMMA.16816.F32 R8, R20.reuse, R14, R8 ;  /* 0x0000000e1408723c */ /* 0x050ff60000001808 */
[----:B------:R-:W-:Y:S11]  /*1d840*/  @!UPT UIADD3 URZ, URZ, URZ, URZ ;  /* 0x0000003f3f3ff290 */ /* 0x000ff6000fffe03f */
[----:B------:R-:W-:Y:S01]  /*1d850*/  @!UPT UIADD3 URZ, URZ, URZ, URZ ;  /* 0x0000003f3f3ff290 */ /* 0x000fe2000fffe03f */
[----:B------:R-:W-:Y:S01]  /*1d860*/  STL.64 [R1+0x2f0], R8 ;  /* 0x0002f00801007387 */ /* 0x000fe20000100a00 */
[----:B------:R0:W-:Y:S03]  /*1d870*/  STL.64 [R1+0x2f8], R10 ;  /* 0x0002f80a01007387 */ /* 0x0001e60000100a00 */
[----:B0-----:R-:W2:Y:S02]  /*1d880*/  LDL.LU.64 R10, [R1+0x2178] ;  /* 0x00217800010a7983 */ /* 0x001ea40000300a00 */
[C---:B--2---:R-:W-:Y:S01]  /*1d890*/  HMMA.16816.F32 R16, R20.reuse, R10, R16 ;  /* 0x0000000a1410723c */ /* 0x044fe20000001810 */
[----:B------:R-:W-:Y:S02]  /*1d8a0*/  IMAD.MOV.U32 R5, RZ, RZ, R10 ;  /* 0x000000ffff057224 */ /* 0x000fe400078e000a */
[----:B------:R-:W-:Y:S11]  /*1d8b0*/  IMAD.MOV.U32 R4, RZ, RZ, R11 ;  /* 0x000000ffff047224 */ /* 0x000ff600078e000b */
[----:B------:R-:W-:Y:S09]  /*1d8c0*/  @!UPT UIADD3 URZ, URZ, URZ, URZ ;  /* 0x0000003f3f3ff290 */ /* 0x000ff2000fffe03f */
[----:B------:R-:W-:Y:S01]  /*1d8d0*/  STL.64 [R1+0x2e0], R16 ;  /* 0x0002e01001007387 */ /* 0x000fe20000100a00 */
[----:B------:R0:W-:Y:S03]  /*1d8e0*/  STL.64 [R1+0x2e8], R18 ;  /* 0x0002e81201007387 */ /* 0x0001e60000100a00 */
[----:B0-----:R-:W2:Y:S01]  /*1d8f0*/  LDL.LU.64 R18, [R1+0x2170] ;  /* 0x0021700001127983 */ /* 0x001ea20000300a00 */
[----:B------:R-:W2:Y:S02]  /*1d900*/  LDL.LU.64 R16, [R1+0x2168] ;  /* 0x0021680001107983 */ /* 0x000ea40000300a00 */
[----:B------:R-:W2:Y:S02]  /*1d910*/  LDL.LU.64 R10, [R1+0x2160] ;  /* 0x00216000010a7983 */ /* 0x000ea40000300a00 */
[----:B--2---:R-:W-:Y:S01]  /*1d920*/  HMMA.16816.F32 R16, R20, R10, R16 ;  /* 0x0000000a1410723c */ /* 0x004fe20000001810 */
[----:B------:R-:W-:-:S02]  /*1d930*/  IMAD.MOV.U32 R13, RZ, RZ, R10 ;  /* 0x000000ffff0d7224 */ /* 0x000fc400078e000a */
        /* <DEDUP_REMOVED lines=8> */
[----:B------:R-:W2:Y:S01]  /*1d9c0*/  LDL.LU.64 R18, [R1+0x2140] ;  /* 0x0021400001127983 */ /* 0x000ea20000300a00 */
[----:B------:R-:W2:Y:S02]  /*1d9d0*/  LDL.LU.64 R16, [R1+0x2138] ;  /* 0x0021380001107983 */ /* 0x000ea40000300a00 */
[----:B------:R-:W-:-:S02]  /*1d9e0*/  IMAD.MOV.U32 R2, RZ, RZ, R10 ;  /* 0x000000ffff027224 */ /* 0x000fc400078e000a */
[----:B------:R-:W-:Y:S11]  /*1d9f0*/  IMAD.MOV.U32 R28, RZ, RZ, R11 ;  /* 0x000000ffff1c7224 */ /* 0x000ff600078e000b */
[----:B------:R-:W-:Y:S06]  /*1da00*/  @!UPT UIADD3 URZ, URZ, URZ, URZ ;  /* 0x0000003f3f3ff290 */ /* 0x000fec000fffe03f */
[----:B------:R-:W-:Y:S01]  /*1da10*/  STL.64 [R1+0x1b0], R20 ;  /* 0x0001b01401007387 */ /* 0x000fe20000100a00 */
[----:B------:R0:W-:Y:S02]  /*1da20*/  STL.64 [R1+0x1b8], R22 ;  /* 0x0001b81601007387 */ /* 0x0001e40000100a00 */
[----:B------:R-:W2:Y:S02]  /*1da30*/  LDL.LU.64 R10, [R1+0x2130] ;  /* 0x00213000010a7983 */ /* 0x000ea40000300a00 */
[----:B------:R-:W2:Y:S02]  /*1da40*/  LDL.LU.64 R8, [R1+0x2128] ;  /* 0x0021280001087983 */ /* 0x000ea40000300a00 */
[----:B0-----:R-:W-:Y:S02]  /*1da50*/  IMAD.MOV.U32 R22, RZ, RZ, R29 ;  /* 0x000000ffff167224 */ /* 0x001fe400078e001d */
[----:B------:R-:W-:Y:S01]  /*1da60*/  IMAD.MOV.U32 R23, RZ, RZ, R3 ;  /* 0x000000ffff177224 */ /* 0x000fe200078e0003 */
[----:B------:R-:W3:Y:S06]  /*1da70*/  LDL.LU R29, [R1+0x2120] ;  /* 0x00212000011d7983 */ /* 0x000eec0000300800 */
[----:B--2---:R-:W-:Y:S01]  /*1da80*/  HMMA.16816.F32 R20, R8, R22, R16 ;  /* 0x000000160814723c */ /* 0x004fe20000001810 */
[----:B------:R-:W2:Y:S11]  /*1da90*/  LDL.LU.64 R18, [R1+0x2118] ;  /* 0x0021180001127983 */ /* 0x000eb60000300a00 */
[----:B------:R-:W-:Y:S11]  /*1daa0*/  @!UPT UIADD3 URZ, URZ, URZ, URZ ;  /* 0x0000003f3f3ff290 */ /* 0x000ff6000fffe03f */
[----:B------:R-:W-:Y:S01]  /*1dab0*/  STL.64 [R1+0x1a0], R20 ;  /* 0x0001a01401007387 */ /* 0x000fe20000100a00 */
[----:B------:R0:W-:Y:S02]  /*1dac0*/  STL [R1+0x1a8], R22 ;  /* 0x0001a81601007387 */ /* 0x0001e40000100800 */
[----:B------:R-:W-:Y:S02]  /*1dad0*/  IMAD.MOV.U32 R3, RZ, RZ, R23 ;  /* 0x000000ffff037224 */ /* 0x000fe400078e0017 */
[----:B------:R-:W-:Y:S02]  /*1dae0*/  IMAD.MOV.U32 R23, RZ, RZ, R12 ;  /* 0x000000ffff177224 */ /* 0x000fe400078e000c */
[----:B0-----:R-:W-:-:S05]  /*1daf0*/  IMAD.MOV.U32 R22, RZ, RZ, R13 ;  /* 0x000000ffff167224 */ /* 0x001fca00078e000d */
[----:B------:R-:W-:Y:S01]  /*1db00*/  STL.64 [R1+0x20c8], R22 ;  /* 0x0020c81601007387 */ /* 0x000fe20000100a00 */
[----:B------:R-:W-:Y:S01]  /*1db10*/  STL [R1+0x2064], R3 ;  /* 0x0020640301007387 */ /* 0x000fe20000100800 */
[C---:B--2---:R-:W-:Y:S02]  /*1db20*/  HMMA.16816.F32 R16, R8.reuse, R18, R24 ;  /* 0x000000120810723c */ /* 0x044fe40000001818 */
[----:B------:R-:W2:Y:S11]  /*1db30*/  LDL.LU.64 R26, [R1+0x2110] ;  /* 0x00211000011a7983 */ /* 0x000eb60000300a00 */
[----:B------:R-:W-:Y:S10]  /*1db40*/  @!UPT UIADD3 URZ, URZ, URZ, URZ ;  /* 0x0000003f3f3ff290 */ /* 0x000ff4000fffe03f */
[----:B------:R-:W-:Y:S01]  /*1db50*/  STL.64 [R1+0x190], R16 ;  /* 0x0001901001007387 */ /* 0x000fe20000100a00 */
[----:B------:R0:W-:Y:S03]  /*1db60*/  STL.64 [R1+0x198], R18 ;  /* 0x0001981201007387 */ /* 0x0001e60000100a00 */
[----:B0-----:R-:W2:Y:S01]  /*1db70*/  LDL.LU.64 R18, [R1+0x2108] ;  /* 0x0021080001127983 */ /* 0x001ea20000300a00 */
[----:B------:R-:W2:Y:S02]  /*1db80*/  LDL.LU.64 R16, [R1+0x2100] ;  /* 0x0021000001107983 */ /* 0x000ea40000300a00 */
[C---:B--2---:R-:W-:Y:S01]  /*1db90*/  HMMA.16816.F32 R24, R8.reuse, R26, R16 ;  /* 0x0000001a0818723c */ /* 0x044fe20000001810 */
[----:B------:R-:W2:Y:S01]  /*1dba0*/  LDL.LU.64 R18, [R1+0x20f8] ;  /* 0x0020f80001127983 */ /* 0x000ea20000300a00 */
[----:B------:R-:W2:Y:S11]  /*1dbb0*/  LDL.LU.64 R16, [R1+0x20f0] ;  /* 0x0020f00001107983 */ /* 0x000eb60000300a00 */
[----:B------:R-:W-:Y:S10]  /*1dbc0*/  @!UPT UIADD3 URZ, URZ, URZ, URZ ;  /* 0x0000003f3f3ff290 */ /* 0x000ff4000fffe03f */
[----:B------:R-:W-:Y:S01]  /*1dbd0*/  STL.64 [R1+0x180], R24 ;  /* 0x0001801801007387 */ /* 0x000fe20000100a00 */
[----:B------:R0:W-:Y:S03]  /*1dbe0*/  STL.64 [R1+0x188], R26 ;  /* 0x0001881a01007387 */ /* 0x0001e60000100a00 */
[----:B0-----:R-:W4:Y:S01]  /*1dbf0*/  LDL.LU.64 R26, [R1+0x20e8] ;  /* 0x0020e800011a7983 */ /* 0x001f220000300a00 */
[----:B------:R-:W4:Y:S02]  /*1dc00*/  LDL.LU.64 R24, [R1+0x20e0] ;  /* 0x0020e00001187983 */ /* 0x000f240000300a00 */
[----:B------:R-:W-:Y:S02]  /*1dc10*/  IMAD.MOV.U32 R22, RZ, RZ, R7 ;  /* 0x000000ffff167224 */ /* 0x000fe400078e0007 */
[----:B------:R-:W-:Y:S01]  /*1dc20*/  IMAD.MOV.U32 R23, RZ, RZ, R6 ;  /* 0x000000ffff177224 */ /* 0x000fe200078e0006 */
[C---:B--2---:R-:W-:Y:S01]  /*1dc30*/  HMMA.16816.F32 R16, R8.reuse, R14, R16 ;  /* 0x0000000e0810723c */ /* 0x044fe20000001810 */
[----:B---3--:R-:W-:Y:S07]  /*1dc40*/  LDSM.16.MT88.4 R12, [R29+0x2180] ;  /* 0x002180001d0c783b */ /* 0x008fee0000004200 */
[----:B----4-:R-:W-:Y:S07]  /*1dc50*/  HMMA.16816.F32 R20, R8, R22, R24 ;  /* 0x000000160814723c */ /* 0x010fee0000001818 */
[----:B------:R-:W-:-:S02]  /*1dc60*/  IMAD.MOV.U32 R26, RZ, RZ, R5 ;  /* 0x000000ffff1a7224 */ /* 0x000fc400078e0005 */
[----:B------:R-:W-:Y:S02]  /*1dc70*/  IMAD.MOV.U32 R27, RZ, RZ, R4 ;  /* 0x000000ffff1b7224 */ /* 0x000fe400078e0004 */
[----:B------:R-:W0:Y:S11]  /*1dc80*/  LDSM.16.MT88.4 R4, [R29+0x2100] ;  /* 0x002100001d04783b */ /* 0x000e360000004200 */
[----:B------:R-:W-:Y:S01]  /*1dc90*/  @!UPT UIADD3 URZ, URZ, URZ, URZ ;  /* 0x0000003f3f3ff290 */ /* 0x000fe2000fffe03f */
[----:B------:R1:W-:Y:S04]  /*1dca0*/  STL.64 [R1+0x150], R20 ;  /* 0x0001501401007387 */ /* 0x0003e80000100a00 */
[----:B-1----:R-:W1:Y:S01]  /*1dcb0*/  S2R R21, SR_TID.X ;  /* 0x0000000000157919 */ /* 0x002e620000002100 */
[----:B------:R-:W-:Y:S02]  /*1dcc0*/  STL.64 [R1+0x158], R22 ;  /* 0x0001581601007387 */ /* 0x000fe40000100a00 */
[----:B------:R-:W-:Y:S01]  /*1dcd0*/  STL.64 [R1+0x20d0], R26 ;  /* 0x0020d01a01007387 */ /* 0x000fe20000100a00 */
[----:B0-----:R-:W-:Y:S01]  /*1dce0*/  STL.64 [R1+0x20c0], R6 ;  /* 0x0020c00601007387 */ /* 0x001fe20000100a00 */
[----:B------:R0:W-:Y:S01]  /*1dcf0*/  STL.64 [R1+0x20b8], R4 ;  /* 0x0020b80401007387 */ /* 0x0001e20000100a00 */
[C---:B-1----:R-:W-:Y:S01]  /*1dd00*/  LOP3.LUT R3, R21.reuse, 0x7, RZ, 0xc0, !PT ;  /* 0x0000000715037812 */ /* 0x042fe200078ec0ff */
[----:B------:R-:W-:Y:S01]  /*1dd10*/  IMAD.SHL.U32 R20, R21, 0x2, RZ ;  /* 0x0000000215147824 */ /* 0x000fe200078e00ff */
[----:B0-----:R-:W2:Y:S03]  /*1dd20*/  LDL.LU R4, [R1+0x170] ;  /* 0x0001700001047983 */ /* 0x001ea60000300800 */
[----:B------:R-:W-:-:S02]  /*1dd30*/  IMAD R3, R3, 0x110, RZ ;  /* 0x0000011003037824 */ /* 0x000fc400078e02ff */
[----:B------:R-:W2:Y:S02]  /*1dd40*/  LDL.LU R5, [R1+0x174] ;  /* 0x0001740001057983 */ /* 0x000ea40000300800 */
[----:B------:R-:W2:Y:S01]  /*1dd50*/  LDL.LU R6, [R1+0x178] ;  /* 0x0001780001067983 */ /* 0x000ea20000300800 */
[----:B------:R-:W2:Y:S01]  /*1dd60*/  LDL.LU R7, [R1+0x17c] ;  /* 0x00017c0001077983 */ /* 0x000ea20000300800 */
[----:B------:R-:W-:Y:S02]  /*1dd70*/  STL.64 [R1+0x2040], R14 ;  /* 0x0020400e01007387 */ /* 0x000fe40000100a00 */
[----:B------:R-:W-:Y:S01]  /*1dd80*/  STL.64 [R1+0x140], R16 ;  /* 0x0001401001007387 */ /* 0x000fe20000100a00 */
[----:B------:R-:W-:Y:S01]  /*1dd90*/  LOP3.LUT R3, R3, 0x30, R20, 0x78, !PT ;  /* 0x0000003003037812 */ /* 0x000fe200078e7814 */
[----:B------:R-:W-:Y:S02]  /*1dda0*/  STL.64 [R1+0x148], R18 ;  /* 0x0001481201007387 */ /* 0x000fe40000100a00 */
[----:B------:R-:W0:Y:S01]  /*1ddb0*/  LDSM.16.MT88.4 R16, [R29+0x4000] ;  /* 0x004000001d10783b */ /* 0x000e220000004200 */
[----:B------:R-:W-:-:S05]  /*1ddc0*/  LOP3.LUT R3, R3, 0x40, RZ, 0x3c, !PT ;  /* 0x0000004003037812 */ /* 0x000fca00078e3cff */
[----:B------:R-:W1:Y:S04]  /*1ddd0*/  LDSM.16.M88.4 R24, [R3+0x10000] ;  /* 0x010000000318783b */ /* 0x000e680000000200 */
[----:B------:R3:W-:Y:S04]  /*1dde0*/  STL.64 [R1+0x2038], R12 ;  /* 0x0020380c01007387 */ /* 0x0007e80000100a00 */
[----:B---3--:R-:W3:Y:S01]  /*1ddf0*/  LDL.LU R12, [R1+0x1c0] ;  /* 0x0001c000010c7983 */ /* 0x008ee20000300800 */
[----:B------:R-:W3:Y:S02]  /*1de00*/  LDL.LU R13, [R1+0x1c4] ;  /* 0x0001c400010d7983 */ /* 0x000ee40000300800 */
[----:B------:R-:W3:Y:S02]  /*1de10*/  LDL.LU R14, [R1+0x1c8] ;  /* 0x0001c800010e7983 */ /* 0x000ee40000300800 */
[----:B------:R-:W3:Y:S01]  /*1de20*/  LDL.LU R15, [R1+0x1cc] ;  /* 0x0001cc00010f7983 */ /* 0x000ee20000300800 */
[----:B0-----:R0:W-:Y:S01]  /*1de30*/  STL.64 [R1+0x1f70], R18 ;  /* 0x001f701201007387 */ /* 0x0011e20000100a00 */
[----:B------:R-:W4:Y:S02]  /*1de40*/  LDL.LU R20, [R1+0x160] ;  /* 0x0001600001147983 */ /* 0x000f240000300800 */
[----:B------:R-:W4:Y:S02]  /*1de50*/  LDL.LU R21, [R1+0x164] ;  /* 0x0001640001157983 */ /* 0x000f240000300800 */
[----:B------:R-:W4:Y:S01]  /*1de60*/  LDL.LU R22, [R1+0x168] ;  /* 0x0001680001167983 */ /* 0x000f220000300800 */
[----:B------:R-:W4:Y:S01]  /*1de70*/  LDL.LU R23, [R1+0x16c] ;  /* 0x00016c0001177983 */ /* 0x000f220000300800 */
[----:B------:R-:W-:Y:S02]  /*1de80*/  STL.64 [R1+0x1f68], R16 ;  /* 0x001f681001007387 */ /* 0x000fe40000100a00 */
[----:B0-----:R-:W-:-:S02]  /*1de90*/  IMAD.MOV.U32 R18, RZ, RZ, R2 ;  /* 0x000000ffff127224 */ /* 0x001fc400078e0002 */
[----:B------:R-:W2:Y:S01]  /*1dea0*/  LDL.LU R2, [R1+0x20d8] ;  /* 0x0020d80001027983 */ /* 0x000ea20000300800 */
[----:B-1----:R-:W-:Y:S02]  /*1deb0*/  STL.64 [R1+0x20], R24 ;  /* 0x0000201801007387 */ /* 0x002fe40000100a00 */
[----:B------:R0:W-:Y:S02]  /*1dec0*/  STL.64 [R1+0x28], R26 ;  /* 0x0000281a01007387 */ /* 0x0001e40000100a00 */
[----:B0-----:R-:W4:Y:S01]  /*1ded0*/  LDL.LU.64 R26, [R1+0x20d0] ;  /* 0x0020d000011a7983 */ /* 0x001f220000300a00 */
[----:B------:R-:W-:Y:S02]  /*1dee0*/  IMAD.MOV.U32 R17, RZ, RZ, R24 ;  /* 0x000000ffff117224 */ /* 0x000fe400078e0018 */
[----:B------:R-:W-:Y:S01]  /*1def0*/  IMAD.MOV.U32 R16, RZ, RZ, R25 ;  /* 0x000000ffff107224 */ /* 0x000fe200078e0019 */
[----:B----4-:R-:W-:Y:S01]  /*1df00*/  HMMA.16816.F32 R20, R8, R26, R20 ;  /* 0x0000001a0814723c */ /* 0x010fe20000001814 */
[----:B------:R-:W0:Y:S11]  /*1df10*/  LDSM.16.M88.4 R24, [R3+0x10800] ;  /* 0x010800000318783b */ /* 0x000e360000000200 */
[----:B------:R-:W-:Y:S11]  /*1df20*/  @!UPT UIADD3 URZ, URZ, URZ, URZ ;  /* 0x0000003f3f3ff290 */ /* 0x000ff6000fffe03f */
[----:B------:R-:W-:Y:S01]  /*1df30*/  STL.64 [R1+0x130], R20 ;  /* 0x0001301401007387 */ /* 0x000fe20000100a00 */
[----:B------:R-:W-:Y:S02]  /*1df40*/  STL.64 [R1+0x138], R22 ;  /* 0x0001381601007387 */ /* 0x000fe40000100a00 */
[----:B------:R-:W-:Y:S01]  /*1df50*/  LDSM.16.M88.4 R20, [R3+0x11000] ;  /* 0x011000000314783b */ /* 0x000fe20000000200 */
[----:B0-----:R-:W-:Y:S03]  /*1df60*/  STL.64 [R1+0x10], R24 ;  /* 0x0000101801007387 */ /* 0x001fe60000100a00 */
[----:B------:R-:W-:Y:S02]  /*1df70*/  STL.64 [R1+0x18], R26 ;  /* 0x0000181a01007387 */ /* 0x000fe40000100a00 */
[----:B------:R-:W0:Y:S02]  /*1df80*/  LDSM.16.M88.4 R24, [R3+0x11800] ;  /* 0x011800000318783b */ /* 0x000e240000000200 */
[----:B0-----:R-:W-:Y:S02]  /*1df90*/  STL [R1+0x1d24], R26 ;  /* 0x001d241a01007387 */ /* 0x001fe40000100800 */
[----:B------:R-:W-:Y:S02]  /*1dfa0*/  STL.64 [R1], R20 ;  /* 0x0000001401007387 */ /* 0x000fe40000100a00 */
[----:B------:R-:W-:Y:S02]  /*1dfb0*/  STL.64 [R1+0x8], R22 ;  /* 0x0000081601007387 */ /* 0x000fe40000100a00 */
[----:B------:R-:W0:Y:S04]  /*1dfc0*/  LDSM.16.M88.4 R20, [R3+0x12000] ;  /* 0x012000000314783b */ /* 0x000e280000000200 */
[----:B------:R-:W-:Y:S04]  /*1dfd0*/  STL [R1+0x1d20], R27 ;  /* 0x001d201b01007387 */ /* 0x000fe80000100800 */
[----:B0-----:R-:W-:Y:S01]  /*1dfe0*/  STL.64 [R1+0xc0], R20 ;  /* 0x0000c01401007387 */ /* 0x001fe20000100a00 */
[----:B------:R-:W-:Y:S02]  /*1dff0*/  STL.64 [R1+0xc8], R22 ;  /* 0x0000c81601007387 */ /* 0x000fe40000100a00 */
[----:B------:R-:W0:Y:S02]  /*1e000*/  LDSM.16.M88.4 R20, [R3+0x12800] ;  /* 0x012800000314783b */ /* 0x000e240000000200 */
[----:B0-----:R-:W-:Y:S02]  /*1e010*/  STL.64 [R1+0xb0], R20 ;  /* 0x0000b01401007387 */ /* 0x001fe40000100a00 */
[----:B------:R-:W-:Y:S02]  /*1e020*/  STL.64 [R1+0xb8], R22 ;  /* 0x0000b81601007387 */ /* 0x000fe40000100a00 */
[----:B------:R-:W0:Y:S02]  /*1e030*/  LDSM.16.M88.4 R20, [R3+0x13000] ;  /* 0x013000000314783b */ /* 0x000e240000000200 */
[----:B0-----:R-:W-:Y:S02]  /*1e040*/  STL.64 [R1+0xe0], R20 ;  /* 0x0000e01401007387 */ /* 0x001fe40000100a00 */
[----:B------:R-:W-:Y:S02]  /*1e050*/  STL.64 [R1+0xe8], R22 ;  /* 0x0000e81601007387 */ /* 0x000fe40000100a00 */
[----:B------:R-:W0:Y:S02]  /*1e060*/  LDSM.16.M88.4 R20, [R3+0x13800] ;  /* 0x013800000314783b */ /* 0x000e240000000200 */
[----:B0-----:R-:W-:Y:S02]  /*1e070*/  STL.64 [R1+0x100], R20 ;  /* 0x0001001401007387 */ /* 0x001fe40000100a00 */
[----:B------:R0:W-:Y:S02]  /*1e080*/  STL.64 [R1+0x108], R22 ;  /* 0x0001081601007387 */ /* 0x0001e40000100a00 */
[----:B0-----:R-:W2:Y:S01]  /*1e090*/  LDL.LU.64 R22, [R1+0x20c8] ;  /* 0x0020c80001167983 */ /* 0x001ea20000300a00 */
[----:B------:R-:W-:-:S07]  /*1e0a0*/  IMAD.MOV.U32 R19, RZ, RZ, R28 ;  /* 0x000000ffff137224 */ /* 0x000fce00078e001c */
[C---:B---3--:R-:W-:Y:S08]  /*1e0b0*/  HMMA.16816.F32 R12, R8.reuse, R18, R12 ;  /* 0x00000012080c723c */ /* 0x048ff0000000180c */
[----:B--2---:R-:W-:Y:S01]  /*1e0c0*/  HMMA.16816.F32 R20, R8, R22, R4 ;  /* 0x000000160814723c */ /* 0x004fe20000001804 */
[----:B------:R-:W2:Y:S01]  /*1e0d0*/  LDL.LU.64 R6, [R1+0x20c0] ;  /* 0x0020c00001067983 */ /* 0x000ea20000300a00 */
[----:B------:R-:W2:Y:S11]  /*1e0e0*/  LDL.LU.64 R4, [R1+0x20b8] ;  /* 0x0020b80001047983 */ /* 0x000eb60000300a00 */
[----:B------:R-:W-:Y:S03]  /*1e0f0*/  @!UPT UIADD3 URZ, URZ, URZ, URZ ;  /* 0x0000003f3f3ff290 */ /* 0x000fe6000fffe03f */
[----:B------:R-:W-:Y:S02]  /*1e100*/  IMAD.MOV.U32 R27, RZ, RZ, R14 ;  /* 0x000000ffff1b7224 */ /* 0x000fe400078e000e */
[----:B------:R-:W-:Y:S01]  /*1e110*/  IMAD.MOV.U32 R26, RZ, RZ, R15 ;  /* 0x000000ffff1a7224 */ /* 0x000fe200078e000f */
[----:B------:R-:W-:Y:S04]  /*1e120*/  LDSM.16.MT88.4 R8, [R29+0x4100] ;  /* 0x004100001d08783b */ /* 0x000fe80000004200 */
[----:B------:R-:W-:Y:S01]  /*1e130*/  STL.64 [R1+0x120], R20 ;  /* 0x0001201401007387 */ /* 0x000fe20000100a00 */
[----:B------:R-:W-:Y:S02]  /*1e140*/  STL.64 [R1+0x128], R22 ;  /* 0x0001281601007387 */ /* 0x000fe40000100a00 */
[----:B------:R-:W0:Y:S02]  /*1e150*/  LDSM.16.MT88.4 R20, [R29+0x4080] ;  /* 0x004080001d14783b */ /* 0x000e240000004200 */
[----:B0-----:R0:W-:Y:S02]  /*1e160*/  STL.64 [R1+0x1ee0], R22 ;  /* 0x001ee01601007387 */ /* 0x0011e40000100a00 */
[----:B------:R-:W-:Y:S02]  /*1e170*/  STL.64 [R1+0x1ed8], R20 ;  /* 0x001ed81401007387 */ /* 0x000fe40000100a00 */
[----:B------:R-:W-:Y:S01]  /*1e180*/  STL.64 [R1+0x110], R12 ;  /* 0x0001100c01007387 */ /* 0x000fe20000100a00 */
[----:B0-----:R-:W3:Y:S04]  /*1e190*/  LDL.LU.64 R22, [R1+0x58] ;  /* 0x0000580001167983 */ /* 0x001ee80000300a00 */
[----:B---3--:R0:W-:Y:S04]  /*1e1a0*/  STL.64 [R1+0x2070], R22 ;  /* 0x0020701601007387 */ /* 0x0081e80000100a00 */
[----:B0-----:R-:W3:Y:S04]  /*1e1b0*/  LDL.LU.64 R22, [R1+0x68] ;  /* 0x0000680001167983 */ /* 0x001ee80000300a00 */
[----:B---3--:R0:W-:Y:S01]  /*1e1c0*/  STL.64 [R1+0x2078], R22 ;  /* 0x0020781601007387 */ /* 0x0081e20000100a00 */
[----:B------:R-:W3:Y:S02]  /*1e1d0*/  LDL.LU R20, [R1+0x200] ;  /* 0x0002000001147983 */ /* 0x000ee40000300800 */
[----:B------:R-:W3:Y:S01]  /*1e1e0*/  LDL.LU R21, [R1+0x204] ;  /* 0x0002040001157983 */ /* 0x000ee20000300800 */
[----:B0-----:R-:W4:Y:S01]  /*1e1f0*/  LDL.LU R22, [R1+0x208] ;  /* 0x0002080001167983 */ /* 0x001f220000300800 */
[----:B------:R-:W4:Y:S02]  /*1e200*/  LDL.LU R23, [R1+0x20c] ;  /* 0x00020c0001177983 */ /* 0x000f240000300800 */
[----:B------:R-:W2:Y:S02]  /*1e210*/  LDL.LU R12, [R1+0x1d0] ;  /* 0x0001d000010c7983 */ /* 0x000ea40000300800 */
[----:B------:R-:W2:Y:S01]  /*1e220*/  LDL.LU R13, [R1+0x1d4] ;  /* 0x0001d400010d7983 */ /* 0x000ea20000300800 */
[----:B------:R-:W2:Y:S01]  /*1e230*/  LDL.LU R14, [R1+0x1d8] ;  /* 0x0001d800010e7983 */ /* 0x000ea20000300800 */
[----:B------:R-:W2:Y:S03]  /*1e240*/  LDL.LU R15, [R1+0x1dc] ;  /* 0x0001dc00010f7983 */ /* 0x000ea60000300800 */
[----:B----4-:R0:W-:Y:S01]  /*1e250*/  STL.64 [R1+0x2090], R22 ;  /* 0x0020901601007387 */ /* 0x0101e20000100a00 */
[----:B---3--:R-:W-:Y:S03]  /*1e260*/  STL.64 [R1+0x2088], R20 ;  /* 0x0020881401007387 */ /* 0x008fe60000100a00 */
[----:B0-----:R-:W3:Y:S04]  /*1e270*/  LDL.LU.64 R22, [R1+0x88] ;  /* 0x0000880001167983 */ /* 0x001ee80000300a00 */
[----:B---3--:R0:W-:Y:S04]  /*1e280*/  STL.64 [R1+0x2098], R22 ;  /* 0x0020981601007387 */ /* 0x0081e80000100a00 */
[----:B0-----:R-:W3:Y:S04]  /*1e290*/  LDL.LU.64 R22, [R1+0x98] ;  /* 0x0000980001167983 */ /* 0x001ee80000300a00 */
[----:B---3--:R0:W-:Y:S04]  /*1e2a0*/  STL.64 [R1+0x20b0], R22 ;  /* 0x0020b01601007387 */ /* 0x0081e80000100a00 */
[----:B0-----:R-:W2:Y:S01]  /*1e2b0*/  LDL.LU.64 R22, [R1+0xa8] ;  /* 0x0000a80001167983 */ /* 0x001ea20000300a00 */
[----:B------:R-:W-:Y:S02]  /*1e2c0*/  STL.64 [R1+0x2050], R18 ;  /* 0x0020501201007387 */ /* 0x000fe40000100a00 */
[----:B------:R0:W-:Y:S02]  /*1e2d0*/  STL.64 [R1+0x2048], R16 ;  /* 0x0020481001007387 */ /* 0x0001e40000100a00 */
[----:B0-----:R-:W3:Y:S01]  /*1e2e0*/  LDL.LU R16, [R1+0x1f0] ;  /* 0x0001f00001107983 */ /* 0x001ee20000300800 */
[----:B------:R-:W3:Y:S02]  /*1e2f0*/  LDL.LU R17, [R1+0x1f4] ;  /* 0x0001f40001117983 */ /* 0x000ee40000300800 */
[----:B------:R-:W4:Y:S02]  /*1e300*/  LDL.LU R18, [R1+0x1f8] ;  /* 0x0001f80001127983 */ /* 0x000f240000300800 */
[----:B------:R-:W4:Y:S02]  /*1e310*/  LDL.LU R19, [R1+0x1fc] ;  /* 0x0001fc0001137983 */ /* 0x000f240000300800 */
[----:B----4-:R-:W-:Y:S01]  /*1e320*/  STL.64 [R1+0x20a8], R18 ;  /* 0x0020a81201007387 */ /* 0x010fe20000100a00 */
[----:B---3--:R0:W-:Y:S03]  /*1e330*/  STL.64 [R1+0x20a0], R16 ;  /* 0x0020a01001007387 */ /* 0x0081e60000100a00 */
[----:B0-----:R-:W3:Y:S01]  /*1e340*/  LDL.LU R16, [R1+0x1e0] ;  /* 0x0001e00001107983 */ /* 0x001ee20000300800 */
[----:B------:R-:W3:Y:S02]  /*1e350*/  LDL.LU R17, [R1+0x1e4] ;  /* 0x0001e40001117983 */ /* 0x000ee40000300800 */
[----:B------:R-:W3:Y:S02]  /*1e360*/  LDL.LU R18, [R1+0x1e8] ;  /* 0x0001e80001127983 */ /* 0x000ee40000300800 */
[----:B------:R-:W3:Y:S01]  /*1e370*/  LDL.LU R19, [R1+0x1ec] ;  /* 0x0001ec0001137983 */ /* 0x000ee20000300800 */
[----:B------:R-:W-:Y:S01]  /*1e380*/  STL [R1+0x1ed0], R26 ;  /* 0x001ed01a01007387 */ /* 0x000fe20000100800 */
[----:B------:R0:W-:Y:S02]  /*1e390*/  STL [R1+0x1ecc], R27 ;  /* 0x001ecc1b01007387 */ /* 0x0001e40000100800 */
[----:B------:R-:W-:Y:S01]  /*1e3a0*/  STL.64 [R1+0x2080], R24 ;  /* 0x0020801801007387 */ /* 0x000fe20000100a00 */
[----:B0-----:R-:W4:Y:S01]  /*1e3b0*/  LDL.LU.64 R26, [R1+0x78] ;  /* 0x00007800011a7983 */ /* 0x001f220000300a00 */
[----:B------:R-:W-:Y:S02]  /*1e3c0*/  STL.64 [R1+0x1e48], R10 ;  /* 0x001e480a01007387 */ /* 0x000fe40000100a00 */
[----:B------:R0:W-:Y:S02]  /*1e3d0*/  STL.64 [R1+0x1e40], R8 ;  /* 0x001e400801007387 */ /* 0x0001e40000100a00 */
[----:B0-----:R-:W3:Y:S01]  /*1e3e0*/  LDL.64 R8, [R1+0x100] ;  /* 0x0001000001087983 */ /* 0x001ee20000100a00 */
[----:B--2---:R-:W-:Y:S03]  /*1e3f0*/  HMMA.16816.F32 R12, R4, R22, R12 ;  /* 0x00000016040c723c */ /* 0x004fe6000000180c */
[----:B---3--:R0:W-:Y:S04]  /*1e400*/  STL.64 [R1+0x1f00], R8 ;  /* 0x001f000801007387 */ /* 0x0081e80000100a00 */
[----:B0-----:R-:W2:Y:S01]  /*1e410*/  LDL.LU R8, [R1+0x250] ;  /* 0x0002500001087983 */ /* 0x001ea20000300800 */
[----:B------:R-:W2:Y:S02]  /*1e420*/  LDL.LU R9, [R1+0x254] ;  /* 0x0002540001097983 */ /* 0x000ea40000300800 */
[----:B------:R-:W2:Y:S02]  /*1e430*/  LDL.LU R10, [R1+0x258] ;  /* 0x00025800010a7983 */ /* 0x000ea40000300800 */
[----:B------:R-:W2:Y:S01]  /*1e440*/  LDL.LU R11, [R1+0x25c] ;  /* 0x00025c00010b7983 */ /* 0x000ea20000300800 */
[----:B------:R-:W-:Y:S10]  /*1e450*/  STL [R1+0x1e18], R29 ;  /* 0x001e181d01007387 */ /* 0x000ff40000100800 */
[----:B------:R0:W-:Y:S02]  /*1e460*/  STL.64 [R1+0xf0], R12 ;  /* 0x0000f00c01007387 */ /* 0x0001e40000100a00 */
[----:B------:R1:W-:Y:S02]  /*1e470*/  STL.64 [R1+0xf8], R14 ;  /* 0x0000f80e01007387 */ /* 0x0003e40000100a00 */
[----:B0-----:R-:W-:-:S02]  /*1e480*/  IMAD.MOV.U32 R13, RZ, RZ, R22 ;  /* 0x000000ffff0d7224 */ /* 0x001fc400078e0016 */
[----:B------:R-:W-:Y:S02]  /*1e490*/  IMAD.MOV.U32 R12, RZ, RZ, R23 ;  /* 0x000000ffff0c7224 */ /* 0x000fe400078e0017 */
[----:B------:R-:W3:Y:S01]  /*1e4a0*/  LDL.LU.64 R22, [R1+0x20b0] ;  /* 0x0020b00001167983 */ /* 0x000ee20000300a00 */
[----:B------:R-:W-:Y:S01]  /*1e4b0*/  STL [R1+0x2068], R13 ;  /* 0x0020680d01007387 */ /* 0x000fe20000100800 */
[C---:B---3--:R-:W-:Y:S01]  /*1e4c0*/  HMMA.16816.F32 R16, R4.reuse, R22, R16 ;  /* 0x000000160410723c */ /* 0x048fe20000001810 */
[----:B-1----:R-:W-:Y:S02]  /*1e4d0*/  IMAD.MOV.U32 R15, RZ, RZ, R22 ;  /* 0x000000ffff0f7224 */ /* 0x002fe400078e0016 */
[----:B------:R-:W-:Y:S11]  /*1e4e0*/  IMAD.MOV.U32 R14, RZ, RZ, R23 ;  /* 0x000000ffff0e7224 */ /* 0x000ff600078e0017 */
[----:B------:R-:W-:Y:S09]  /*1e4f0*/  @!UPT UIADD3 URZ, URZ, URZ, URZ ;  /* 0x0000003f3f3ff290 */ /* 0x000ff2000fffe03f */
[----:B------:R-:W-:Y:S01]  /*1e500*/  STL.64 [R1+0xd0], R16 ;  /* 0x0000d01001007387 */ /* 0x000fe20000100a00 */
[----:B------:R0:W-:Y:S03]  /*1e510*/  STL.64 [R1+0xd8], R18 ;  /* 0x0000d81201007387 */ /* 0x0001e60000100a00 */
[----:B0-----:R-:W3:Y:S01]  /*1e520*/  LDL.LU.64 R18, [R1+0x20a8] ;  /* 0x0020a80001127983 */ /* 0x001ee20000300a00 */
[----:B------:R-:W3:Y:S02]  /*1e530*/  LDL.LU.64 R16, [R1+0x20a0] ;  /* 0x0020a00001107983 */ /* 0x000ee40000300a00 */
[----:B------:R-:W3:Y:S02]  /*1e540*/  LDL.LU.64 R22, [R1+0x2098] ;  /* 0x0020980001167983 */ /* 0x000ee40000300a00 */
[----:B---3--:R-:W-:Y:S11]  /*1e550*/  HMMA.16816.F32 R16, R4, R22, R16 ;  /* 0x000000160410723c */ /* 0x008ff60000001810 */
[----:B------:R-:W-:Y:S11]  /*1e560*/  @!UPT UIADD3 URZ, URZ, URZ, URZ ;  /* 0x0000003f3f3ff290 */ /* 0x000ff6000fffe03f */
[----:B------:R-:W-:Y:S01]  /*1e570*/  @!UPT UIADD3 URZ, URZ, URZ, URZ ;  /* 0x0000003f3f3ff290 */ /* 0x000fe2000fffe03f */
[----:B------:R0:W-:Y:S01]  /*1e580*/  STL.64 [R1+0x160], R16 ;  /* 0x0001601001007387 */ /* 0x0001e20000100a00 */
[----:B------:R4:W-:Y:S02]  /*1e590*/  STL.64 [R1+0x168], R18 ;  /* 0x0001681201007387 */ /* 0x0009e40000100a00 */
[----:B0-----:R-:W-:Y:S02]  /*1e5a0*/  IMAD.MOV.U32 R17, RZ, RZ, R22 ;  /* 0x000000ffff117224 */ /* 0x001fe400078e0016 */
[----:B------:R-:W-:Y:S02]  /*1e5b0*/  IMAD.MOV.U32 R16, RZ, RZ, R23 ;  /* 0x000000ffff107224 */ /* 0x000fe400078e0017 */
[----:B------:R-:W3:Y:S01]  /*1e5c0*/  LDL.LU.64 R22, [R1+0x2090] ;  /* 0x0020900001167983 */ /* 0x000ee20000300a00 */
[----:B------:R-:W3:Y:S02]  /*1e5d0*/  LDL.LU.64 R20, [R1+0x2088] ;  /* 0x0020880001147983 */ /* 0x000ee40000300a00 */
[----:B------:R-:W2:Y:S02]  /*1e5e0*/  LDL.LU.64 R24, [R1+0x2080] ;  /* 0x0020800001187983 */ /* 0x000ea40000300a00 */
[----:B----4-:R-:W-:-:S02]  /*1e5f0*/  IMAD.MOV.U32 R19, RZ, RZ, R26 ;  /* 0x000000ffff137224 */ /* 0x010fc400078e001a */
[----:B------:R-:W-:Y:S01]  /*1e600*/  IMAD.MOV.U32 R18, RZ, RZ, R27 ;  /* 0x000000ffff127224 */ /* 0x000fe200078e001b */
[----:B---3--:R-:W-:Y:S11]  /*1e610*/  HMMA.16816.F32 R20, R4, R26, R20 ;  /* 0x0000001a0414723c */ /* 0x008ff60000001814 */
[----:B------:R-:W-:Y:S11]  /*1e620*/  @!UPT UIADD3 URZ, URZ, URZ, URZ ;  /* 0x0000003f3f3ff290 */ /* 0x000ff6000fffe03f */
[----:B------:R-:W-:Y:S02]  /*1e630*/  @!UPT UIADD3 URZ, URZ, URZ, URZ ;  /* 0x0000003f3f3ff290 */ /* 0x000fe4000fffe03f */
[----:B------:R-:W-:Y:S02]  /*1e640*/  IMAD.MOV.U32 R26, RZ, RZ, R22 ;  /* 0x000000ffff1a7224 */ /* 0x000fe400078e0016 */
[----:B------:R-:W-:Y:S01]  /*1e650*/  IMAD.MOV.U32 R27, RZ, RZ, R23 ;  /* 0x000000ffff1b7224 */ /* 0x000fe200078e0017 */
[----:B------:R-:W-:Y:S01]  /*1e660*/  STL.64 [R1+0x170], R20 ;  /* 0x0001701401007387 */ /* 0x000fe20000100a00 */
[----:B------:R-:W3:Y:S03]  /*1e670*/  LDL.LU.64 R22, [R1+0x2078] ;  /* 0x0020780001167983 */ /* 0x000ee60000300a00 */
[----:B------:R-:W-:Y:S01]  /*1e680*/  STL.64 [R1+0x1f30], R26 ;  /* 0x001f301a01007387 */ /* 0x000fe20000100a00 */
[----:B--2---:R0:W-:Y:S03]  /*1e690*/  STL.64 [R1+0x1f28], R24 ;  /* 0x001f281801007387 */ /* 0x0041e60000100a00 */
[----:B0-----:R-:W2:Y:S01]  /*1e6a0*/  LDL.LU R24, [R1+0x210] ;  /* 0x0002100001187983 */ /* 0x001ea20000300800 */
[----:B------:R-:W2:Y:S02]  /*1e6b0*/  LDL.LU R25, [R1+0x214] ;  /* 0x0002140001197983 */ /* 0x000ea40000300800 */
[----:B------:R-:W-:-:S02]  /*1e6c0*/  IMAD.MOV.U32 R26, RZ, RZ, R2 ;  /* 0x000000ffff1a7224 */ /* 0x000fc400078e0002 */
[----:B------:R-:W-:Y:S02]  /*1e6d0*/  IMAD.MOV.U32 R27, RZ, RZ, R0 ;  /* 0x000000ffff1b7224 */ /* 0x000fe400078e0000 */
[----:B---3--:R-:W-:Y:S02]  /*1e6e0*/  IMAD.MOV.U32 R3, RZ, RZ, R22 ;  /* 0x000000ffff037224 */ /* 0x008fe400078e0016 */
[----:B------:R-:W-:-:S03]  /*1e6f0*/  IMAD.MOV.U32 R28, RZ, RZ, R23 ;  /* 0x000000ffff1c7224 */ /* 0x000fc600078e0017 */
[C---:B--2---:R-:W-:Y:S01]  /*1e700*/  HMMA.16816.F32 R24, R4.reuse, R22, R24 ;  /* 0x000000160418723c */ /* 0x044fe20000001818 */
[----:B------:R-:W2:Y:S11]  /*1e710*/  LDL.LU.64 R22, [R1+0x2070] ;  /* 0x0020700001167983 */ /* 0x000eb60000300a00 */
[----:B------:R-:W-:Y:S11]  /*1e720*/  @!UPT UIADD3 URZ, URZ, URZ, URZ ;  /* 0x0000003f3f3ff290 */ /* 0x000ff6000fffe03f */
[----:B------:R-:W-:Y:S01]  /*1e730*/  @!UPT UIADD3 URZ, URZ, URZ, URZ ;  /* 0x0000003f3f3ff290 */ /* 0x000fe2000fffe03f */
[----:B------:R-:W-:Y:S01]  /*1e740*/  IMAD.MOV.U32 R29, RZ, RZ, R25 ;  /* 0x000000ffff1d7224 */ /* 0x000fe200078e0019 */
[----:B------:R-:W-:Y:S04]  /*1e750*/  STL [R1+0x1d0], R24 ;  /* 0x0001d01801007387 */ /* 0x000fe80000100800 */
[----:B------:R0:W-:Y:S01]  /*1e760*/  STL [R1+0x1ec8], R29 ;  /* 0x001ec81d01007387 */ /* 0x0001e20000100800 */
[----:B--2---:R-:W-:Y:S01]  /*1e770*/  HMMA.16816.F32 R8, R4, R22, R8 ;  /* 0x000000160408723c */ /* 0x004fe20000001808 */
[----:B------:R-:W-:Y:S02]  /*1e780*/  IMAD.MOV.U32 R13, RZ, RZ, R22 ;  /* 0x000000ffff0d7224 */ /* 0x000fe400078e0016 */
[----:B0-----:R-:W-:Y:S11]  /*1e790*/  IMAD.MOV.U32 R29, RZ, RZ, R23 ;  /* 0x000000ffff1d7224 */ /* 0x001ff600078e0017 */
[----:B------:R-:W-:Y:S09]  /*1e7a0*/  @!UPT UIADD3 URZ, URZ, URZ, URZ ;  /* 0x0000003f3f3ff290 */ /* 0x000ff2000fffe03f */
[----:B------:R0:W-:Y:S01]  /*1e7b0*/  STL.64 [R1+0x1f0], R8 ;  /* 0x0001f00801007387 */ /* 0x0001e20000100a00 */
[----:B------:R1:W-:Y:S02]  /*1e7c0*/  STL.64 [R1+0x1f8], R10 ;  /* 0x0001f80a01007387 */ /* 0x0003e40000100a00 */
[----:B------:R-:W2:Y:S02]  /*1e7d0*/  LDL.LU R20, [R1+0x1b0] ;  /* 0x0001b00001147983 */ /* 0x000ea40000300800 */
[----:B------:R-:W2:Y:S01]  /*1e7e0*/  LDL.LU R21, [R1+0x1b4] ;  /* 0x0001b40001157983 */ /* 0x000ea20000300800 */
[----:B------:R-:W3:Y:S01]  /*1e7f0*/  LDL.LU R22, [R1+0x1b8] ;  /* 0x0001b80001167983 */ /* 0x000ee20000300800 */
[----:B------:R-:W3:Y:S03]  /*1e800*/  LDL.LU R23, [R1+0x1bc] ;  /* 0x0001bc0001177983 */ /* 0x000ee60000300800 */
[----:B0-----:R-:W4:Y:S01]  /*1e810*/  LDL.LU R8, [R1+0x2e0] ;  /* 0x0002e00001087983 */ /* 0x001f220000300800 */
[----:B------:R-:W4:Y:S02]  /*1e820*/  LDL.LU R9, [R1+0x2e4] ;  /* 0x0002e40001097983 */ /* 0x000f240000300800 */
[----:B-1----:R-:W2:Y:S02]  /*1e830*/  LDL.LU R10, [R1+0x2e8] ;  /* 0x0002e800010a7983 */ /* 0x002ea40000300800 */
[----:B------:R-:W2:Y:S02]  /*1e840*/  LDL.LU R11, [R1+0x2ec] ;  /* 0x0002ec00010b7983 */ /* 0x000ea40000300800 */
[----:B--2---:R-:W-:Y:S01]  /*1e850*/  STL.64 [R1+0x1f10], R10 ;  /* 0x001f100a01007387 */ /* 0x004fe20000100a00 */
[----:B----4-:R0:W-:Y:S03]  /*1e860*/  STL.64 [R1+0x1f08], R8 ;  /* 0x001f080801007387 */ /* 0x0101e60000100a00 */
[----:B0-----:R-:W2:Y:S01]  /*1e870*/  LDL.LU R8, [R1+0x2f0] ;  /* 0x0002f00001087983 */ /* 0x001ea20000300800 */
[----:B------:R-:W2:Y:S02]  /*1e880*/  LDL.LU R9, [R1+0x2f4] ;  /* 0x0002f40001097983 */ /* 0x000ea40000300800 */
[----:B------:R-:W4:Y:S02]  /*1e890*/  LDL.LU R10, [R1+0x2f8] ;  /* 0x0002f800010a7983 */ /* 0x000f240000300800 */
[----:B------:R-:W4:Y:S01]  /*1e8a0*/  LDL.LU R11, [R1+0x2fc] ;  /* 0x0002fc00010b7983 */ /* 0x000f220000300800 */
[----:B------:R-:W2:Y:S04]  /*1e8b0*/  LDL R24, [R1] ;  /* 0x0000000001187983 */ /* 0x000ea80000100800 */
[----:B------:R-:W2:Y:S04]  /*1e8c0*/  LDL R25, [R1+0x4] ;  /* 0x0000040001197983 */ /* 0x000ea80000100800 */
[----:B--2---:R0:W-:Y:S04]  /*1e8d0*/  STL.64 [R1+0x1f48], R24 ;  /* 0x001f481801007387 */ /* 0x0041e80000100a00 */
[----:B0-----:R-:W2:Y:S01]  /*1e8e0*/  LDL.64 R24, [R1+0x10] ;  /* 0x0000100001187983 */ /* 0x001ea20000100a00 */
[----:B------:R-:W-:-:S02]  /*1e8f0*/  IMAD.MOV.U32 R2, RZ, RZ, R26 ;  /* 0x000000ffff027224 */ /* 0x000fc400078e001a */
[----:B------:R-:W-:Y:S01]  /*1e900*/  IMAD.MOV.U32 R0, RZ, RZ, R27 ;  /* 0x000000ffff007224 */ /* 0x000fe200078e001b */
[----:B--2---:R-:W-:Y:S01]  /*1e910*/  STL.64 [R1+0x1f60], R24 ;  /* 0x001f601801007387 */ /* 0x004fe20000100a00 */
[----:B----4-:R-:W-:Y:S02]  /*1e920*/  STL.64 [R1+0x1f20], R10 ;  /* 0x001f200a01007387 */ /* 0x010fe40000100a00 */
[----:B------:R0:W-:Y:S02]  /*1e930*/  STL.64 [R1+0x1f18], R8 ;  /* 0x001f180801007387 */ /* 0x0001e40000100a00 */
[----:B0-----:R-:W2:Y:S01]  /*1e940*/  LDL.LU R8, [R1+0x2d0] ;  /* 0x0002d00001087983 */ /* 0x001ea20000300800 */
[----:B------:R-:W2:Y:S02]  /*1e950*/  LDL.LU R9, [R1+0x2d4] ;  /* 0x0002d40001097983 */ /* 0x000ea40000300800 */
[----:B------:R-:W4:Y:S02]  /*1e960*/  LDL.LU R10, [R1+0x2d8] ;  /* 0x0002d800010a7983 */ /* 0x000f240000300800 */
[----:B------:R-:W4:Y:S01]  /*1e970*/  LDL.LU R11, [R1+0x2dc] ;  /* 0x0002dc00010b7983 */ /* 0x000f220000300800 */
[----:B------:R-:W2:Y:S01]  /*1e980*/  LDL.LU R24, [R1+0x320] ;  /* 0x0003200001187983 */ /* 0x000ea20000300800 */
        /* <DEDUP_REMOVED lines=9> */
[----:B--2---:R0:W-:Y:S01]  /*1ea20*/  STL.64 [R1+0x1f90], R26 ;  /* 0x001f901a01007387 */ /* 0x0041e20000100a00 */
[----:B------:R-:W-:Y:S03]  /*1ea30*/  STL.64 [R1+0x1f88], R24 ;  /* 0x001f881801007387 */ /* 0x000fe60000100a00 */
[----:B0-----:R-:W2:Y:S01]  /*1ea40*/  LDL.LU R26, [R1+0x48] ;  /* 0x00004800011a7983 */ /* 0x001ea20000300800 */
[----:B------:R-:W2:Y:S02]  /*1ea50*/  LDL.LU R27, [R1+0x4c] ;  /* 0x00004c00011b7983 */ /* 0x000ea40000300800 */
[----:B----4-:R-:W-:Y:S02]  /*1ea60*/  STL.64 [R1+0x1f40], R10 ;  /* 0x001f400a01007387 */ /* 0x010fe40000100a00 */
[----:B------:R0:W-:Y:S02]  /*1ea70*/  STL.64 [R1+0x1f38], R8 ;  /* 0x001f380801007387 */ /* 0x0001e40000100a00 */
[----:B0-----:R-:W4:Y:S01]  /*1ea80*/  LDL.LU R8, [R1+0x300] ;  /* 0x0003000001087983 */ /* 0x001f220000300800 */
[----:B------:R-:W4:Y:S02]  /*1ea90*/  LDL.LU R9, [R1+0x304] ;  /* 0x0003040001097983 */ /* 0x000f240000300800 */
[----:B------:R-:W2:Y:S02]  /*1eaa0*/  LDL.LU R10, [R1+0x308] ;  /* 0x00030800010a7983 */ /* 0x000ea40000300800 */
[----:B------:R-:W2:Y:S02]  /*1eab0*/  LDL.LU R11, [R1+0x30c] ;  /* 0x00030c00010b7983 */ /* 0x000ea40000300800 */
[----:B--2---:R-:W-:Y:S01]  /*1eac0*/  STL.64 [R1+0x1f58], R10 ;  /* 0x001f580a01007387 */ /* 0x004fe20000100a00 */
[----:B----4-:R0:W-:Y:S03]  /*1ead0*/  STL.64 [R1+0x1f50], R8 ;  /* 0x001f500801007387 */ /* 0x0101e60000100a00 */
[----:B0-----:R-:W2:Y:S01]  /*1eae0*/  LDL.LU R8, [R1+0x310] ;  /* 0x0003100001087983 */ /* 0x001ea20000300800 */
[----:B------:R-:W2:Y:S02]  /*1eaf0*/  LDL.LU R9, [R1+0x314] ;  /* 0x0003140001097983 */ /* 0x000ea40000300800 */
[----:B------:R-:W4:Y:S02]  /*1eb00*/  LDL.LU R10, [R1+0x318] ;  /* 0x00031800010a7983 */ /* 0x000f240000300800 */
[----:B------:R-:W4:Y:S02]  /*1eb10*/  LDL.LU R11, [R1+0x31c] ;  /* 0x00031c00010b7983 */ /* 0x000f240000300800 */
[----:B----4-:R-:W-:Y:S01]  /*1eb20*/  STL.64 [R1+0x1fa0], R10 ;  /* 0x001fa00a01007387 */ /* 0x010fe20000100a00 */
[----:B--2---:R0:W-:Y:S03]  /*1eb30*/  STL.64 [R1+0x1f98], R8 ;  /* 0x001f980801007387 */ /* 0x0041e60000100a00 */
[----:B0-----:R-:W2:Y:S01]  /*1eb40*/  LDL.LU R8, [R1+0x340] ;  /* 0x0003400001087983 */ /* 0x001ea20000300800 */
[----:B------:R-:W2:Y:S02]  /*1eb50*/  LDL.LU R9, [R1+0x344] ;  /* 0x0003440001097983 */ /* 0x000ea40000300800 */
[----:B------:R-:W4:Y:S02]  /*1eb60*/  LDL.LU R10, [R1+0x348] ;  /* 0x00034800010a7983 */ /* 0x000f240000300800 */
[----:B------:R-:W4:Y:S02]  /*1eb70*/  LDL.LU R11, [R1+0x34c] ;  /* 0x00034c00010b7983 */ /* 0x000f240000300800 */
[----:B----4-:R0:W-:Y:S01]  /*1eb80*/  STL.64 [R1+0x1fb0], R10 ;  /* 0x001fb00a01007387 */ /* 0x0101e20000100a00 */
[----:B--2---:R-:W-:Y:S02]  /*1eb90*/  STL.64 [R1+0x1fa8], R8 ;  /* 0x001fa80801007387 */ /* 0x004fe40000100a00 */
[----:B0-----:R-:W-:-:S02]  /*1eba0*/  IMAD.MOV.U32 R10, RZ, RZ, R13 ;  /* 0x000000ffff0a7224 */ /* 0x001fc400078e000d */
[----:B------:R-:W-:Y:S01]  /*1ebb0*/  IMAD.MOV.U32 R11, RZ, RZ, R29 ;  /* 0x000000ffff0b7224 */ /* 0x000fe200078e001d */
[----:B------:R-:W2:Y:S04]  /*1ebc0*/  LDL.LU R13, [R1+0x2068] ;  /* 0x00206800010d7983 */ /* 0x000ea80000300800 */
[----:B------:R0:W-:Y:S02]  /*1ebd0*/  STL.64 [R1+0x1fc0], R10 ;  /* 0x001fc00a01007387 */ /* 0x0001e40000100a00 */
[----:B0-----:R-:W-:Y:S02]  /*1ebe0*/  IMAD.MOV.U32 R10, RZ, RZ, R3 ;  /* 0x000000ffff0a7224 */ /* 0x001fe400078e0003 */
[----:B------:R-:W-:Y:S01]  /*1ebf0*/  IMAD.MOV.U32 R11, RZ, RZ, R28 ;  /* 0x000000ffff0b7224 */ /* 0x000fe200078e001c */
[----:B------:R-:W4:Y:S01]  /*1ec00*/  LDL.LU R3, [R1+0x2064] ;  /* 0x0020640001037983 */ /* 0x000f220000300800 */
[----:B------:R-:W2:Y:S03]  /*1ec10*/  LDL.LU R28, [R1+0x2060] ;  /* 0x00206000011c7983 */ /* 0x000ea60000300800 */
[----:B------:R0:W-:Y:S02]  /*1ec20*/  STL.64 [R1+0x1fd8], R10 ;  /* 0x001fd80a01007387 */ /* 0x0001e40000100a00 */
[----:B0-----:R-:W-:-:S02]  /*1ec30*/  IMAD.MOV.U32 R10, RZ, RZ, R19 ;  /* 0x000000ffff0a7224 */ /* 0x001fc400078e0013 */
[----:B------:R-:W-:-:S05]  /*1ec40*/  IMAD.MOV.U32 R11, RZ, RZ, R18 ;  /* 0x000000ffff0b7224 */ /* 0x000fca00078e0012 */
[----:B------:R0:W-:Y:S02]  /*1ec50*/  STL.64 [R1+0x1ff0], R10 ;  /* 0x001ff00a01007387 */ /* 0x0001e40000100a00 */
[----:B0-----:R-:W-:Y:S02]  /*1ec60*/  IMAD.MOV.U32 R10, RZ, RZ, R17 ;  /* 0x000000ffff0a7224 */ /* 0x001fe400078e0011 */
[----:B------:R-:W-:-:S05]  /*1ec70*/  IMAD.MOV.U32 R11, RZ, RZ, R16 ;  /* 0x000000ffff0b7224 */ /* 0x000fca00078e0010 */
[----:B------:R0:W-:Y:S02]  /*1ec80*/  STL.64 [R1+0x2008], R10 ;  /* 0x0020080a01007387 */ /* 0x0001e40000100a00 */
[----:B0-----:R-:W-:Y:S02]  /*1ec90*/  IMAD.MOV.U32 R10, RZ, RZ, R15 ;  /* 0x000000ffff0a7224 */ /* 0x001fe400078e000f */
[----:B------:R-:W-:-:S05]  /*1eca0*/  IMAD.MOV.U32 R11, RZ, RZ, R14 ;  /* 0x000000ffff0b7224 */ /* 0x000fca00078e000e */
[----:B------:R-:W-:Y:S01]  /*1ecb0*/  STL.64 [R1+0x2020], R10 ;  /* 0x0020200a01007387 */ /* 0x000fe20000100a00 */
[----:B---3--:R-:W-:Y:S02]  /*1ecc0*/  STL.64 [R1+0x1ef0], R22 ;  /* 0x001ef01601007387 */ /* 0x008fe40000100a00 */
[----:B------:R0:W-:Y:S02]  /*1ecd0*/  STL.64 [R1+0x1ee8], R20 ;  /* 0x001ee81401007387 */ /* 0x0001e40000100a00 */
[----:B0-----:R-:W3:Y:S04]  /*1ece0*/  LDL.64 R20, [R1+0xe0] ;  /* 0x0000e00001147983 */ /* 0x001ee80000100a00 */
[----:B---3--:R0:W-:Y:S04]  /*1ecf0*/  STL.64 [R1+0x1ef8], R20 ;  /* 0x001ef81401007387 */ /* 0x0081e80000100a00 */
[----:B0-----:R-:W3:Y:S01]  /*1ed00*/  LDL.64 R20, [R1+0xb0] ;  /* 0x0000b00001147983 */ /* 0x001ee20000100a00 */
[----:B------:R-:W-:-:S02]  /*1ed10*/  IMAD.MOV.U32 R11, RZ, RZ, R12 ;  /* 0x000000ffff0b7224 */ /* 0x000fc400078e000c */
[----:B--2---:R-:W-:Y:S01]  /*1ed20*/  IMAD.MOV.U32 R10, RZ, RZ, R13 ;  /* 0x000000ffff0a7224 */ /* 0x004fe200078e000d */
[----:B---3--:R0:W-:Y:S04]  /*1ed30*/  STL.64 [R1+0x1fb8], R20 ;  /* 0x001fb81401007387 */ /* 0x0081e80000100a00 */
[----:B0-----:R-:W2:Y:S01]  /*1ed40*/  LDL.LU R20, [R1+0x2c0] ;  /* 0x0002c00001147983 */ /* 0x001ea20000300800 */
[----:B------:R-:W2:Y:S02]  /*1ed50*/  LDL.LU R21, [R1+0x2c4] ;  /* 0x0002c40001157983 */ /* 0x000ea40000300800 */
[----:B------:R-:W3:Y:S02]  /*1ed60*/  LDL.LU R22, [R1+0x2c8] ;  /* 0x0002c80001167983 */ /* 0x000ee40000300800 */
[----:B------:R-:W3:Y:S01]  /*1ed70*/  LDL.LU R23, [R1+0x2cc] ;  /* 0x0002cc0001177983 */ /* 0x000ee20000300800 */
[----:B------:R-:W2:Y:S01]  /*1ed80*/  LDL.LU R12, [R1+0x240] ;  /* 0x00024000010c7983 */ /* 0x000ea20000300800 */
[----:B------:R-:W4:Y:S02]  /*1ed90*/  LDL.LU R13, [R1+0x244] ;  /* 0x00024400010d7983 */ /* 0x000f240000300800 */
[----:B------:R-:W4:Y:S02]  /*1eda0*/  LDL.LU R14, [R1+0x248] ;  /* 0x00024800010e7983 */ /* 0x000f240000300800 */
[----:B------:R-:W4:Y:S01]  /*1edb0*/  LDL.LU R15, [R1+0x24c] ;  /* 0x00024c00010f7983 */ /* 0x000f220000300800 */
[----:B------:R-:W4:Y:S01]  /*1edc0*/  LDL.LU R16, [R1+0x270] ;  /* 0x0002700001107983 */ /* 0x000f220000300800 */
[----:B------:R-:W4:Y:S02]  /*1edd0*/  LDL.LU R17, [R1+0x274] ;  /* 0x0002740001117983 */ /* 0x000f240000300800 */
[----:B------:R-:W4:Y:S02]  /*1ede0*/  LDL.LU R18, [R1+0x278] ;  /* 0x0002780001127983 */ /* 0x000f240000300800 */
[----:B------:R-:W4:Y:S01]  /*1edf0*/  LDL.LU R19, [R1+0x27c] ;  /* 0x00027c0001137983 */ /* 0x000f220000300800 */
[----:B---3--:R-:W-:Y:S01]  /*1ee00*/  STL.64 [R1+0x1fd0], R22 ;  /* 0x001fd01601007387 */ /* 0x008fe20000100a00 */
[----:B--2---:R0:W-:Y:S03]  /*1ee10*/  STL.64 [R1+0x1fc8], R20 ;  /* 0x001fc81401007387 */ /* 0x0041e60000100a00 */
[----:B0-----:R-:W2:Y:S01]  /*1ee20*/  LDL.LU R20, [R1+0x2a0] ;  /* 0x0002a00001147983 */ /* 0x001ea20000300800 */
[----:B------:R-:W2:Y:S02]  /*1ee30*/  LDL.LU R21, [R1+0x2a4] ;  /* 0x0002a40001157983 */ /* 0x000ea40000300800 */
[----:B------:R-:W3:Y:S02]  /*1ee40*/  LDL.LU R22, [R1+0x2a8] ;  /* 0x0002a80001167983 */ /* 0x000ee40000300800 */
[----:B------:R-:W-:-:S02]  /*1ee50*/  IMAD.MOV.U32 R23, RZ, RZ, R28 ;  /* 0x000000ffff177224 */ /* 0x000fc400078e001c */
[----:B------:R-:W4:Y:S04]  /*1ee60*/  LDL.LU R28, [R1+0x205c] ;  /* 0x00205c00011c7983 */ /* 0x000f280000300800 */
[----:B---3--:R-:W-:Y:S01]  /*1ee70*/  STL.64 [R1+0x1fe8], R22 ;  /* 0x001fe81601007387 */ /* 0x008fe20000100a00 */
[----:B--2---:R0:W-:Y:S03]  /*1ee80*/  STL.64 [R1+0x1fe0], R20 ;  /* 0x001fe01401007387 */ /* 0x0041e60000100a00 */
[----:B0-----:R-:W2:Y:S01]  /*1ee90*/  LDL.LU R20, [R1+0x290] ;  /* 0x0002900001147983 */ /* 0x001ea20000300800 */
[----:B------:R-:W2:Y:S02]  /*1eea0*/  LDL.LU R21, [R1+0x294] ;  /* 0x0002940001157983 */ /* 0x000ea40000300800 */
[----:B------:R-:W3:Y:S02]  /*1eeb0*/  LDL.LU R22, [R1+0x298] ;  /* 0x0002980001167983 */ /* 0x000ee40000300800 */
[----:B------:R-:W3:Y:S02]  /*1eec0*/  LDL.LU R23, [R1+0x29c] ;  /* 0x00029c0001177983 */ /* 0x000ee40000300800 */
[----:B---3--:R-:W-:Y:S01]  /*1eed0*/  STL.64 [R1+0x2000], R22 ;  /* 0x0020001601007387 */ /* 0x008fe20000100a00 */
[----:B--2---:R0:W-:Y:S03]  /*1eee0*/  STL.64 [R1+0x1ff8], R20 ;  /* 0x001ff81401007387 */ /* 0x0041e60000100a00 */
[----:B0-----:R-:W2:Y:S01]  /*1eef0*/  LDL.LU R20, [R1+0x260] ;  /* 0x0002600001147983 */ /* 0x001ea20000300800 */
[----:B------:R-:W2:Y:S02]  /*1ef00*/  LDL.LU R21, [R1+0x264] ;  /* 0x0002640001157983 */ /* 0x000ea40000300800 */
[----:B------:R-:W3:Y:S02]  /*1ef10*/  LDL.LU R22, [R1+0x268] ;  /* 0x0002680001167983 */ /* 0x000ee40000300800 */
[----:B----4-:R-:W-:-:S02]  /*1ef20*/  IMAD.MOV.U32 R23, RZ, RZ, R28 ;  /* 0x000000ffff177224 */ /* 0x010fc400078e001c */
[----:B------:R-:W4:Y:S01]  /*1ef30*/  LDL.LU R28, [R1+0x2058] ;  /* 0x00205800011c7983 */ /* 0x000f220000300800 */
[C---:B------:R-:W-:Y:S03]  /*1ef40*/  HMMA.16816.F32 R16, R4.reuse, R26, R16 ;  /* 0x0000001a0410723c */ /* 0x040fe60000001810 */
        /* <DEDUP_REMOVED lines=10> */
[----:B------:R-:W2:Y:S02]  /*1eff0*/  LDL.LU R22, [R1+0x238] ;  /* 0x0002380001167983 */ /* 0x000ea40000300800 */
[----:B------:R-:W-:Y:S01]  /*1f000*/  STL.64 [R1+0x370], R16 ;  /* 0x0003701001007387 */ /* 0x000fe20000100a00 */
[----:B------:R0:W-:Y:S04]  /*1f010*/  STL.64 [R1+0x378], R18 ;  /* 0x0003781201007387 */ /* 0x0001e80000100a00 */
[----:B0-----:R-:W3:Y:S01]  /*1f020*/  LDL.LU.64 R18, [R1+0x2050] ;  /* 0x0020500001127983 */ /* 0x001ee20000300a00 */
[----:B------:R-:W2:Y:S02]  /*1f030*/  LDL.LU.64 R16, [R1+0x2048] ;  /* 0x0020480001107983 */ /* 0x000ea40000300a00 */
[----:B----4-:R-:W-:Y:S01]  /*1f040*/  IMAD.MOV.U32 R23, RZ, RZ, R28 ;  /* 0x000000ffff177224 */ /* 0x010fe200078e001c */
[----:B---3--:R-:W-:Y:S01]  /*1f050*/  HMMA.16816.F32 R4, R4, R18, R12 ;  /* 0x000000120404723c */ /* 0x008fe2000000180c */
[----:B------:R-:W2:Y:S01]  /*1f060*/  LDL.LU.64 R14, [R1+0x2040] ;  /* 0x00204000010e7983 */ /* 0x000ea20000300a00 */
[----:B------:R-:W2:Y:S11]  /*1f070*/  LDL.LU.64 R12, [R1+0x2038] ;  /* 0x00203800010c7983 */ /* 0x000eb60000300a00 */
[----:B------:R-:W-:Y:S10]  /*1f080*/  @!UPT UIADD3 URZ, URZ, URZ, URZ ;  /* 0x0000003f3f3ff290 */ /* 0x000ff4000fffe03f */
[----:B------:R-:W-:Y:S01]  /*1f090*/  STL.64 [R1+0x360], R4 ;  /* 0x0003600401007387 */ /* 0x000fe20000100a00 */
[----:B------:R-:W-:Y:S01]  /*1f0a0*/  STL.64 [R1+0x368], R6 ;  /* 0x0003680601007387 */ /* 0x000fe20000100a00 */
[C---:B--2---:R-:W-:Y:S02]  /*1f0b0*/  HMMA.16816.F32 R8, R12.reuse, R10, R20 ;  /* 0x0000000a0c08723c */ /* 0x044fe40000001814 */
[----:B------:R-:W2:Y:S01]  /*1f0c0*/  LDL.LU.64 R22, [R1+0x2030] ;  /* 0x0020300001167983 */ /* 0x000ea20000300a00 */
[----:B------:R-:W2:Y:S11]  /*1f0d0*/  LDL.LU.64 R20, [R1+0x2028] ;  /* 0x0020280001147983 */ /* 0x000eb60000300a00 */
[----:B------:R-:W-:Y:S09]  /*1f0e0*/  @!UPT UIADD3 URZ, URZ, URZ, URZ ;  /* 0x0000003f3f3ff290 */ /* 0x000ff2000fffe03f */
[----:B------:R-:W-:Y:S01]  /*1f0f0*/  STL.64 [R1+0x350], R8 ;  /* 0x0003500801007387 */ /* 0x000fe20000100a00 */
[----:B------:R0:W-:Y:S03]  /*1f100*/  STL.64 [R1+0x358], R10 ;  /* 0x0003580a01007387 */ /* 0x0001e60000100a00 */
[----:B0-----:R-:W2:Y:S02]  /*1f110*/  LDL.LU.64 R10, [R1+0x2020] ;  /* 0x00202000010a7983 */ /* 0x001ea40000300a00 */
        /* <DEDUP_REMOVED lines=29> */
[----:B------:R-:W2:Y:S11]  /*1f2f0*/  LDL.LU.64 R20, [R1+0x1fb8] ;  /* 0x001fb80001147983 */ /* 0x000eb60000300a00 */
[----:B------:R-:W-:Y:S10]  /*1f300*/  @!UPT UIADD3 URZ, URZ, URZ, URZ ;  /* 0x0000003f3f3ff290 */ /* 0x000ff4000fffe03f */
[----:B------:R-:W-:Y:S01]  /*1f310*/  STL.64 [R1+0x240], R8 ;  /* 0x0002400801007387 */ /* 0x000fe20000100a00 */
[----:B------:R0:W-:Y:S03]  /*1f320*/  STL.64 [R1+0x248], R10 ;  /* 0x0002480a01007387 */ /* 0x0001e60000100a00 */
[----:B0-----:R-:W3:Y:S01]  /*1f330*/  LDL.LU.64 R10, [R1+0x1fb0] ;  /* 0x001fb000010a7983 */ /* 0x001ee20000300a00 */
[----:B------:R-:W3:Y:S02]  /*1f340*/  LDL.LU.64 R8, [R1+0x1fa8] ;  /* 0x001fa80001087983 */ /* 0x000ee40000300a00 */
[----:B---3--:R-:W-:Y:S01]  /*1f350*/  HMMA.16816.F32 R24, R12, R26, R8 ;  /* 0x0000001a0c18723c */ /* 0x008fe20000001808 */
[----:B------:R-:W3:Y:S01]  /*1f360*/  LDL.LU.64 R10, [R1+0x1fa0] ;  /* 0x001fa000010a7983 */ /* 0x000ee20000300a00 */
[----:B------:R-:W3:Y:S11]  /*1f370*/  LDL.LU.64 R8, [R1+0x1f98] ;  /* 0x001f980001087983 */ /* 0x000ef60000300a00 */
[----:B------:R-:W-:Y:S10]  /*1f380*/  @!UPT UIADD3 URZ, URZ, URZ, URZ ;  /* 0x0000003f3f3ff290 */ /* 0x000ff4000fffe03f */
[----:B------:R-:W-:Y:S01]  /*1f390*/  STL.64 [R1+0x230], R24 ;  /* 0x0002301801007387 */ /* 0x000fe20000100a00 */
[----:B------:R0:W-:Y:S02]  /*1f3a0*/  STL [R1+0x238], R26 ;  /* 0x0002381a01007387 */ /* 0x0001e40000100800 */
[----:B------:R-:W-:Y:S02]  /*1f3b0*/  IMAD.MOV.U32 R28, RZ, RZ, R27 ;  /* 0x000000ffff1c7224 */ /* 0x000fe400078e001b */
[----:B0-----:R-:W4:Y:S01]  /*1f3c0*/  LDL.LU.64 R26, [R1+0x1f90] ;  /* 0x001f9000011a7983 */ /* 0x001f220000300a00 */
[----:B------:R-:W4:Y:S02]  /*1f3d0*/  LDL.LU.64 R24, [R1+0x1f88] ;  /* 0x001f880001187983 */ /* 0x000f240000300a00 */
[----:B------:R-:W-:Y:S02]  /*1f3e0*/  STL [R1+0x1d58], R28 ;  /* 0x001d581c01007387 */ /* 0x000fe40000100800 */
[----:B------:R-:W-:-:S02]  /*1f3f0*/  IMAD.MOV.U32 R4, RZ, RZ, R17 ;  /* 0x000000ffff047224 */ /* 0x000fc400078e0011 */
[----:B------:R-:W-:Y:S01]  /*1f400*/  IMAD.MOV.U32 R5, RZ, RZ, R16 ;  /* 0x000000ffff057224 */ /* 0x000fe200078e0010 */
[----:B----4-:R-:W-:Y:S01]  /*1f410*/  HMMA.16816.F32 R12, R12, R18, R24 ;  /* 0x000000120c0c723c */ /* 0x010fe20000001818 */
[----:B------:R-:W4:Y:S01]  /*1f420*/  LDL.LU.64 R26, [R1+0x1f80] ;  /* 0x001f8000011a7983 */ /* 0x000f220000300a00 */
[----:B------:R-:W4:Y:S02]  /*1f430*/  LDL.LU.64 R24, [R1+0x1f78] ;  /* 0x001f780001187983 */ /* 0x000f240000300a00 */
[----:B------:R-:W4:Y:S02]  /*1f440*/  LDL.LU.64 R18, [R1+0x1f70] ;  /* 0x001f700001127983 */ /* 0x000f240000300a00 */
[----:B------:R-:W4:Y:S11]  /*1f450*/  LDL.LU.64 R16, [R1+0x1f68] ;  /* 0x001f680001107983 */ /* 0x000f360000300a00 */
[----:B------:R-:W-:Y:S06]  /*1f460*/  @!UPT UIADD3 URZ, URZ, URZ, URZ ;  /* 0x0000003f3f3ff290 */ /* 0x000fec000fffe03f */
[----:B------:R0:W-:Y:S01]  /*1f470*/  STL.64 [R1+0x210], R12 ;  /* 0x0002100c01007387 */ /* 0x0001e20000100a00 */
[----:B------:R-:W-:Y:S03]  /*1f480*/  STL.64 [R1+0x218], R14 ;  /* 0x0002180e01007387 */ /* 0x000fe60000100a00 */
[----:B0-----:R-:W2:Y:S01]  /*1f490*/  LDL.LU.64 R12, [R1+0xc0] ;  /* 0x0000c000010c7983 */ /* 0x001ea20000300a00 */
[C---:B----4-:R-:W-:Y:S11]  /*1f4a0*/  HMMA.16816.F32 R24, R16.reuse, R4, R24 ;  /* 0x000000041018723c */ /* 0x050ff60000001818 */
[----:B------:R-:W-:Y:S11]  /*1f4b0*/  @!UPT UIADD3 URZ, URZ, URZ, URZ ;  /* 0x0000003f3f3ff290 */ /* 0x000ff6000fffe03f */
[----:B------:R-:W-:Y:S01]  /*1f4c0*/  @!UPT UIADD3 URZ, URZ, URZ, URZ ;  /* 0x0000003f3f3ff290 */ /* 0x000fe2000fffe03f */
[----:B------:R0:W-:Y:S01]  /*1f4d0*/  STL.64 [R1+0x220], R24 ;  /* 0x0002201801007387 */ /* 0x0001e20000100a00 */
[----:B------:R-:W-:Y:S03]  /*1f4e0*/  STL.64 [R1+0x228], R26 ;  /* 0x0002281a01007387 */ /* 0x000fe60000100a00 */
[----:B0-----:R-:W3:Y:S02]  /*1f4f0*/  LDL.LU.64 R24, [R1+0x1f60] ;  /* 0x001f600001187983 */ /* 0x001ee40000300a00 */
[C---:B---3--:R-:W-:Y:S01]  /*1f500*/  HMMA.16816.F32 R8, R16.reuse, R24, R8 ;  /* 0x000000181008723c */ /* 0x048fe20000001808 */
[----:B------:R-:W-:Y:S02]  /*1f510*/  IMAD.MOV.U32 R29, RZ, RZ, R24 ;  /* 0x000000ffff1d7224 */ /* 0x000fe400078e0018 */
[----:B------:R-:W-:Y:S11]  /*1f520*/  IMAD.MOV.U32 R28, RZ, RZ, R25 ;  /* 0x000000ffff1c7224 */ /* 0x000ff600078e0019 */
[----:B------:R-:W-:Y:S09]  /*1f530*/  @!UPT UIADD3 URZ, URZ, URZ, URZ ;  /* 0x0000003f3f3ff290 */ /* 0x000ff2000fffe03f */
[----:B------:R-:W-:Y:S01]  /*1f540*/  STL.64 [R1+0x2a0], R8 ;  /* 0x0002a00801007387 */ /* 0x000fe20000100a00 */
[----:B------:R0:W-:Y:S03]  /*1f550*/  STL.64 [R1+0x2a8], R10 ;  /* 0x0002a80a01007387 */ /* 0x0001e60000100a00 */
[----:B0-----:R-:W3:Y:S01]  /*1f560*/  LDL.LU.64 R10, [R1+0x1f58] ;  /* 0x001f5800010a7983 */ /* 0x001ee20000300a00 */
[----:B------:R-:W3:Y:S02]  /*1f570*/  LDL.LU.64 R8, [R1+0x1f50] ;  /* 0x001f500001087983 */ /* 0x000ee40000300a00 */
[----:B------:R-:W3:Y:S02]  /*1f580*/  LDL.LU.64 R24, [R1+0x1f48] ;  /* 0x001f480001187983 */ /* 0x000ee40000300a00 */
[C---:B---3--:R-:W-:Y:S01]  /*1f590*/  HMMA.16816.F32 R24, R16.reuse, R24, R8 ;  /* 0x000000181018723c */ /* 0x048fe20000001808 */
[----:B------:R-:W3:Y:S01]  /*1f5a0*/  LDL.LU.64 R10, [R1+0x1f40] ;  /* 0x001f4000010a7983 */ /* 0x000ee20000300a00 */
[----:B------:R-:W3:Y:S11]  /*1f5b0*/  LDL.LU.64 R8, [R1+0x1f38] ;  /* 0x001f380001087983 */ /* 0x000ef60000300a00 */
[----:B------:R-:W-:Y:S10]  /*1f5c0*/  @!UPT UIADD3 URZ, URZ, URZ, URZ ;  /* 0x0000003f3f3ff290 */ /* 0x000ff4000fffe03f */
[----:B------:R-:W-:Y:S01]  /*1f5d0*/  STL.64 [R1+0x2c0], R24 ;  /* 0x0002c01801007387 */ /* 0x000fe20000100a00 */
[----:B------:R0:W-:Y:S03]  /*1f5e0*/  STL.64 [R1+0x2c8], R26 ;  /* 0x0002c81a01007387 */ /* 0x0001e60000100a00 */
[----:B0-----:R-:W4:Y:S01]  /*1f5f0*/  LDL.LU.64 R26, [R1+0x1f30] ;  /* 0x001f3000011a7983 */ /* 0x001f220000300a00 */
[----:B------:R-:W3:Y:S02]  /*1f600*/  LDL.LU.64 R24, [R1+0x1f28] ;  /* 0x001f280001187983 */ /* 0x000ee40000300a00 */
[C---:B---3--:R-:W-:Y:S11]  /*1f610*/  HMMA.16816.F32 R8, R16.reuse, R24, R8 ;  /* 0x000000181008723c */ /* 0x048ff60000001808 */
[----:B------:R-:W-:Y:S11]  /*1f620*/  @!UPT UIADD3 URZ, URZ, URZ, URZ ;  /* 0x0000003f3f3ff290 */ /* 0x000ff6000fffe03f */
[----:B------:R-:W-:Y:S01]  /*1f630*/  @!UPT UIADD3 URZ, URZ, URZ, URZ ;  /* 0x0000003f3f3ff290 */ /* 0x000fe2000fffe03f */
[----:B------:R-:W-:Y:S01]  /*1f640*/  STL.64 [R1+0x2d0], R8 ;  /* 0x0002d00801007387 */ /* 0x000fe20000100a00 */
[----:B------:R0:W-:Y:S03]  /*1f650*/  STL.64 [R1+0x2d8], R10 ;  /* 0x0002d80a01007387 */ /* 0x0001e60000100a00 */
[----:B0-----:R-:W2:Y:S01]  /*1f660*/  LDL.LU.64 R10, [R1+0x1f20] ;  /* 0x001f2000010a7983 */ /* 0x001ea20000300a00 */
[----:B------:R-:W2:Y:S02]  /*1f670*/  LDL.LU.64 R8, [R1+0x1f18] ;  /* 0x001f180001087983 */ /* 0x000ea40000300a00 */
[----:B------:R-:W-:Y:S01]  /*1f680*/  STL.64 [R1+0x1ec0], R24 ;  /* 0x001ec01801007387 */ /* 0x000fe20000100a00 */
[C---:B--2---:R-:W-:Y:S11]  /*1f690*/  HMMA.16816.F32 R8, R16.reuse, R12, R8 ;  /* 0x0000000c1008723c */ /* 0x044ff60000001808 */
[----:B------:R-:W-:Y:S11]  /*1f6a0*/  @!UPT UIADD3 URZ, URZ, URZ, URZ ;  /* 0x0000003f3f3ff290 */ /* 0x000ff6000fffe03f */
[----:B------:R-:W-:Y:S01]  /*1f6b0*/  @!UPT UIADD3 URZ, URZ, URZ, URZ ;  /* 0x0000003f3f3ff290 */ /* 0x000fe2000fffe03f */
[----:B------:R-:W-:Y:S01]  /*1f6c0*/  STL.64 [R1+0x2f0], R8 ;  /* 0x0002f00801007387 */ /* 0x000fe20000100a00 */
[----:B------:R0:W-:Y:S03]  /*1f6d0*/  STL.64 [R1+0x2f8], R10 ;  /* 0x0002f80a01007387 */ /* 0x0001e60000100a00 */
[----:B0-----:R-:W2:Y:S01]  /*1f6e0*/  LDL.LU.64 R10, [R1+0x1f10] ;  /* 0x001f1000010a7983 */ /* 0x001ea20000300a00 */
[----:B------:R-:W2:Y:S02]  /*1f6f0*/  LDL.LU.64 R8, [R1+0x1f08] ;  /* 0x001f080001087983 */ /* 0x000ea40000300a00 */
[----:B------:R0:W-:Y:S02]  /*1f700*/  STL.64 [R1+0x1e98], R12 ;  /* 0x001e980c01007387 */ /* 0x0001e40000100a00 */
[----:B0-----:R-:W3:Y:S01]  /*1f710*/  LDL.LU R12, [R1+0x2b0] ;  /* 0x0002b000010c7983 */ /* 0x001ee20000300800 */
[----:B------:R-:W3:Y:S02]  /*1f720*/  LDL.LU R13, [R1+0x2b4] ;  /* 0x0002b400010d7983 */ /* 0x000ee40000300800 */
[----:B------:R-:W3:Y:S02]  /*1f730*/  LDL.LU R14, [R1+0x2b8] ;  /* 0x0002b800010e7983 */ /* 0x000ee40000300800 */
[----:B------:R-:W3:Y:S01]  /*1f740*/  LDL.LU R15, [R1+0x2bc] ;  /* 0x0002bc00010f7983 */ /* 0x000ee20000300800 */
[C---:B--2---:R-:W-:Y:S11]  /*1f750*/  HMMA.16816.F32 R8, R16.reuse, R20, R8 ;  /* 0x000000141008723c */ /* 0x044ff60000001808 */
[----:B------:R-:W-:Y:S11]  /*1f760*/  @!UPT UIADD3 URZ, URZ, URZ, URZ ;  /* 0x0000003f3f3ff290 */ /* 0x000ff6000fffe03f */
[----:B------:R-:W-:Y:S01]  /*1f770*/  @!UPT UIADD3 URZ, URZ, URZ, URZ ;  /* 0x0000003f3f3ff290 */ /* 0x000fe2000fffe03f */
[----:B------:R0:W-:Y:S01]  /*1f780*/  STL.64 [R1+0x300], R8 ;  /* 0x0003000801007387 */ /* 0x0001e20000100a00 */
[----:B------:R1:W-:Y:S03]  /*1f790*/  STL.64 [R1+0x308], R10 ;  /* 0x0003080a01007387 */ /* 0x0003e60000100a00 */
[----:B0-----:R-:W2:Y:S01]  /*1f7a0*/  LDL.LU.64 R8, [R1+0x1f00] ;  /* 0x001f000001087983 */ /* 0x001ea20000300a00 */
[----:B-1----:R-:W-:Y:S02]  /*1f7b0*/  IMAD.MOV.U32 R11, RZ, RZ, R20 ;  /* 0x000000ffff0b7224 */ /* 0x002fe400078e0014 */
[----:B------:R-:W-:Y:S02]  /*1f7c0*/  IMAD.MOV.U32 R10, RZ, RZ, R21 ;  /* 0x000000ffff0a7224 */ /* 0x000fe400078e0015 */
[----:B------:R-:W3:Y:S02]  /*1f7d0*/  LDL.LU.64 R20, [R1+0x1ef8] ;  /* 0x001ef80001147983 */ /* 0x000ee40000300a00 */
[C---:B---3--:R-:W-:Y:S11]  /*1f7e0*/  HMMA.16816.F32 R12, R16.reuse, R20, R12 ;  /* 0x00000014100c723c */ /* 0x048ff6000000180c */
[----:B------:R-:W-:Y:S11]  /*1f7f0*/  @!UPT UIADD3 URZ, URZ, URZ, URZ ;  /* 0x0000003f3f3ff290 */ /* 0x000ff6000fffe03f */
[----:B------:R-:W-:Y:S01]  /*1f800*/  @!UPT UIADD3 URZ, URZ, URZ, URZ ;  /* 0x0000003f3f3ff290 */ /* 0x000fe2000fffe03f */
[----:B------:R0:W-:Y:S01]  /*1f810*/  STL.64 [R1+0x2e0], R12 ;  /* 0x0002e00c01007387 */ /* 0x0001e20000100a00 */
[----:B------:R-:W-:Y:S02]  /*1f820*/  STL.64 [R1+0x2e8], R14 ;  /* 0x0002e80e01007387 */ /* 0x000fe40000100a00 */
[----:B------:R-:W2:Y:S02]  /*1f830*/  LDL.LU.64 R22, [R1+0x1ef0] ;  /* 0x001ef00001167983 */ /* 0x000ea40000300a00 */
[----:B0-----:R-:W-:Y:S02]  /*1f840*/  IMAD.MOV.U32 R13, RZ, RZ, R20 ;  /* 0x000000ffff0d7224 */ /* 0x001fe400078e0014 */
[----:B------:R-:W-:Y:S02]  /*1f850*/  IMAD.MOV.U32 R12, RZ, RZ, R21 ;  /* 0x000000ffff0c7224 */ /* 0x000fe400078e0015 */
[----:B------:R-:W2:Y:S02]  /*1f860*/  LDL.LU.64 R20, [R1+0x1ee8] ;  /* 0x001ee80001147983 */ /* 0x000ea40000300a00 */
[----:B--2---:R-:W-:Y:S02]  /*1f870*/  HMMA.16816.F32 R16, R16, R8, R20 ;  /* 0x000000081010723c */ /* 0x004fe40000001814 */
[----:B------:R-:W2:Y:S01]  /*1f880*/  LDL.LU.64 R22, [R1+0x1ee0] ;  /* 0x001ee00001167983 */ /* 0x000ea20000300a00 */
[----:B------:R-:W2:Y:S11]  /*1f890*/  LDL.LU.64 R20, [R1+0x1ed8] ;  /* 0x001ed80001147983 */ /* 0x000eb60000300a00 */
[----:B------:R-:W-:Y:S09]  /*1f8a0*/  @!UPT UIADD3 URZ, URZ, URZ, URZ ;  /* 0x0000003f3f3ff290 */ /* 0x000ff2000fffe03f */
[----:B------:R0:W-:Y:S01]  /*1f8b0*/  STL.64 [R1+0x2b0], R16 ;  /* 0x0002b01001007387 */ /* 0x0001e20000100a00 */
[----:B------:R1:W-:Y:S03]  /*1f8c0*/  STL.64 [R1+0x2b8], R18 ;  /* 0x0002b81201007387 */ /* 0x0003e60000100a00 */
[----:B0-----:R-:W2:Y:S01]  /*1f8d0*/  LDL.LU R16, [R1+0x1a0] ;  /* 0x0001a00001107983 */ /* 0x001ea20000300800 */
[----:B------:R-:W2:Y:S02]  /*1f8e0*/  LDL.LU R17, [R1+0x1a4] ;  /* 0x0001a40001117983 */ /* 0x000ea40000300800 */
[----:B-1----:R-:W2:Y:S02]  /*1f8f0*/  LDL.LU R18, [R1+0x1a8] ;  /* 0x0001a80001127983 */ /* 0x002ea40000300800 */
[----:B------:R-:W-:Y:S01]  /*1f900*/  IMAD.MOV.U32 R19, RZ, RZ, R3 ;  /* 0x000000ffff137224 */ /* 0x000fe200078e0003 */
[----:B------:R-:W-:Y:S06]  /*1f910*/  STL.64 [R1+0x1e60], R8 ;  /* 0x001e600801007387 */ /* 0x000fec0000100a00 */
[----:B--2---:R-:W-:Y:S11]  /*1f920*/  HMMA.16816.F32 R4, R20, R4, R16 ;  /* 0x000000041404723c */ /* 0x004ff60000001810 */
[----:B------:R-:W-:Y:S11]  /*1f930*/  @!UPT UIADD3 URZ, URZ, URZ, URZ ;  /* 0x0000003f3f3ff290 */ /* 0x000ff6000fffe03f */
[----:B------:R-:W-:Y:S01]  /*1f940*/  @!UPT UIADD3 URZ, URZ, URZ, URZ ;  /* 0x0000003f3f3ff290 */ /* 0x000fe2000fffe03f */
[----:B------:R-:W-:Y:S01]  /*1f950*/  STL.64 [R1+0x290], R4 ;  /* 0x0002900401007387 */ /* 0x000fe20000100a00 */
[----:B------:R0:W-:Y:S02]  /*1f960*/  STL [R1+0x298], R6 ;  /* 0x0002980601007387 */ /* 0x0001e40000100800 */
[----:B------:R-:W-:Y:S02]  /*1f970*/  IMAD.MOV.U32 R3, RZ, RZ, R7 ;  /* 0x000000ffff037224 */ /* 0x000fe400078e0007 */
[----:B----4-:R-:W-:Y:S02]  /*1f980*/  IMAD.MOV.U32 R7, RZ, RZ, R27 ;  /* 0x000000ffff077224 */ /* 0x010fe400078e001b */
[----:B0-----:R-:W-:Y:S01]  /*1f990*/  IMAD.MOV.U32 R6, RZ, RZ, R26 ;  /* 0x000000ffff067224 */ /* 0x001fe200078e001a */
[----:B------:R-:W2:Y:S01]  /*1f9a0*/  LDL.LU R4, [R1+0x170] ;  /* 0x0001700001047983 */ /* 0x000ea20000300800 */
[----:B------:R-:W2:Y:S02]  /*1f9b0*/  LDL.LU R5, [R1+0x174] ;  /* 0x0001740001057983 */ /* 0x000ea40000300800 */
[----:B------:R-:W3:Y:S02]  /*1f9c0*/  LDL.LU R26, [R1+0x1ed0] ;  /* 0x001ed000011a7983 */ /* 0x000ee40000300800 */
[----:B------:R-:W4:Y:S01]  /*1f9d0*/  LDL.LU R27, [R1+0x1ecc] ;  /* 0x001ecc00011b7983 */ /* 0x000f220000300800 */
[----:B------:R-:W2:Y:S01]  /*1f9e0*/  LDL.LU R16, [R1+0xf0] ;  /* 0x0000f00001107983 */ /* 0x000ea20000300800 */
[----:B------:R-:W2:Y:S02]  /*1f9f0*/  LDL.LU R17, [R1+0xf4] ;  /* 0x0000f40001117983 */ /* 0x000ea40000300800 */
[----:B------:R-:W2:Y:S02]  /*1fa00*/  LDL.LU R18, [R1+0xf8] ;  /* 0x0000f80001127983 */ /* 0x000ea40000300800 */
[----:B------:R-:W2:Y:S02]  /*1fa10*/  LDL.LU R19, [R1+0xfc] ;  /* 0x0000fc0001137983 */ /* 0x000ea40000300800 */
[----:B------:R-:W-:-:S02]  /*1fa20*/  IMAD.MOV.U32 R8, RZ, RZ, R13 ;  /* 0x000000ffff087224 */ /* 0x000fc400078e000d */
[----:B------:R-:W-:-:S05]  /*1fa30*/  IMAD.MOV.U32 R9, RZ, RZ, R12 ;  /* 0x000000ffff097224 */ /* 0x000fca00078e000c */
[----:B------:R-:W-:Y:S04]  /*1fa40*/  STL.64 [R1+0x1e78], R8 ;  /* 0x001e780801007387 */ /* 0x000fe80000100a00 */
[----:B--2---:R-:W-:Y:S01]  /*1fa50*/  STL.64 [R1+0x1e58], R18 ;  /* 0x001e581201007387 */ /* 0x004fe20000100a00 */
[----:B------:R0:W-:Y:S03]  /*1fa60*/  STL.64 [R1+0x1e50], R16 ;  /* 0x001e501001007387 */ /* 0x0001e60000100a00 */
[----:B0-----:R-:W2:Y:S01]  /*1fa70*/  LDL.LU R16, [R1+0x110] ;  /* 0x0001100001107983 */ /* 0x001ea20000300800 */
[----:B------:R-:W2:Y:S02]  /*1fa80*/  LDL.LU R17, [R1+0x114] ;  /* 0x0001140001117983 */ /* 0x000ea40000300800 */
[----:B------:R-:W2:Y:S02]  /*1fa90*/  LDL.LU R12, [R1+0x150] ;  /* 0x00015000010c7983 */ /* 0x000ea40000300800 */
[----:B------:R-:W2:Y:S01]  /*1faa0*/  LDL.LU R13, [R1+0x154] ;  /* 0x00015400010d7983 */ /* 0x000ea20000300800 */
[----:B------:R-:W2:Y:S01]  /*1fab0*/  LDL.LU R14, [R1+0x158] ;  /* 0x00015800010e7983 */ /* 0x000ea20000300800 */
[----:B------:R-:W2:Y:S02]  /*1fac0*/  LDL.LU R15, [R1+0x15c] ;  /* 0x00015c00010f7983 */ /* 0x000ea40000300800 */
[----:B------:R-:W2:Y:S02]  /*1fad0*/  LDL.LU R24, [R1+0x190] ;  /* 0x0001900001187983 */ /* 0x000ea40000300800 */
[----:B---3--:R-:W-:Y:S01]  /*1fae0*/  IMAD.MOV.U32 R19, RZ, RZ, R26 ;  /* 0x000000ffff137224 */ /* 0x008fe200078e001a */
[----:B------:R-:W3:Y:S01]  /*1faf0*/  LDL.LU R25, [R1+0x194] ;  /* 0x0001940001197983 */ /* 0x000ee20000300800 */
[----:B----4-:R-:W-:-:S02]  /*1fb00*/  IMAD.MOV.U32 R18, RZ, RZ, R27 ;  /* 0x000000ffff127224 */ /* 0x010fc400078e001b */
[----:B------:R-:W3:Y:S02]  /*1fb10*/  LDL.LU R26, [R1+0x198] ;  /* 0x00019800011a7983 */ /* 0x000ee40000300800 */
[----:B------:R-:W3:Y:S01]  /*1fb20*/  LDL.LU R27, [R1+0x19c] ;  /* 0x00019c00011b7983 */ /* 0x000ee20000300800 */
[----:B--2---:R-:W-:Y:S01]  /*1fb30*/  STL.64 [R1+0x1ea8], R14 ;  /* 0x001ea80e01007387 */ /* 0x004fe20000100a00 */
[----:B------:R0:W-:Y:S03]  /*1fb40*/  STL.64 [R1+0x1ea0], R12 ;  /* 0x001ea00c01007387 */ /* 0x0001e60000100a00 */
[----:B0-----:R-:W2:Y:S01]  /*1fb50*/  LDL.LU R12, [R1+0x180] ;  /* 0x00018000010c7983 */ /* 0x001ea20000300800 */
[----:B------:R-:W2:Y:S02]  /*1fb60*/  LDL.LU R13, [R1+0x184] ;  /* 0x00018400010d7983 */ /* 0x000ea40000300800 */
[----:B------:R-:W4:Y:S02]  /*1fb70*/  LDL.LU R14, [R1+0x188] ;  /* 0x00018800010e7983 */ /* 0x000f240000300800 */
[----:B------:R-:W4:Y:S02]  /*1fb80*/  LDL.LU R15, [R1+0x18c] ;  /* 0x00018c00010f7983 */ /* 0x000f240000300800 */
[----:B------:R-:W-:-:S02]  /*1fb90*/  IMAD.MOV.U32 R8, RZ, RZ, R11 ;  /* 0x000000ffff087224 */ /* 0x000fc400078e000b */
[----:B------:R-:W-:Y:S01]  /*1fba0*/  IMAD.MOV.U32 R9, RZ, RZ, R10 ;  /* 0x000000ffff097224 */ /* 0x000fe200078e000a */
[----:B----4-:R-:W-:Y:S01]  /*1fbb0*/  STL.64 [R1+0x1eb8], R14 ;  /* 0x001eb80e01007387 */ /* 0x010fe20000100a00 */
[----:B--2---:R0:W-:Y:S02]  /*1fbc0*/  STL.64 [R1+0x1eb0], R12 ;  /* 0x001eb00c01007387 */ /* 0x0041e40000100a00 */
[----:B0-----:R-:W-:Y:S02]  /*1fbd0*/  IMAD.MOV.U32 R12, RZ, RZ, R29 ;  /* 0x000000ffff0c7224 */ /* 0x001fe400078e001d */
[----:B------:R-:W2:Y:S01]  /*1fbe0*/  LDL.LU R29, [R1+0x1ec8] ;  /* 0x001ec800011d7983 */ /* 0x000ea20000300800 */
[----:B------:R0:W-:Y:S03]  /*1fbf0*/  STL.64 [R1+0x1e90], R8 ;  /* 0x001e900801007387 */ /* 0x0001e60000100a00 */
[----:B0-----:R-:W4:Y:S01]  /*1fc00*/  LDL.LU R8, [R1+0x140] ;  /* 0x0001400001087983 */ /* 0x001f220000300800 */
[----:B------:R-:W4:Y:S02]  /*1fc10*/  LDL.LU R9, [R1+0x144] ;  /* 0x0001440001097983 */ /* 0x000f240000300800 */
[----:B------:R-:W4:Y:S02]  /*1fc20*/  LDL.LU R10, [R1+0x148] ;  /* 0x00014800010a7983 */ /* 0x000f240000300800 */
[----:B------:R-:W4:Y:S01]  /*1fc30*/  LDL.LU R11, [R1+0x14c] ;  /* 0x00014c00010b7983 */ /* 0x000f220000300800 */
[----:B------:R-:W-:Y:S01]  /*1fc40*/  STL.64 [R1+0x1e70], R18 ;  /* 0x001e701201007387 */ /* 0x000fe20000100a00 */
[----:B------:R0:W-:Y:S03]  /*1fc50*/  STL.64 [R1+0x1e68], R16 ;  /* 0x001e681001007387 */ /* 0x0001e60000100a00 */
[----:B0-----:R-:W2:Y:S01]  /*1fc60*/  LDL.LU R16, [R1+0x120] ;  /* 0x0001200001107983 */ /* 0x001ea20000300800 */
[----:B------:R-:W2:Y:S02]  /*1fc70*/  LDL.LU R17, [R1+0x124] ;  /* 0x0001240001117983 */ /* 0x000ea40000300800 */
[----:B------:R-:W2:Y:S02]  /*1fc80*/  LDL.LU R18, [R1+0x128] ;  /* 0x0001280001127983 */ /* 0x000ea40000300800 */
[----:B------:R-:W2:Y:S02]  /*1fc90*/  LDL.LU R19, [R1+0x12c] ;  /* 0x00012c0001137983 */ /* 0x000ea40000300800 */
[----:B------:R-:W-:-:S07]  /*1fca0*/  IMAD.MOV.U32 R13, RZ, RZ, R28 ;  /* 0x000000ffff0d7224 */ /* 0x000fce00078e001c */
[C---:B---3--:R-:W-:Y:S11]  /*1fcb0*/  HMMA.16816.F32 R12, R20.reuse, R12, R24 ;  /* 0x0000000c140c723c */ /* 0x048ff60000001818 */
[----:B------:R-:W-:Y:S11]  /*1fcc0*/  @!UPT UIADD3 URZ, URZ, URZ, URZ ;  /* 0x0000003f3f3ff290 */ /* 0x000ff6000fffe03f */
[----:B------:R-:W-:Y:S02]  /*1fcd0*/  @!UPT UIADD3 URZ, URZ, URZ, URZ ;  /* 0x0000003f3f3ff290 */ /* 0x000fe4000fffe03f */
[----:B------:R-:W-:Y:S02]  /*1fce0*/  IMAD.MOV.U32 R27, RZ, RZ, R14 ;  /* 0x000000ffff1b7224 */ /* 0x000fe400078e000e */
[----:B------:R-:W-:Y:S01]  /*1fcf0*/  IMAD.MOV.U32 R26, RZ, RZ, R13 ;  /* 0x000000ffff1a7224 */ /* 0x000fe200078e000d */
[----:B--2---:R-:W-:Y:S01]  /*1fd00*/  STL.64 [R1+0x1e88], R18 ;  /* 0x001e881201007387 */ /* 0x004fe20000100a00 */
[----:B------:R0:W-:Y:S03]  /*1fd10*/  STL.64 [R1+0x1e80], R16 ;  /* 0x001e801001007387 */ /* 0x0001e60000100a00 */
[----:B0-----:R-:W2:Y:S01]  /*1fd20*/  LDL.LU R16, [R1+0x130] ;  /* 0x0001300001107983 */ /* 0x001ea20000300800 */
[----:B------:R-:W2:Y:S02]  /*1fd30*/  LDL.LU R17, [R1+0x134] ;  /* 0x0001340001117983 */ /* 0x000ea40000300800 */
[----:B------:R-:W2:Y:S02]  /*1fd40*/  LDL.LU R18, [R1+0x138] ;  /* 0x0001380001127983 */ /* 0x000ea40000300800 */
[----:B------:R-:W2:Y:S01]  /*1fd50*/  LDL.LU R19, [R1+0x13c] ;  /* 0x00013c0001137983 */ /* 0x000ea20000300800 */
[----:B------:R-:W-:Y:S01]  /*1fd60*/  STL.64 [R1+0x1e10], R6 ;  /* 0x001e100601007387 */ /* 0x000fe20000100a00 */
[----:B------:R0:W-:Y:S03]  /*1fd70*/  STL.64 [R1+0x1e08], R4 ;  /* 0x001e080401007387 */ /* 0x0001e60000100a00 */
[----:B0-----:R-:W3:Y:S01]  /*1fd80*/  LDL.LU.64 R4, [R1] ;  /* 0x0000000001047983 */ /* 0x001ee20000300a00 */
[----:B------:R-:W-:Y:S02]  /*1fd90*/  STL [R1+0x1d5c], R3 ;  /* 0x001d5c0301007387 */ /* 0x000fe40000100800 */
[----:B------:R-:W2:Y:S02]  /*1fda0*/  LDL.LU.64 R24, [R1+0x1ec0] ;  /* 0x001ec00001187983 */ /* 0x000ea40000300a00 */
[----:B------:R-:W-:Y:S01]  /*1fdb0*/  STL [R1+0x200], R12 ;  /* 0x0002000c01007387 */ /* 0x000fe20000100800 */
[----:B------:R0:W-:Y:S04]  /*1fdc0*/  STL [R1+0x20c], R15 ;  /* 0x00020c0f01007387 */ /* 0x0001e80000100800 */
[----:B0-----:R-:W3:Y:S01]  /*1fdd0*/  LDL.LU.64 R14, [R1+0x1eb8] ;  /* 0x001eb800010e7983 */ /* 0x001ee20000300a00 */
        /* <DEDUP_REMOVED lines=8> */
[----:B------:R0:W-:Y:S02]  /*1fe60*/  STL.64 [R1+0x1e20], R4 ;  /* 0x001e200401007387 */ /* 0x0001e40000100a00 */
[----:B0-----:R-:W3:Y:S01]  /*1fe70*/  LDL.LU.64 R4, [R1+0x10] ;  /* 0x0000100001047983 */ /* 0x001ee20000300a00 */
[C---:B--2---:R-:W-:Y:S03]  /*1fe80*/  HMMA.16816.F32 R12, R20.reuse, R24, R12 ;  /* 0x00000018140c723c */ /* 0x044fe6000000180c */
[----:B---3--:R0:W-:Y:S04]  /*1fe90*/  STL.64 [R1+0x1e38], R4 ;  /* 0x001e380401007387 */ /* 0x0081e80000100a00 */
[----:B0-----:R-:W2:Y:S11]  /*1fea0*/  LDL.LU.64 R4, [R1+0x20] ;  /* 0x0000200001047983 */ /* 0x001eb60000300a00 */
[----:B------:R-:W-:Y:S05]  /*1feb0*/  @!UPT UIADD3 URZ, URZ, URZ, URZ ;  /* 0x0000003f3f3ff290 */ /* 0x000fea000fffe03f */
[----:B------:R0:W-:Y:S02]  /*1fec0*/  STL.64 [R1+0x1c0], R12 ;  /* 0x0001c00c01007387 */ /* 0x0001e40000100a00 */
[----:B0-----:R-:W4:Y:S01]  /*1fed0*/  LDL.LU.64 R12, [R1+0x1e98] ;  /* 0x001e9800010c7983 */ /* 0x001f220000300a00 */
[----:B------:R-:W-:Y:S02]  /*1fee0*/  STL.64 [R1+0x1e30], R26 ;  /* 0x001e301a01007387 */ /* 0x000fe40000100a00 */
[----:B------:R-:W-:Y:S02]  /*1fef0*/  IMAD.MOV.U32 R28, RZ, RZ, R15 ;  /* 0x000000ffff1c7224 */ /* 0x000fe400078e000f */
[----:B------:R0:W-:Y:S02]  /*1ff00*/  STL.64 [R1+0x1e28], R24 ;  /* 0x001e281801007387 */ /* 0x0001e40000100a00 */
[----:B------:R-:W-:Y:S01]  /*1ff10*/  IMAD.MOV.U32 R3, RZ, RZ, R14 ;  /* 0x000000ffff037224 */ /* 0x000fe200078e000e */
[----:B0-----:R-:W3:Y:S01]  /*1ff20*/  LDL.LU R24, [R1+0xd0] ;  /* 0x0000d00001187983 */ /* 0x001ee20000300800 */
[----:B------:R-:W3:Y:S02]  /*1ff30*/  LDL.LU R25, [R1+0xd4] ;  /* 0x0000d40001197983 */ /* 0x000ee40000300800 */
[----:B------:R-:W3:Y:S02]  /*1ff40*/  LDL.LU R26, [R1+0xd8] ;  /* 0x0000d800011a7983 */ /* 0x000ee40000300800 */
[----:B------:R-:W3:Y:S01]  /*1ff50*/  LDL.LU R27, [R1+0xdc] ;  /* 0x0000dc00011b7983 */ /* 0x000ee20000300800 */
[----:B------:R-:W-:Y:S01]  /*1ff60*/  STL [R1+0x1df4], R28 ;  /* 0x001df41c01007387 */ /* 0x000fe20000100800 */
[----:B------:R-:W-:Y:S01]  /*1ff70*/  STL [R1+0x1df0], R3 ;  /* 0x001df00301007387 */ /* 0x000fe20000100800 */
[C---:B----4-:R-:W-:Y:S11]  /*1ff80*/  HMMA.16816.F32 R8, R20.reuse, R12, R8 ;  /* 0x0000000c1408723c */ /* 0x050ff60000001808 */
[----:B------:R-:W-:Y:S11]  /*1ff90*/  @!UPT UIADD3 URZ, URZ, URZ, URZ ;  /* 0x0000003f3f3ff290 */ /* 0x000ff6000fffe03f */
[----:B------:R-:W-:Y:S01]  /*1ffa0*/  @!UPT UIADD3 URZ, URZ, URZ, URZ ;  /* 0x0000003f3f3ff290 */ /* 0x000fe2000fffe03f */
[----:B------:R0:W-:Y:S01]  /*1ffb0*/  STL.64 [R1+0x1b0], R8 ;  /* 0x0001b00801007387 */ /* 0x0001e20000100a00 */
[----:B------:R1:W-:Y:S03]  /*1ffc0*/  STL.64 [R1+0x1b8], R10 ;  /* 0x0001b80a01007387 */ /* 0x0003e60000100a00 */
[----:B0-----:R-:W1:Y:S02]  /*1ffd0*/  LDL.LU.64 R8, [R1+0x1e90] ;  /* 0x001e900001087983 */ /* 0x001e640000300a00 */
[C---:B-1----:R-:W-:Y:S02]  /*1ffe0*/  HMMA.16816.F32 R8, R20.reuse, R8, R16 ;  /* 0x000000081408723c */ /* 0x042fe40000001810 */
        /* <DEDUP_REMOVED lines=10> */
[----:B------:R0:W-:Y:S01]  /*20090*/  STL.64 [R1+0x180], R8 ;  /* 0x0001800801007387 */ /* 0x0001e20000100a00 */
[----:B------:R1:W-:Y:S03]  /*200a0*/  STL.64 [R1+0x188], R10 ;  /* 0x0001880a01007387 */ /* 0x0003e60000100a00 */
[----:B0-----:R-:W4:Y:S02]  /*200b0*/  LDL.LU.64 R8, [R1+0x1e60] ;  /* 0x001e600001087983 */ /* 0x001f240000300a00 */
[----:B----4-:R-:W-:Y:S02]  /*200c0*/  HMMA.16816.F32 R20, R20, R8, R16 ;  /* 0x000000081414723c */ /* 0x010fe40000001810 */
[----:B------:R-:W2:Y:S01]  /*200d0*/  LDL.LU.64 R18, [R1+0x1e58] ;  /* 0x001e580001127983 */ /* 0x000ea20000300a00 */
[----:B------:R-:W2:Y:S02]  /*200e0*/  LDL.LU.64 R16, [R1+0x1e50] ;  /* 0x001e500001107983 */ /* 0x000ea40000300a00 */
[----:B------:R-:W-:-:S02]  /*200f0*/  IMAD.MOV.U32 R28, RZ, RZ, R8 ;  /* 0x000000ffff1c7224 */ /* 0x000fc400078e0008 */
[----:B------:R-:W-:Y:S11]  /*20100*/  IMAD.MOV.U32 R3, RZ, RZ, R9 ;  /* 0x000000ffff037224 */ /* 0x000ff600078e0009 */
[----:B------:R-:W-:Y:S05]  /*20110*/  @!UPT UIADD3 URZ, URZ, URZ, URZ ;  /* 0x0000003f3f3ff290 */ /* 0x000fea000fffe03f */
[----:B------:R0:W-:Y:S01]  /*20120*/  STL.64 [R1+0x150], R20 ;  /* 0x0001501401007387 */ /* 0x0001e20000100a00 */
[----:B------:R4:W-:Y:S02]  /*20130*/  STL.64 [R1+0x158], R22 ;  /* 0x0001581601007387 */ /* 0x0009e40000100a00 */
[----:B-1----:R-:W2:Y:S02]  /*20140*/  LDL.LU.64 R10, [R1+0x1e48] ;  /* 0x001e4800010a7983 */ /* 0x002ea40000300a00 */
[----:B------:R-:W2:Y:S01]  /*20150*/  LDL.LU.64 R8, [R1+0x1e40] ;  /* 0x001e400001087983 */ /* 0x000ea20000300a00 */
[----:B0-----:R-:W3:Y:S01]  /*20160*/  LDL.LU R20, [R1+0x160] ;  /* 0x0001600001147983 */ /* 0x001ee20000300800 */
[----:B------:R-:W3:Y:S02]  /*20170*/  LDL.LU R21, [R1+0x164] ;  /* 0x0001640001157983 */ /* 0x000ee40000300800 */
[----:B----4-:R-:W4:Y:S02]  /*20180*/  LDL.LU R22, [R1+0x168] ;  /* 0x0001680001167983 */ /* 0x010f240000300800 */
[----:B------:R-:W4:Y:S01]  /*20190*/  LDL.LU R23, [R1+0x16c] ;  /* 0x00016c0001177983 */ /* 0x000f220000300800 */
[C---:B--2---:R-:W-:Y:S11]  /*201a0*/  HMMA.16816.F32 R16, R8.reuse, R4, R16 ;  /* 0x000000040810723c */ /* 0x044ff60000001810 */
[----:B------:R-:W-:Y:S11]  /*201b0*/  @!UPT UIADD3 URZ, URZ, URZ, URZ ;  /* 0x0000003f3f3ff290 */ /* 0x000ff6000fffe03f */
[----:B------:R-:W-:Y:S01]  /*201c0*/  @!UPT UIADD3 URZ, URZ, URZ, URZ ;  /* 0x0000003f3f3ff290 */ /* 0x000fe2000fffe03f */
[----:B------:R0:W-:Y:S01]  /*201d0*/  STL.64 [R1+0x130], R16 ;  /* 0x0001301001007387 */ /* 0x0001e20000100a00 */
[----:B------:R1:W-:Y:S02]  /*201e0*/  STL.64 [R1+0x138], R18 ;  /* 0x0001381201007387 */ /* 0x0003e40000100a00 */
[----:B0-----:R-:W-:Y:S02]  /*201f0*/  IMAD.MOV.U32 R17, RZ, RZ, R4 ;  /* 0x000000ffff117224 */ /* 0x001fe400078e0004 */
[----:B------:R-:W-:Y:S02]  /*20200*/  IMAD.MOV.U32 R16, RZ, RZ, R5 ;  /* 0x000000ffff107224 */ /* 0x000fe400078e0005 */
[----:B------:R-:W3:Y:S02]  /*20210*/  LDL.LU.64 R4, [R1+0x1e38] ;  /* 0x001e380001047983 */ /* 0x000ee40000300a00 */
[----:B---3--:R-:W-:Y:S01]  /*20220*/  HMMA.16816.F32 R24, R8, R4, R24 ;  /* 0x000000040818723c */ /* 0x008fe20000001818 */
[----:B-1----:R-:W-:-:S02]  /*20230*/  IMAD.MOV.U32 R19, RZ, RZ, R4 ;  /* 0x000000ffff137224 */ /* 0x002fc400078e0004 */
[----:B------:R-:W-:Y:S11]  /*20240*/  IMAD.MOV.U32 R18, RZ, RZ, R5 ;  /* 0x000000ffff127224 */ /* 0x000ff600078e0005 */
[----:B------:R-:W-:Y:S09]  /*20250*/  @!UPT UIADD3 URZ, URZ, URZ, URZ ;  /* 0x0000003f3f3ff290 */ /* 0x000ff2000fffe03f */
[----:B------:R-:W-:Y:S01]  /*20260*/  STL.64 [R1+0x110], R24 ;  /* 0x0001101801007387 */ /* 0x000fe20000100a00 */
[----:B------:R0:W-:Y:S03]  /*20270*/  STL.64 [R1+0x118], R26 ;  /* 0x0001181a01007387 */ /* 0x0001e60000100a00 */
[----:B0-----:R-:W2:Y:S01]  /*20280*/  LDL.LU.64 R26, [R1+0x1e30] ;  /* 0x001e3000011a7983 */ /* 0x001ea20000300a00 */
[----:B------:R-:W3:Y:S02]  /*20290*/  LDL.LU.64 R24, [R1+0x1e28] ;  /* 0x001e280001187983 */ /* 0x000ee40000300a00 */
[----:B------:R-:W4:Y:S02]  /*202a0*/  LDL.LU.64 R4, [R1+0x1e20] ;  /* 0x001e200001047983 */ /* 0x000f240000300a00 */
[----:B------:R-:W-:Y:S01]  /*202b0*/  STL.64 [R1+0x1e00], R18 ;  /* 0x001e001201007387 */ /* 0x000fe20000100a00 */
[----:B------:R0:W-:Y:S04]  /*202c0*/  STL.64 [R1+0x1df8], R16 ;  /* 0x001df81001007387 */ /* 0x0001e80000100a00 */
[----:B0-----:R-:W2:Y:S01]  /*202d0*/  LDL.LU R16, [R1+0x1d0] ;  /* 0x0001d00001107983 */ /* 0x001ea20000300800 */
[----:B------:R-:W-:-:S02]  /*202e0*/  IMAD.MOV.U32 R17, RZ, RZ, R29 ;  /* 0x000000ffff117224 */ /* 0x000fc400078e001d */
[----:B------:R-:W2:Y:S01]  /*202f0*/  LDL.LU R29, [R1+0x1e18] ;  /* 0x001e1800011d7983 */ /* 0x000ea20000300800 */
[----:B----4-:R-:W-:Y:S11]  /*20300*/  HMMA.16816.F32 R20, R8, R4, R20 ;  /* 0x000000040814723c */ /* 0x010ff60000001814 */
[----:B------:R-:W-:Y:S11]  /*20310*/  @!UPT UIADD3 URZ, URZ, URZ, URZ ;  /* 0x0000003f3f3ff290 */ /* 0x000ff6000fffe03f */
[----:B------:R-:W-:Y:S01]  /*20320*/  @!UPT UIADD3 URZ, URZ, URZ, URZ ;  /* 0x0000003f3f3ff290 */ /* 0x000fe2000fffe03f */
[----:B------:R0:W-:Y:S01]  /*20330*/  STL.64 [R1+0xf0], R20 ;  /* 0x0000f01401007387 */ /* 0x0001e20000100a00 */
[----:B------:R-:W-:Y:S02]  /*20340*/  STL.64 [R1+0xf8], R22 ;  /* 0x0000f81601007387 */ /* 0x000fe40000100a00 */
[----:B------:R-:W3:Y:S02]  /*20350*/  LDL.LU.64 R6, [R1+0x1e10] ;  /* 0x001e100001067983 */ /* 0x000ee40000300a00 */
[----:B0-----:R-:W-:Y:S02]  /*20360*/  IMAD.MOV.U32 R21, RZ, RZ, R4 ;  /* 0x000000ffff157224 */ /* 0x001fe400078e0004 */
[----:B------:R-:W-:Y:S02]  /*20370*/  IMAD.MOV.U32 R20, RZ, RZ, R5 ;  /* 0x000000ffff147224 */ /* 0x000fe400078e0005 */
[----:B------:R-:W3:Y:S01]  /*20380*/  LDL.LU.64 R4, [R1+0x1e08] ;  /* 0x001e080001047983 */ /* 0x000ee20000300a00 */
[----:B------:R-:W-:-:S02]  /*20390*/  IMAD.MOV.U32 R18, RZ, RZ, R2 ;  /* 0x000000ffff127224 */ /* 0x000fc400078e0002 */
[----:B------:R-:W-:Y:S01]  /*203a0*/  IMAD.MOV.U32 R19, RZ, RZ, R0 ;  /* 0x000000ffff137224 */ /* 0x000fe200078e0000 */
[C---:B---3--:R-:W-:Y:S11]  /*203b0*/  HMMA.16816.F32 R4, R8.reuse, R24, R4 ;  /* 0x000000180804723c */ /* 0x048ff60000001804 */
[----:B------:R-:W-:Y:S11]  /*203c0*/  @!UPT UIADD3 URZ, URZ, URZ, URZ ;  /* 0x0000003f3f3ff290 */ /* 0x000ff6000fffe03f */
[----:B------:R-:W-:Y:S01]  /*203d0*/  @!UPT UIADD3 URZ, URZ, URZ, URZ ;  /* 0x0000003f3f3ff290 */ /* 0x000fe2000fffe03f */
[----:B------:R-:W-:Y:S01]  /*203e0*/  STL.64 [R1+0xd0], R4 ;  /* 0x0000d00401007387 */ /* 0x000fe20000100a00 */
[----:B------:R-:W-:Y:S02]  /*203f0*/  IMAD.MOV.U32 R2, RZ, RZ, R6 ;  /* 0x000000ffff027224 */ /* 0x000fe400078e0006 */
[----:B------:R-:W-:Y:S02]  /*20400*/  IMAD.MOV.U32 R0, RZ, RZ, R7 ;  /* 0x000000ffff007224 */ /* 0x000fe400078e0007 */
[----:B--2---:R-:W0:Y:S01]  /*20410*/  LDSM.16.MT88.4 R4, [R29+0x4180] ;  /* 0x004180001d04783b */ /* 0x004e220000004200 */
[----:B------:R-:W-:Y:S02]  /*20420*/  STL.64 [R1+0x1d88], R26 ;  /* 0x001d881a01007387 */ /* 0x000fe40000100a00 */
[----:B------:R1:W-:Y:S02]  /*20430*/  STL.64 [R1+0x1d80], R24 ;  /* 0x001d801801007387 */ /* 0x0003e40000100a00 */
[----:B-1----:R-:W2:Y:S01]  /*20440*/  LDL.LU R24, [R1+0x1f0] ;  /* 0x0001f00001187983 */ /* 0x002ea20000300800 */
[----:B------:R-:W2:Y:S02]  /*20450*/  LDL.LU R25, [R1+0x1f4] ;  /* 0x0001f40001197983 */ /* 0x000ea40000300800 */
[----:B------:R-:W2:Y:S02]  /*20460*/  LDL.LU R26, [R1+0x1f8] ;  /* 0x0001f800011a7983 */ /* 0x000ea40000300800 */
[----:B------:R-:W2:Y:S01]  /*20470*/  LDL.LU R27, [R1+0x1fc] ;  /* 0x0001fc00011b7983 */ /* 0x000ea20000300800 */
[----:B------:R-:W-:Y:S01]  /*20480*/  STL [R1+0x1c7c], R0 ;  /* 0x001c7c0001007387 */ /* 0x000fe20000100800 */
[----:B------:R-:W-:Y:S03]  /*20490*/  STL [R1+0x1c78], R2 ;  /* 0x001c780201007387 */ /* 0x000fe60000100800 */
[----:B0-----:R-:W-:Y:S01]  /*204a0*/  STL.64 [R1+0x1dd8], R6 ;  /* 0x001dd80601007387 */ /* 0x001fe20000100a00 */
[----:B------:R0:W-:Y:S03]  /*204b0*/  STL.64 [R1+0x1dd0], R4 ;  /* 0x001dd00401007387 */ /* 0x0001e60000100a00 */
[----:B0-----:R-:W2:Y:S01]  /*204c0*/  LDL.LU.64 R4, [R1+0xb0] ;  /* 0x0000b00001047983 */ /* 0x001ea20000300a00 */
[----:B------:R-:W-:Y:S01]  /*204d0*/  HMMA.16816.F32 R16, R8, R12, R16 ;  /* 0x0000000c0810723c */ /* 0x000fe20000001810 */
[----:B------:R-:W-:-:S02]  /*204e0*/  IMAD.MOV.U32 R2, RZ, RZ, R12 ;  /* 0x000000ffff027224 */ /* 0x000fc400078e000c */
[----:B------:R-:W-:Y:S02]  /*204f0*/  IMAD.MOV.U32 R0, RZ, RZ, R13 ;  /* 0x000000ffff007224 */ /* 0x000fe400078e000d */
[----:B------:R-:W0:Y:S11]  /*20500*/  LDSM.16.MT88.4 R12, [R29+0x6000] ;  /* 0x006000001d0c783b */ /* 0x000e360000004200 */
[----:B------:R-:W-:Y:S07]  /*20510*/  @!UPT UIADD3 URZ, URZ, URZ, URZ ;  /* 0x0000003f3f3ff290 */ /* 0x000fee000fffe03f */
[----:B------:R-:W-:Y:S01]  /*20520*/  STL.64 [R1+0xa0], R16 ;  /* 0x0000a01001007387 */ /* 0x000fe20000100a00 */
[----:B------:R1:W-:Y:S03]  /*20530*/  STL.64 [R1+0xa8], R18 ;  /* 0x0000a81201007387 */ /* 0x0003e60000100a00 */
[----:B-1----:R-:W3:Y:S01]  /*20540*/  LDL.LU.64 R18, [R1+0x1e00] ;  /* 0x001e000001127983 */ /* 0x002ee20000300a00 */
[----:B------:R-:W4:Y:S03]  /*20550*/  LDL.LU.64 R16, [R1+0x1df8] ;  /* 0x001df80001107983 */ /* 0x000f260000300a00 */
[----:B0-----:R-:W-:Y:S01]  /*20560*/  STL.64 [R1+0x1d68], R14 ;  /* 0x001d680e01007387 */ /* 0x001fe20000100a00 */
[----:B------:R2:W-:Y:S02]  /*20570*/  STL.64 [R1+0x1d60], R12 ;  /* 0x001d600c01007387 */ /* 0x0005e40000100a00 */
[----:B--2---:R-:W-:Y:S11]  /*20580*/  HMMA.16816.F32 R12, R8, R4, R24 ;  /* 0x00000004080c723c */ /* 0x004ff60000001818 */
[----:B------:R-:W-:Y:S11]  /*20590*/  @!UPT UIADD3 URZ, URZ, URZ, URZ ;  /* 0x0000003f3f3ff290 */ /* 0x000ff6000fffe03f */
[----:B------:R-:W-:Y:S01]  /*205a0*/  @!UPT UIADD3 URZ, URZ, URZ, URZ ;  /* 0x0000003f3f3ff290 */ /* 0x000fe2000fffe03f */
[----:B------:R0:W-:Y:S01]  /*205b0*/  STL.64 [R1+0x90], R12 ;  /* 0x0000900c01007387 */ /* 0x0001e20000100a00 */
[----:B------:R-:W-:Y:S02]  /*205c0*/  STL.64 [R1+0x98], R14 ;  /* 0x0000980e01007387 */ /* 0x000fe40000100a00 */
[----:B0-----:R-:W-:Y:S02]  /*205d0*/  IMAD.MOV.U32 R12, RZ, RZ, R2 ;  /* 0x000000ffff0c7224 */ /* 0x001fe400078e0002 */
[----:B------:R-:W-:-:S05]  /*205e0*/  IMAD.MOV.U32 R13, RZ, RZ, R0 ;  /* 0x000000ffff0d7224 */ /* 0x000fca00078e0000 */
[----:B------:R0:W-:Y:S04]  /*205f0*/  STL.64 [R1+0x1d78], R12 ;  /* 0x001d780c01007387 */ /* 0x0001e80000100a00 */
[----:B0-----:R-:W2:Y:S01]  /*20600*/  LDL.LU R12, [R1+0x260] ;  /* 0x00026000010c7983 */ /* 0x001ea20000300800 */
[----:B------:R-:W2:Y:S02]  /*20610*/  LDL.LU R13, [R1+0x264] ;  /* 0x00026400010d7983 */ /* 0x000ea40000300800 */
[----:B------:R-:W2:Y:S02]  /*20620*/  LDL.LU R14, [R1+0x268] ;  /* 0x00026800010e7983 */ /* 0x000ea40000300800 */
[----:B------:R-:W2:Y:S02]  /*20630*/  LDL.LU R15, [R1+0x26c] ;  /* 0x00026c00010f7983 */ /* 0x000ea40000300800 */
[----:B------:R-:W-:-:S02]  /*20640*/  IMAD.MOV.U32 R24, RZ, RZ, R21 ;  /* 0x000000ffff187224 */ /* 0x000fc400078e0015 */
[----:B------:R-:W-:Y:S01]  /*20650*/  IMAD.MOV.U32 R25, RZ, RZ, R20 ;  /* 0x000000ffff197224 */ /* 0x000fe200078e0014 */
[----:B--2---:R-:W-:Y:S01]  /*20660*/  STL.64 [R1+0x1d98], R14 ;  /* 0x001d980e01007387 */ /* 0x004fe20000100a00 */
[----:B------:R0:W-:Y:S02]  /*20670*/  STL.64 [R1+0x1d90], R12 ;  /* 0x001d900c01007387 */ /* 0x0001e40000100a00 */
[----:B------:R-:W2:Y:S02]  /*20680*/  LDL.LU.64 R20, [R1+0xe0] ;  /* 0x0000e00001147983 */ /* 0x000ea40000300a00 */
[----:B------:R3:W-:Y:S01]  /*20690*/  STL.64 [R1+0x1da0], R24 ;  /* 0x001da01801007387 */ /* 0x0007e20000100a00 */
[----:B0-----:R-:W2:Y:S01]  /*206a0*/  LDL.LU R12, [R1+0x270] ;  /* 0x00027000010c7983 */ /* 0x001ea20000300800 */
[----:B------:R-:W2:Y:S02]  /*206b0*/  LDL.LU R13, [R1+0x274] ;  /* 0x00027400010d7983 */ /* 0x000ea40000300800 */
[----:B------:R-:W2:Y:S02]  /*206c0*/  LDL.LU R14, [R1+0x278] ;  /* 0x00027800010e7983 */ /* 0x000ea40000300800 */
[----:B------:R-:W2:Y:S02]  /*206d0*/  LDL.LU R15, [R1+0x27c] ;  /* 0x00027c00010f7983 */ /* 0x000ea40000300800 */
[----:B------:R-:W-:-:S02]  /*206e0*/  IMAD.MOV.U32 R27, RZ, RZ, R4 ;  /* 0x000000ffff1b7224 */ /* 0x000fc400078e0004 */
[----:B------:R-:W-:Y:S01]  /*206f0*/  IMAD.MOV.U32 R26, RZ, RZ, R5 ;  /* 0x000000ffff1a7224 */ /* 0x000fe200078e0005 */
[----:B--2---:R-:W-:Y:S01]  /*20700*/  STL.64 [R1+0x1db0], R14 ;  /* 0x001db00e01007387 */ /* 0x004fe20000100a00 */
[----:B------:R-:W-:Y:S02]  /*20710*/  STL.64 [R1+0x1da8], R12 ;  /* 0x001da80c01007387 */ /* 0x000fe40000100a00 */
[----:B------:R-:W2:Y:S02]  /*20720*/  LDL.LU R4, [R1+0x360] ;  /* 0x0003600001047983 */ /* 0x000ea40000300800 */
[----:B------:R-:W2:Y:S01]  /*20730*/  LDL.LU R5, [R1+0x364] ;  /* 0x0003640001057983 */ /* 0x000ea20000300800 */
[----:B------:R-:W2:Y:S01]  /*20740*/  LDL.LU R6, [R1+0x368] ;  /* 0x0003680001067983 */ /* 0x000ea20000300800 */
[----:B------:R-:W2:Y:S02]  /*20750*/  LDL.LU R7, [R1+0x36c] ;  /* 0x00036c0001077983 */ /* 0x000ea40000300800 */
[----:B---3--:R-:W-:-:S02]  /*20760*/  IMAD.MOV.U32 R24, RZ, RZ, R19 ;  /* 0x000000ffff187224 */ /* 0x008fc400078e0013 */
[----:B------:R-:W-:Y:S01]  /*20770*/  IMAD.MOV.U32 R25, RZ, RZ, R18 ;  /* 0x000000ffff197224 */ /* 0x000fe200078e0012 */
[----:B--2---:R-:W-:Y:S01]  /*20780*/  STL.64 [R1+0x1de8], R6 ;  /* 0x001de80601007387 */ /* 0x004fe20000100a00 */
[----:B------:R0:W-:Y:S03]  /*20790*/  STL.64 [R1+0x1de0], R4 ;  /* 0x001de00401007387 */ /* 0x0001e60000100a00 */
[----:B0-----:R-:W2:Y:S01]  /*207a0*/  LDL.LU R4, [R1+0x370] ;  /* 0x0003700001047983 */ /* 0x001ea20000300800 */
[----:B------:R-:W2:Y:S02]  /*207b0*/  LDL.LU R5, [R1+0x374] ;  /* 0x0003740001057983 */ /* 0x000ea40000300800 */
[----:B------:R-:W2:Y:S02]  /*207c0*/  LDL.LU R6, [R1+0x378] ;  /* 0x0003780001067983 */ /* 0x000ea40000300800 */
[----:B------:R-:W2:Y:S01]  /*207d0*/  LDL.LU R7, [R1+0x37c] ;  /* 0x00037c0001077983 */ /* 0x000ea20000300800 */
[----:B------:R4:W-:Y:S01]  /*207e0*/  STL.64 [R1+0x1db8], R24 ;  /* 0x001db81801007387 */ /* 0x0009e20000100a00 */
[----:B------:R-:W3:Y:S02]  /*207f0*/  LDL.LU R12, [R1+0x280] ;  /* 0x00028000010c7983 */ /* 0x000ee40000300800 */
[----:B------:R-:W3:Y:S02]  /*20800*/  LDL.LU R13, [R1+0x284] ;  /* 0x00028400010d7983 */ /* 0x000ee40000300800 */
[----:B------:R-:W3:Y:S01]  /*20810*/  LDL.LU R14, [R1+0x288] ;  /* 0x00028800010e7983 */ /* 0x000ee20000300800 */
[----:B------:R-:W3:Y:S01]  /*20820*/  LDL.LU R15, [R1+0x28c] ;  /* 0x00028c00010f7983 */ /* 0x000ee20000300800 */
[----:B----4-:R-:W-:-:S02]  /*20830*/  IMAD.MOV.U32 R24, RZ, RZ, R17 ;  /* 0x000000ffff187224 */ /* 0x010fc400078e0011 */
[----:B------:R-:W-:Y:S02]  /*20840*/  IMAD.MOV.U32 R25, RZ, RZ, R16 ;  /* 0x000000ffff197224 */ /* 0x000fe400078e0010 */
[----:B------:R-:W0:Y:S01]  /*20850*/  LDSM.16.MT88.4 R16, [R29+0x6080] ;  /* 0x006080001d10783b */ /* 0x000e220000004200 */
[----:B------:R-:W-:Y:S02]  /*20860*/  IMAD.MOV.U32 R2, RZ, RZ, R20 ;  /* 0x000000ffff027224 */ /* 0x000fe400078e0014 */
[----:B------:R-:W-:Y:S01]  /*20870*/  IMAD.MOV.U32 R0, RZ, RZ, R21 ;  /* 0x000000ffff007224 */ /* 0x000fe200078e0015 */
[----:B--2---:R-:W-:Y:S01]  /*20880*/  HMMA.16816.F32 R4, R8, R20, R4 ;  /* 0x000000140804723c */ /* 0x004fe20000001804 */
[----:B------:R-:W1:Y:S04]  /*20890*/  LDSM.16.MT88.4 R20, [R29+0x6100] ;  /* 0x006100001d14783b */ /* 0x000e680000004200 */
[----:B---3--:R-:W-:Y:S01]  /*208a0*/  STL.64 [R1+0x1dc8], R14 ;  /* 0x001dc80e01007387 */ /* 0x008fe20000100a00 */
[----:B------:R2:W-:Y:S03]  /*208b0*/  STL.64 [R1+0x1dc0], R12 ;  /* 0x001dc00c01007387 */ /* 0x0005e60000100a00 */
[----:B--2---:R-:W2:Y:S01]  /*208c0*/  LDL.LU R12, [R1+0x350] ;  /* 0x00035000010c7983 */ /* 0x004ea20000300800 */
[----:B------:R-:W2:Y:S02]  /*208d0*/  LDL.LU R13, [R1+0x354] ;  /* 0x00035400010d7983 */ /* 0x000ea40000300800 */
[----:B------:R-:W2:Y:S02]  /*208e0*/  LDL.LU R14, [R1+0x358] ;  /* 0x00035800010e7983 */ /* 0x000ea40000300800 */
[----:B------:R-:W2:Y:S01]  /*208f0*/  LDL.LU R15, [R1+0x35c] ;  /* 0x00035c00010f7983 */ /* 0x000ea20000300800 */
[----:B0-----:R-:W-:Y:S01]  /*20900*/  STL.64 [R1+0x1cc0], R18 ;  /* 0x001cc01201007387 */ /* 0x001fe20000100a00 */
[----:B------:R0:W-:Y:S02]  /*20910*/  STL.64 [R1+0x1cb8], R16 ;  /* 0x001cb81001007387 */ /* 0x0001e40000100a00 */
[----:B0-----:R-:W-:-:S02]  /*20920*/  IMAD.MOV.U32 R16, RZ, RZ, R28 ;  /* 0x000000ffff107224 */ /* 0x001fc400078e001c */
[----:B------:R-:W-:Y:S01]  /*20930*/  IMAD.MOV.U32 R17, RZ, RZ, R3 ;  /* 0x000000ffff117224 */ /* 0x000fe200078e0003 */
[----:B------:R-:W3:Y:S01]  /*20940*/  LDL.LU R28, [R1+0x1df4] ;  /* 0x001df400011c7983 */ /* 0x000ee20000300800 */
[----:B------:R-:W4:Y:S02]  /*20950*/  LDL.LU R3, [R1+0x1df0] ;  /* 0x001df00001037983 */ /* 0x000f240000300800 */
[----:B------:R-:W-:Y:S02]  /*20960*/  STL.64 [R1+0x80], R4 ;  /* 0x0000800401007387 */ /* 0x000fe40000100a00 */
[----:B------:R0:W-:Y:S02]  /*20970*/  STL.64 [R1+0x88], R6 ;  /* 0x0000880601007387 */ /* 0x0001e40000100a00 */
[----:B0-----:R-:W2:Y:S01]  /*20980*/  LDL.LU.64 R6, [R1+0x1de8] ;  /* 0x001de80001067983 */ /* 0x001ea20000300a00 */
[----:B------:R-:W2:Y:S02]  /*20990*/  LDL.LU.64 R4, [R1+0x1de0] ;  /* 0x001de00001047983 */ /* 0x000ea40000300a00 */
[----:B-1----:R-:W-:Y:S02]  /*209a0*/  STL.64 [R1+0x1c30], R22 ;  /* 0x001c301601007387 */ /* 0x002fe40000100a00 */
[----:B------:R0:W-:Y:S02]  /*209b0*/  STL.64 [R1+0x1c28], R20 ;  /* 0x001c281401007387 */ /* 0x0001e40000100a00 */
[----:B0-----:R-:W-:-:S02]  /*209c0*/  IMAD.MOV.U32 R20, RZ, RZ, R27 ;  /* 0x000000ffff147224 */ /* 0x001fc400078e001b */
[----:B------:R-:W-:-:S05]  /*209d0*/  IMAD.MOV.U32 R21, RZ, RZ, R26 ;  /* 0x000000ffff157224 */ /* 0x000fca00078e001a */
[----:B------:R0:W-:Y:S04]  /*209e0*/  STL.64 [R1+0x1d70], R20 ;  /* 0x001d701401007387 */ /* 0x0001e80000100a00 */
[----:B0-----:R-:W3:Y:S01]  /*209f0*/  LDL.LU R20, [R1+0x250] ;  /* 0x0002500001147983 */ /* 0x001ee20000300800 */
[----:B------:R-:W3:Y:S02]  /*20a00*/  LDL.LU R21, [R1+0x254] ;  /* 0x0002540001157983 */ /* 0x000ee40000300800 */
[----:B------:R-:W3:Y:S02]  /*20a10*/  LDL.LU R22, [R1+0x258] ;  /* 0x0002580001167983 */ /* 0x000ee40000300800 */
[----:B------:R-:W3:Y:S01]  /*20a20*/  LDL.LU R23, [R1+0x25c] ;  /* 0x00025c0001177983 */ /* 0x000ee20000300800 */
[----:B--2---:R-:W-:Y:S01]  /*20a30*/  HMMA.16816.F32 R8, R8, R16, R4 ;  /* 0x000000100808723c */ /* 0x004fe20000001804 */
[----:B------:R-:W2:Y:S01]  /*20a40*/  LDL.LU.64 R6, [R1+0x1dd8] ;  /* 0x001dd80001067983 */ /* 0x000ea20000300a00 */
[----:B------:R-:W2:Y:S02]  /*20a50*/  LDL.LU.64 R4, [R1+0x1dd0] ;  /* 0x001dd00001047983 */ /* 0x000ea40000300a00 */
[----:B------:R-:W3:Y:S11]  /*20a60*/  LDL.LU R16, [R1+0x210] ;  /* 0x0002100001107983 */ /* 0x000ef60000300800 */
[----:B------:R-:W-:Y:S08]  /*20a70*/  @!UPT UIADD3 URZ, URZ, URZ, URZ ;  /* 0x0000003f3f3ff290 */ /* 0x000ff0000fffe03f */
[----:B------:R-:W-:Y:S01]  /*20a80*/  STL.64 [R1+0x70], R8 ;  /* 0x0000700801007387 */ /* 0x000fe20000100a00 */
[----:B------:R-:W-:Y:S02]  /*20a90*/  STL.64 [R1+0x78], R10 ;  /* 0x0000780a01007387 */ /* 0x000fe40000100a00 */
[----:B------:R-:W0:Y:S04]  /*20aa0*/  LDSM.16.MT88.4 R8, [R29+0x6180] ;  /* 0x006180001d08783b */ /* 0x000e280000004200 */
[----:B------:R-:W3:Y:S01]  /*20ab0*/  LDL.LU R17, [R1+0x214] ;  /* 0x0002140001117983 */ /* 0x000ee20000300800 */
[----:B------:R-:W3:Y:S01]  /*20ac0*/  LDL.LU R18, [R1+0x218] ;  /* 0x0002180001127983 */ /* 0x000ee20000300800 */
[----:B------:R-:W3:Y:S03]  /*20ad0*/  LDL.LU R19, [R1+0x21c] ;  /* 0x00021c0001137983 */ /* 0x000ee60000300800 */
[----:B0-----:R0:W-:Y:S01]  /*20ae0*/  STL [R1+0x1b90], R8 ;  /* 0x001b900801007387 */ /* 0x0011e20000100800 */
[----:B------:R1:W-:Y:S02]  /*20af0*/  STL [R1+0x1b8c], R9 ;  /* 0x001b8c0901007387 */ /* 0x0003e40000100800 */
[----:B------:R4:W-:Y:S02]  /*20b00*/  STL [R1+0x1b88], R10 ;  /* 0x001b880a01007387 */ /* 0x0009e40000100800 */
[----:B------:R4:W-:Y:S01]  /*20b10*/  STL [R1+0x1b84], R11 ;  /* 0x001b840b01007387 */ /* 0x0009e20000100800 */
[----:B0-----:R-:W3:Y:S01]  /*20b20*/  LDL.LU R8, [R1+0x240] ;  /* 0x0002400001087983 */ /* 0x001ee20000300800 */
[----:B-1----:R-:W3:Y:S02]  /*20b30*/  LDL.LU R9, [R1+0x244] ;  /* 0x0002440001097983 */ /* 0x002ee40000300800 */
[----:B----4-:R-:W4:Y:S02]  /*20b40*/  LDL.LU R10, [R1+0x248] ;  /* 0x00024800010a7983 */ /* 0x010f240000300800 */
[----:B------:R-:W4:Y:S01]  /*20b50*/  LDL.LU R11, [R1+0x24c] ;  /* 0x00024c00010b7983 */ /* 0x000f220000300800 */
[----:B------:R-:W-:Y:S01]  /*20b60*/  STL [R1+0x1b80], R29 ;  /* 0x001b801d01007387 */ /* 0x000fe20000100800 */
[C---:B--2---:R-:W-:Y:S03]  /*20b70*/  HMMA.16816.F32 R24, R4.reuse, R24, R12 ;  /* 0x000000180418723c */ /* 0x044fe6000000180c */
[----:B------:R-:W2:Y:S01]  /*20b80*/  LDL.LU.64 R14, [R1+0x1dc8] ;  /* 0x001dc800010e7983 */ /* 0x000ea20000300a00 */
[----:B------:R-:W2:Y:S11]  /*20b90*/  LDL.LU.64 R12, [R1+0x1dc0] ;  /* 0x001dc000010c7983 */ /* 0x000eb60000300a00 */
[----:B------:R-:W-:Y:S08]  /*20ba0*/  @!UPT UIADD3 URZ, URZ, URZ, URZ ;  /* 0x0000003f3f3ff290 */ /* 0x000ff0000fffe03f */
[----:B------:R0:W-:Y:S01]  /*20bb0*/  STL.64 [R1+0x60], R24 ;  /* 0x0000601801007387 */ /* 0x0001e20000100a00 */
[----:B------:R2:W-:Y:S03]  /*20bc0*/  STL.64 [R1+0x68], R26 ;  /* 0x0000681a01007387 */ /* 0x0005e60000100a00 */
[----:B0-----:R-:W2:Y:S02]  /*20bd0*/  LDL.LU.64 R24, [R1+0x1db8] ;  /* 0x001db80001187983 */ /* 0x001ea40000300a00 */
[C---:B--2---:R-:W-:Y:S02]  /*20be0*/  HMMA.16816.F32 R24, R4.reuse, R24, R12 ;  /* 0x000000180418723c */ /* 0x044fe4000000180c */
[----:B------:R-:W2:Y:S01]  /*20bf0*/  LDL.LU.64 R14, [R1+0x1db0] ;  /* 0x001db000010e7983 */ /* 0x000ea20000300a00 */
[----:B------:R-:W2:Y:S11]  /*20c00*/  LDL.LU.64 R12, [R1+0x1da8] ;  /* 0x001da800010c7983 */ /* 0x000eb60000300a00 */
[----:B------:R-:W-:Y:S09]  /*20c10*/  @!UPT UIADD3 URZ, URZ, URZ, URZ ;  /* 0x0000003f3f3ff290 */ /* 0x000ff2000fffe03f */
[----:B------:R0:W-:Y:S01]  /*20c20*/  STL.64 [R1+0x50], R24 ;  /* 0x0000501801007387 */ /* 0x0001e20000100a00 */
        /* <DEDUP_REMOVED lines=8> */
[----:B0-----:R-:W2:Y:S01]  /*20cb0*/  LDL.LU.64 R26, [R1+0x1d88] ;  /* 0x001d8800011a7983 */ /* 0x001ea20000300a00 */
[----:B------:R-:W2:Y:S02]  /*20cc0*/  LDL.LU.64 R24, [R1+0x1d80] ;  /* 0x001d800001187983 */ /* 0x000ea40000300a00 */
[C---:B--2---:R-:W-:Y:S11]  /*20cd0*/  HMMA.16816.F32 R12, R4.reuse, R24, R12 ;  /* 0x00000018040c723c */ /* 0x044ff6000000180c */
[----:B------:R-:W-:Y:S11]  /*20ce0*/  @!UPT UIADD3 URZ, URZ, URZ, URZ ;  /* 0x0000003f3f3ff290 */ /* 0x000ff6000fffe03f */
[----:B------:R-:W-:Y:S01]  /*20cf0*/  @!UPT UIADD3 URZ, URZ, URZ, URZ ;  /* 0x0000003f3f3ff290 */ /* 0x000fe2000fffe03f */
[----:B------:R0:W-:Y:S01]  /*20d00*/  STL.64 [R1+0x30], R12 ;  /* 0x0000300c01007387 */ /* 0x0001e20000100a00 */
[----:B------:R3:W-:Y:S03]  /*20d10*/  STL.64 [R1+0x38], R14 ;  /* 0x0000380e01007387 */ /* 0x0007e60000100a00 */
[----:B0-----:R-:W3:Y:S01]  /*20d20*/  LDL.LU.64 R12, [R1+0x1d78] ;  /* 0x001d7800010c7983 */ /* 0x001ee20000300a00 */
[----:B------:R-:W-:Y:S01]  /*20d30*/  STL.64 [R1+0x1d28], R26 ;  /* 0x001d281a01007387 */ /* 0x000fe20000100a00 */
[C---:B---3--:R-:W-:Y:S02]  /*20d40*/  HMMA.16816.F32 R12, R4.reuse, R12, R20 ;  /* 0x0000000c040c723c */ /* 0x048fe40000001814 */
[----:B------:R-:W4:Y:S11]  /*20d50*/  LDL.LU.64 R20, [R1+0x1d70] ;  /* 0x001d700001147983 */ /* 0x000f360000300a00 */
[----:B------:R-:W-:Y:S10]  /*20d60*/  @!UPT UIADD3 URZ, URZ, URZ, URZ ;  /* 0x0000003f3f3ff290 */ /* 0x000ff4000fffe03f */
[----:B------:R-:W-:Y:S01]  /*20d70*/  STL.64 [R1+0x120], R12 ;  /* 0x0001200c01007387 */ /* 0x000fe20000100a00 */
[----:B------:R-:W-:Y:S02]  /*20d80*/  IMAD.MOV.U32 R29, RZ, RZ, R15 ;  /* 0x000000ffff1d7224 */ /* 0x000fe400078e000f */
[----:B------:R0:W-:Y:S02]  /*20d90*/  STL [R1+0x128], R14 ;  /* 0x0001280e01007387 */ /* 0x0001e40000100800 */
[----:B0-----:R-:W2:Y:S01]  /*20da0*/  LDL.LU.64 R14, [R1+0x1d68] ;  /* 0x001d6800010e7983 */ /* 0x001ea20000300a00 */
[----:B------:R-:W2:Y:S02]  /*20db0*/  LDL.LU.64 R12, [R1+0x1d60] ;  /* 0x001d6000010c7983 */ /* 0x000ea40000300a00 */
[----:B------:R-:W-:Y:S01]  /*20dc0*/  STL [R1+0x1b94], R29 ;  /* 0x001b941d01007387 */ /* 0x000fe20000100800 */
[----:B----4-:R-:W-:Y:S11]  /*20dd0*/  HMMA.16816.F32 R20, R4, R20, R8 ;  /* 0x000000140414723c */ /* 0x010ff60000001808 */
[----:B------:R-:W-:Y:S11]  /*20de0*/  @!UPT UIADD3 URZ, URZ, URZ, URZ ;  /* 0x0000003f3f3ff290 */ /* 0x000ff6000fffe03f */
[----:B------:R-:W-:Y:S02]  /*20df0*/  @!UPT UIADD3 URZ, URZ, URZ, URZ ;  /* 0x0000003f3f3ff290 */ /* 0x000fe4000fffe03f */
[----:B------:R-:W-:Y:S02]  /*20e00*/  IMAD.MOV.U32 R8, RZ, RZ, R20 ;  /* 0x000000ffff087224 */ /* 0x000fe400078e0014 */
[----:B------:R-:W-:Y:S01]  /*20e10*/  IMAD.MOV.U32 R9, RZ, RZ, R21 ;  /* 0x000000ffff097224 */ /* 0x000fe200078e0015 */
[----:B------:R-:W3:Y:S01]  /*20e20*/  LDL.LU R20, [R1+0x1c0] ;  /* 0x0001c00001147983 */ /* 0x000ee20000300800 */
[----:B------:R-:W3:Y:S02]  /*20e30*/  LDL.LU R21, [R1+0x1c4] ;  /* 0x0001c40001157983 */ /* 0x000ee40000300800 */
[----:B------:R-:W-:Y:S02]  /*20e40*/  IMAD.MOV.U32 R10, RZ, RZ, R22 ;  /* 0x000000ffff0a7224 */ /* 0x000fe400078e0016 */
[----:B------:R-:W-:Y:S02]  /*20e50*/  IMAD.MOV.U32 R11, RZ, RZ, R23 ;  /* 0x000000ffff0b7224 */ /* 0x000fe400078e0017 */
[----:B------:R-:W-:-:S02]  /*20e60*/  IMAD.MOV.U32 R22, RZ, RZ, R3 ;  /* 0x000000ffff167224 */ /* 0x000fc400078e0003 */
[----:B------:R-:W-:Y:S01]  /*20e70*/  IMAD.MOV.U32 R23, RZ, RZ, R28 ;  /* 0x000000ffff177224 */ /* 0x000fe200078e001c */
[----:B------:R-:W4:Y:S01]  /*20e80*/  LDL.LU R3, [R1+0x1d5c] ;  /* 0x001d5c0001037983 */ /* 0x000f220000300800 */
[----:B------:R-:W2:Y:S03]  /*20e90*/  LDL.LU R28, [R1+0x1d58] ;  /* 0x001d5800011c7983 */ /* 0x000ea60000300800 */
[----:B------:R0:W-:Y:S04]  /*20ea0*/  STL.64 [R1+0x1c90], R22 ;  /* 0x001c901601007387 */ /* 0x0001e80000100a00 */
[----:B---3--:R1:W-:Y:S01]  /*20eb0*/  STL.64 [R1+0x1c88], R20 ;  /* 0x001c881401007387 */ /* 0x0083e20000100a00 */
[----:B0-----:R-:W3:Y:S02]  /*20ec0*/  LDL R22, [R1+0x18] ;  /* 0x0000180001167983 */ /* 0x001ee40000100800 */
[----:B------:R-:W3:Y:S02]  /*20ed0*/  LDL R23, [R1+0x1c] ;  /* 0x00001c0001177983 */ /* 0x000ee40000100800 */
[----:B------:R-:W-:-:S02]  /*20ee0*/  IMAD.MOV.U32 R24, RZ, RZ, R2 ;  /* 0x000000ffff187224 */ /* 0x000fc400078e0002 */
[----:B------:R-:W-:Y:S01]  /*20ef0*/  IMAD.MOV.U32 R25, RZ, RZ, R0 ;  /* 0x000000ffff197224 */ /* 0x000fe200078e0000 */
[----:B---3--:R0:W-:Y:S01]  /*20f00*/  STL.64 [R1+0x1d40], R22 ;  /* 0x001d401601007387 */ /* 0x0081e20000100a00 */
[----:B-1----:R-:W3:Y:S02]  /*20f10*/  LDL.LU R20, [R1+0x230] ;  /* 0x0002300001147983 */ /* 0x002ee40000300800 */
[----:B------:R-:W3:Y:S01]  /*20f20*/  LDL.LU R21, [R1+0x234] ;  /* 0x0002340001157983 */ /* 0x000ee20000300800 */
[----:B0-----:R-:W3:Y:S01]  /*20f30*/  LDL.LU R22, [R1+0x238] ;  /* 0x0002380001167983 */ /* 0x001ee20000300800 */
[----:B------:R-:W-:Y:S02]  /*20f40*/  STL.64 [R1+0x1ba0], R10 ;  /* 0x001ba00a01007387 */ /* 0x000fe40000100a00 */
[----:B------:R0:W-:Y:S02]  /*20f50*/  STL.64 [R1+0x1b98], R8 ;  /* 0x001b980801007387 */ /* 0x0001e40000100a00 */
[----:B0-----:R-:W4:Y:S01]  /*20f60*/  LDL.LU.64 R8, [R1+0x100] ;  /* 0x0001000001087983 */ /* 0x001f220000300a00 */
[----:B------:R-:W4:Y:S02]  /*20f70*/  LDL.LU.64 R10, [R1+0x108] ;  /* 0x00010800010a7983 */ /* 0x000f240000300a00 */
[----:B--2---:R-:W-:-:S07]  /*20f80*/  IMAD.MOV.U32 R23, RZ, RZ, R28 ;  /* 0x000000ffff177224 */ /* 0x004fce00078e001c */
[C---:B---3--:R-:W-:Y:S08]  /*20f90*/  HMMA.16816.F32 R24, R4.reuse, R24, R20 ;  /* 0x000000180418723c */ /* 0x048ff00000001814 */
[----:B----4-:R-:W-:Y:S11]  /*20fa0*/  HMMA.16816.F32 R4, R4, R8, R16 ;  /* 0x000000080404723c */ /* 0x010ff60000001810 */
[----:B------:R-:W-:Y:S05]  /*20fb0*/  @!UPT UIADD3 URZ, URZ, URZ, URZ ;  /* 0x0000003f3f3ff290 */ /* 0x000fea000fffe03f */
[----:B------:R-:W-:Y:S01]  /*20fc0*/  IMAD.MOV.U32 R29, RZ, RZ, R27 ;  /* 0x000000ffff1d7224 */ /* 0x000fe200078e001b */
[----:B------:R-:W-:Y:S01]  /*20fd0*/  STL.64 [R1+0x170], R24 ;  /* 0x0001701801007387 */ /* 0x000fe20000100a00 */
[----:B------:R-:W-:Y:S03]  /*20fe0*/  STL [R1+0x178], R26 ;  /* 0x0001781a01007387 */ /* 0x000fe60000100800 */
[----:B------:R-:W-:Y:S04]  /*20ff0*/  STL [R1+0x1c80], R29 ;  /* 0x001c801d01007387 */ /* 0x000fe80000100800 */
[----:B------:R-:W-:Y:S01]  /*21000*/  STL.64 [R1+0x190], R4 ;  /* 0x0001900401007387 */ /* 0x000fe20000100a00 */
[----:B------:R-:W-:Y:S02]  /*21010*/  STL [R1+0x198], R6 ;  /* 0x0001980601007387 */ /* 0x000fe40000100800 */
[----:B------:R0:W-:Y:S02]  /*21020*/  STL.64 [R1+0x1cd8], R10 ;  /* 0x001cd80a01007387 */ /* 0x0001e40000100a00 */
[----:B------:R-:W2:Y:S01]  /*21030*/  LDL.LU R16, [R1+0x2b0] ;  /* 0x0002b00001107983 */ /* 0x000ea20000300800 */
[----:B------:R-:W2:Y:S01]  /*21040*/  LDL.LU R17, [R1+0x2b4] ;  /* 0x0002b40001117983 */ /* 0x000ea20000300800 */
[----:B------:R-:W3:Y:S02]  /*21050*/  LDL.LU R18, [R1+0x2b8] ;  /* 0x0002b80001127983 */ /* 0x000ee40000300800 */
[----:B------:R-:W3:Y:S02]  /*21060*/  LDL.LU R19, [R1+0x2bc] ;  /* 0x0002bc0001137983 */ /* 0x000ee40000300800 */
[----:B------:R-:W4:Y:S01]  /*21070*/  LDL.LU R8, [R1+0x2e0] ;  /* 0x0002e00001087983 */ /* 0x000f220000300800 */
[----:B------:R-:W4:Y:S04]  /*21080*/  LDL.LU R9, [R1+0x2e4] ;  /* 0x0002e40001097983 */ /* 0x000f280000300800 */
[----:B0-----:R-:W2:Y:S01]  /*21090*/  LDL.LU R10, [R1+0x2e8] ;  /* 0x0002e800010a7983 */ /* 0x001ea20000300800 */
[----:B------:R-:W2:Y:S02]  /*210a0*/  LDL.LU R11, [R1+0x2ec] ;  /* 0x0002ec00010b7983 */ /* 0x000ea40000300800 */
[----:B------:R-:W2:Y:S02]  /*210b0*/  LDL.LU R24, [R1+0x2c0] ;  /* 0x0002c00001187983 */ /* 0x000ea40000300800 */
[----:B------:R-:W2:Y:S01]  /*210c0*/  LDL.LU R25, [R1+0x2c4] ;  /* 0x0002c40001197983 */ /* 0x000ea20000300800 */
[----:B------:R-:W2:Y:S01]  /*210d0*/  LDL.LU R26, [R1+0x2c8] ;  /* 0x0002c800011a7983 */ /* 0x000ea20000300800 */
[----:B------:R-:W2:Y:S02]  /*210e0*/  LDL.LU R27, [R1+0x2cc] ;  /* 0x0002cc00011b7983 */ /* 0x000ea40000300800 */
[----:B------:R-:W3:Y:S01]  /*210f0*/  LDL.64 R22, [R1+0x28] ;  /* 0x0000280001167983 */ /* 0x000ee20000100a00 */
        /* <DEDUP_REMOVED lines=11> */
[----:B------:R-:W2:Y:S01]  /*211b0*/  LDL.LU R27, [R1+0x22c] ;  /* 0x00022c00011b7983 */ /* 0x000ea20000300800 */
[----:B------:R0:W-:Y:S01]  /*211c0*/  STL.64 [R1+0x1ce8], R10 ;  /* 0x001ce80a01007387 */ /* 0x0001e20000100a00 */
[----:B----4-:R1:W-:Y:S03]  /*211d0*/  STL.64 [R1+0x1ce0], R8 ;  /* 0x001ce00801007387 */ /* 0x0103e60000100a00 */
[----:B0-----:R-:W4:Y:S04]  /*211e0*/  LDL.64 R10, [R1+0xb8] ;  /* 0x0000b800010a7983 */ /* 0x001f280000100a00 */
[----:B----4-:R0:W-:Y:S01]  /*211f0*/  STL.64 [R1+0x1cf8], R10 ;  /* 0x001cf80a01007387 */ /* 0x0101e20000100a00 */
[----:B-1----:R-:W4:Y:S02]  /*21200*/  LDL.LU R8, [R1+0x2f0] ;  /* 0x0002f00001087983 */ /* 0x002f240000300800 */
[----:B------:R-:W4:Y:S01]  /*21210*/  LDL.LU R9, [R1+0x2f4] ;  /* 0x0002f40001097983 */ /* 0x000f220000300800 */
[----:B0-----:R-:W2:Y:S01]  /*21220*/  LDL.LU R10, [R1+0x2f8] ;  /* 0x0002f800010a7983 */ /* 0x001ea20000300800 */
[----:B------:R-:W2:Y:S03]  /*21230*/  LDL.LU R11, [R1+0x2fc] ;  /* 0x0002fc00010b7983 */ /* 0x000ea60000300800 */
[----:B--2---:R-:W-:Y:S01]  /*21240*/  STL.64 [R1+0x1d18], R10 ;  /* 0x001d180a01007387 */ /* 0x004fe20000100a00 */
[----:B----4-:R0:W-:Y:S03]  /*21250*/  STL.64 [R1+0x1d10], R8 ;  /* 0x001d100801007387 */ /* 0x0101e60000100a00 */
[----:B0-----:R-:W2:Y:S01]  /*21260*/  LDL.LU R8, [R1+0x2d0] ;  /* 0x0002d00001087983 */ /* 0x001ea20000300800 */
[----:B------:R-:W2:Y:S02]  /*21270*/  LDL.LU R9, [R1+0x2d4] ;  /* 0x0002d40001097983 */ /* 0x000ea40000300800 */
[----:B------:R-:W2:Y:S02]  /*21280*/  LDL.LU R10, [R1+0x2d8] ;  /* 0x0002d800010a7983 */ /* 0x000ea40000300800 */
[----:B------:R-:W2:Y:S01]  /*21290*/  LDL.LU R11, [R1+0x2dc] ;  /* 0x0002dc00010b7983 */ /* 0x000ea20000300800 */
[----:B---3--:R0:W-:Y:S01]  /*212a0*/  STL.64 [R1+0x1cd0], R18 ;  /* 0x001cd01201007387 */ /* 0x0081e20000100a00 */
[----:B------:R1:W-:Y:S03]  /*212b0*/  STL.64 [R1+0x1cc8], R16 ;  /* 0x001cc81001007387 */ /* 0x0003e60000100a00 */
[----:B0-----:R-:W3:Y:S01]  /*212c0*/  LDL.LU.64 R18, [R1+0xe8] ;  /* 0x0000e80001127983 */ /* 0x001ee20000300a00 */
[----:B------:R-:W-:Y:S03]  /*212d0*/  HMMA.16816.F32 R24, R12, R22, R24 ;  /* 0x000000160c18723c */ /* 0x000fe60000001818 */
[----:B---3--:R0:W-:Y:S01]  /*212e0*/  STL.64 [R1+0x1cf0], R18 ;  /* 0x001cf01201007387 */ /* 0x0081e20000100a00 */
[----:B-1----:R-:W3:Y:S02]  /*212f0*/  LDL.LU R16, [R1+0x300] ;  /* 0x0003000001107983 */ /* 0x002ee40000300800 */
[----:B------:R-:W3:Y:S01]  /*21300*/  LDL.LU R17, [R1+0x304] ;  /* 0x0003040001117983 */ /* 0x000ee20000300800 */
[----:B0-----:R-:W4:Y:S01]  /*21310*/  LDL.LU R18, [R1+0x308] ;  /* 0x0003080001127983 */ /* 0x001f220000300800 */
[----:B------:R-:W4:Y:S02]  /*21320*/  LDL.LU R19, [R1+0x30c] ;  /* 0x00030c0001137983 */ /* 0x000f240000300800 */
[----:B------:R-:W-:-:S02]  /*21330*/  IMAD.MOV.U32 R28, RZ, RZ, R7 ;  /* 0x000000ffff1c7224 */ /* 0x000fc400078e0007 */
[----:B------:R-:W-:Y:S02]  /*21340*/  IMAD.MOV.U32 R2, RZ, RZ, R22 ;  /* 0x000000ffff027224 */ /* 0x000fe400078e0016 */
[----:B------:R-:W-:Y:S01]  /*21350*/  IMAD.MOV.U32 R0, RZ, RZ, R23 ;  /* 0x000000ffff007224 */ /* 0x000fe200078e0017 */
[----:B----4-:R0:W-:Y:S01]  /*21360*/  STL.64 [R1+0x1d08], R18 ;  /* 0x001d081201007387 */ /* 0x0101e20000100a00 */
[----:B---3--:R-:W-:Y:S03]  /*21370*/  STL.64 [R1+0x1d00], R16 ;  /* 0x001d001001007387 */ /* 0x008fe60000100a00 */
[----:B0-----:R-:W3:Y:S01]  /*21380*/  LDL.64 R18, [R1+0xc8] ;  /* 0x0000c80001127983 */ /* 0x001ee20000100a00 */
[----:B------:R-:W4:Y:S02]  /*21390*/  LDL.LU.64 R6, [R1+0x8] ;  /* 0x0000080001067983 */ /* 0x000f240000300a00 */
[----:B------:R-:W-:Y:S02]  /*213a0*/  STL [R1+0x1c84], R28 ;  /* 0x001c841c01007387 */ /* 0x000fe40000100800 */
[----:B------:R-:W-:Y:S01]  /*213b0*/  STL.64 [R1+0x1f0], R24 ;  /* 0x0001f01801007387 */ /* 0x000fe20000100a00 */
[----:B------:R0:W-:Y:S04]  /*213c0*/  STL.64 [R1+0x1f8], R26 ;  /* 0x0001f81a01007387 */ /* 0x0001e80000100a00 */
[----:B0-----:R-:W2:Y:S01]  /*213d0*/  LDL.LU.64 R26, [R1+0x1d50] ;  /* 0x001d5000011a7983 */ /* 0x001ea20000300a00 */
[----:B------:R-:W2:Y:S02]  /*213e0*/  LDL.LU.64 R24, [R1+0x1d48] ;  /* 0x001d480001187983 */ /* 0x000ea40000300a00 */
[----:B------:R-:W2:Y:S02]  /*213f0*/  LDL.LU.64 R22, [R1+0x1d40] ;  /* 0x001d400001167983 */ /* 0x000ea40000300a00 */
[C---:B--2---:R-:W-:Y:S11]  /*21400*/  HMMA.16816.F32 R24, R12.reuse, R22, R24 ;  /* 0x000000160c18723c */ /* 0x044ff60000001818 */
[----:B------:R-:W-:Y:S11]  /*21410*/  @!UPT UIADD3 URZ, URZ, URZ, URZ ;  /* 0x0000003f3f3ff290 */ /* 0x000ff6000fffe03f */
[----:B------:R-:W-:Y:S01]  /*21420*/  @!UPT UIADD3 URZ, URZ, URZ, URZ ;  /* 0x0000003f3f3ff290 */ /* 0x000fe2000fffe03f */
[----:B------:R-:W-:Y:S01]  /*21430*/  STL.64 [R1+0x210], R24 ;  /* 0x0002101801007387 */ /* 0x000fe20000100a00 */
[----:B------:R0:W-:Y:S03]  /*21440*/  STL.64 [R1+0x218], R26 ;  /* 0x0002181a01007387 */ /* 0x0001e60000100a00 */
[----:B0-----:R-:W4:Y:S01]  /*21450*/  LDL.LU.64 R26, [R1+0x1d38] ;  /* 0x001d3800011a7983 */ /* 0x001f220000300a00 */
[----:B------:R-:W4:Y:S02]  /*21460*/  LDL.LU.64 R24, [R1+0x1d30] ;  /* 0x001d300001187983 */ /* 0x000f240000300a00 */
[----:B------:R-:W-:Y:S01]  /*21470*/  STL.64 [R1+0x1ca0], R22 ;  /* 0x001ca01601007387 */ /* 0x000fe20000100a00 */
[C---:B----4-:R-:W-:Y:S11]  /*21480*/  HMMA.16816.F32 R24, R12.reuse, R6, R24 ;  /* 0x000000060c18723c */ /* 0x050ff60000001818 */
[----:B------:R-:W-:Y:S11]  /*21490*/  @!UPT UIADD3 URZ, URZ, URZ, URZ ;  /* 0x0000003f3f3ff290 */ /* 0x000ff6000fffe03f */
[----:B------:R-:W-:Y:S01]  /*214a0*/  @!UPT UIADD3 URZ, URZ, URZ, URZ ;  /* 0x0000003f3f3ff290 */ /* 0x000fe2000fffe03f */
[----:B------:R-:W-:Y:S01]  /*214b0*/  STL.64 [R1+0x220], R24 ;  /* 0x0002201801007387 */ /* 0x000fe20000100a00 */
[----:B------:R0:W-:Y:S03]  /*214c0*/  STL.64 [R1+0x228], R26 ;  /* 0x0002281a01007387 */ /* 0x0001e60000100a00 */
[----:B0-----:R-:W2:Y:S01]  /*214d0*/  LDL.LU.64 R26, [R1+0x1d28] ;  /* 0x001d2800011a7983 */ /* 0x001ea20000300a00 */
[----:B------:R0:W-:Y:S02]  /*214e0*/  STL.64 [R1+0x1c98], R6 ;  /* 0x001c980601007387 */ /* 0x0001e40000100a00 */
[----:B------:R-:W4:Y:S02]  /*214f0*/  LDL.LU R4, [R1+0x200] ;  /* 0x0002000001047983 */ /* 0x000f240000300800 */
[----:B--2---:R-:W-:Y:S02]  /*21500*/  IMAD.MOV.U32 R5, RZ, RZ, R26 ;  /* 0x000000ffff057224 */ /* 0x004fe400078e001a */
[----:B0-----:R-:W-:Y:S01]  /*21510*/  IMAD.MOV.U32 R6, RZ, RZ, R27 ;  /* 0x000000ffff067224 */ /* 0x001fe200078e001b */
[----:B------:R-:W2:Y:S01]  /*21520*/  LDL.LU R26, [R1+0x1d24] ;  /* 0x001d2400011a7983 */ /* 0x000ea20000300800 */
[----:B------:R-:W2:Y:S02]  /*21530*/  LDL.LU R27, [R1+0x1d20] ;  /* 0x001d2000011b7983 */ /* 0x000ea40000300800 */
[----:B------:R-:W3:Y:S01]  /*21540*/  LDL.LU R7, [R1+0x20c] ;  /* 0x00020c0001077983 */ /* 0x000ee20000300800 */
[----:B--2---:R-:W-:Y:S01]  /*21550*/  HMMA.16816.F32 R8, R12, R26, R8 ;  /* 0x0000001a0c08723c */ /* 0x004fe20000001808 */
[----:B---3--:R-:W-:Y:S01]  /*21560*/  STL.64 [R1+0x1cb0], R6 ;  /* 0x001cb00601007387 */ /* 0x008fe20000100a00 */
[----:B----4-:R0:W-:Y:S03]  /*21570*/  STL.64 [R1+0x1ca8], R4 ;  /* 0x001ca80401007387 */ /* 0x0101e60000100a00 */
[----:B0-----:R-:W2:Y:S01]  /*21580*/  LDL.LU R4, [R1+0x290] ;  /* 0x0002900001047983 */ /* 0x001ea20000300800 */
[----:B------:R-:W2:Y:S02]  /*21590*/  LDL.LU R5, [R1+0x294] ;  /* 0x0002940001057983 */ /* 0x000ea40000300800 */
[----:B------:R-:W2:Y:S11]  /*215a0*/  LDL.LU R6, [R1+0x298] ;  /* 0x0002980001067983 */ /* 0x000eb60000300800 */
[----:B------:R-:W-:Y:S04]  /*215b0*/  @!UPT UIADD3 URZ, URZ, URZ, URZ ;  /* 0x0000003f3f3ff290 */ /* 0x000fe8000fffe03f */
[----:B------:R-:W-:Y:S01]  /*215c0*/  STL.64 [R1+0x240], R8 ;  /* 0x0002400801007387 */ /* 0x000fe20000100a00 */
[----:B------:R0:W-:Y:S03]  /*215d0*/  STL.64 [R1+0x248], R10 ;  /* 0x0002480a01007387 */ /* 0x0001e60000100a00 */
[----:B0-----:R-:W3:Y:S01]  /*215e0*/  LDL.LU.64 R10, [R1+0x1d18] ;  /* 0x001d1800010a7983 */ /* 0x001ee20000300a00 */
[----:B------:R-:W3:Y:S02]  /*215f0*/  LDL.LU.64 R8, [R1+0x1d10] ;  /* 0x001d100001087983 */ /* 0x000ee40000300a00 */
[----:B------:R-:W-:Y:S02]  /*21600*/  IMAD.MOV.U32 R22, RZ, RZ, R2 ;  /* 0x000000ffff167224 */ /* 0x000fe400078e0002 */
[----:B------:R-:W-:Y:S02]  /*21610*/  IMAD.MOV.U32 R23, RZ, RZ, R0 ;  /* 0x000000ffff177224 */ /* 0x000fe400078e0000 */
[----:B------:R-:W-:-:S02]  /*21620*/  IMAD.MOV.U32 R0, RZ, RZ, R18 ;  /* 0x000000ffff007224 */ /* 0x000fc400078e0012 */
[----:B------:R-:W-:Y:S02]  /*21630*/  IMAD.MOV.U32 R2, RZ, RZ, R19 ;  /* 0x000000ffff027224 */ /* 0x000fe400078e0013 */
[----:B------:R-:W-:Y:S01]  /*21640*/  IMAD.MOV.U32 R7, RZ, RZ, R3 ;  /* 0x000000ffff077224 */ /* 0x000fe200078e0003 */
[C---:B---3--:R-:W-:Y:S01]  /*21650*/  HMMA.16816.F32 R8, R12.reuse, R18, R8 ;  /* 0x000000120c08723c */ /* 0x048fe20000001808 */
[----:B------:R-:W3:Y:S01]  /*21660*/  LDL.LU.64 R18, [R1+0x1d08] ;  /* 0x001d080001127983 */ /* 0x000ee20000300a00 */
[----:B------:R-:W3:Y:S11]  /*21670*/  LDL.LU.64 R16, [R1+0x1d00] ;  /* 0x001d000001107983 */ /* 0x000ef60000300a00 */
[----:B------:R-:W-:Y:S10]  /*21680*/  @!UPT UIADD3 URZ, URZ, URZ, URZ ;  /* 0x0000003f3f3ff290 */ /* 0x000ff4000fffe03f */
[----:B------:R-:W-:Y:S01]  /*21690*/  STL.64 [R1+0x2a0], R8 ;  /* 0x0002a00801007387 */ /* 0x000fe20000100a00 */
[----:B------:R0:W-:Y:S02]  /*216a0*/  STL [R1+0x2a8], R10 ;  /* 0x0002a80a01007387 */ /* 0x0001e40000100800 */
[----:B------:R-:W-:Y:S02]  /*216b0*/  IMAD.MOV.U32 R3, RZ, RZ, R11 ;  /* 0x000000ffff037224 */ /* 0x000fe400078e000b */
[----:B0-----:R-:W3:Y:S03]  /*216c0*/  LDL.LU.64 R10, [R1+0x1cf8] ;  /* 0x001cf800010a7983 */ /* 0x001ee60000300a00 */
[----:B------:R-:W-:Y:S01]  /*216d0*/  STL [R1+0x1af8], R3 ;  /* 0x001af80301007387 */ /* 0x000fe20000100800 */
[----:B---3--:R-:W-:Y:S01]  /*216e0*/  HMMA.16816.F32 R16, R12, R10, R16 ;  /* 0x0000000a0c10723c */ /* 0x008fe20000001810 */
[----:B------:R-:W-:-:S02]  /*216f0*/  IMAD.MOV.U32 R28, RZ, RZ, R10 ;  /* 0x000000ffff1c7224 */ /* 0x000fc400078e000a */
        /* <DEDUP_REMOVED lines=8> */
[----:B------:R-:W-:Y:S11]  /*21780*/  IMAD.MOV.U32 R3, RZ, RZ, R19 ;  /* 0x000000ffff037224 */ /* 0x000ff600078e0013 */
[----:B------:R-:W-:Y:S11]  /*21790*/  @!UPT UIADD3 URZ, URZ, URZ, URZ ;  /* 0x0000003f3f3ff290 */ /* 0x000ff6000fffe03f */
[----:B------:R0:W-:Y:S01]  /*217a0*/  STL.64 [R1+0x2f0], R8 ;  /* 0x0002f00801007387 */ /* 0x0001e20000100a00 */
[----:B------:R1:W-:Y:S02]  /*217b0*/  STL.64 [R1+0x2f8], R10 ;  /* 0x0002f80a01007387 */ /* 0x0003e40000100a00 */
[----:B0-----:R-:W-:Y:S01]  /*217c0*/  IMAD.MOV.U32 R8, RZ, RZ, R18 ;  /* 0x000000ffff087224 */ /* 0x001fe200078e0012 */
[----:B-1----:R-:W3:Y:S01]  /*217d0*/  LDL.LU.64 R10, [R1+0x1cd8] ;  /* 0x001cd800010a7983 */ /* 0x002ee20000300a00 */
[----:B------:R-:W3:Y:S02]  /*217e0*/  LDL.LU.64 R18, [R1+0x1cd0] ;  /* 0x001cd00001127983 */ /* 0x000ee40000300a00 */
[----:B------:R-:W3:Y:S02]  /*217f0*/  LDL.LU.64 R16, [R1+0x1cc8] ;  /* 0x001cc80001107983 */ /* 0x000ee40000300a00 */
[----:B---3--:R-:W-:Y:S01]  /*21800*/  HMMA.16816.F32 R12, R12, R10, R16 ;  /* 0x0000000a0c0c723c */ /* 0x008fe20000001810 */
[----:B------:R-:W2:Y:S01]  /*21810*/  LDL.LU.64 R18, [R1+0x1cc0] ;  /* 0x001cc00001127983 */ /* 0x000ea20000300a00 */
[----:B------:R-:W2:Y:S11]  /*21820*/  LDL.LU.64 R16, [R1+0x1cb8] ;  /* 0x001cb80001107983 */ /* 0x000eb60000300a00 */
[----:B------:R-:W-:Y:S10]  /*21830*/  @!UPT UIADD3 URZ, URZ, URZ, URZ ;  /* 0x0000003f3f3ff290 */ /* 0x000ff4000fffe03f */
[----:B------:R-:W-:Y:S01]  /*21840*/  STL.64 [R1+0x2e0], R12 ;  /* 0x0002e00c01007387 */ /* 0x000fe20000100a00 */
[----:B------:R0:W-:Y:S02]  /*21850*/  STL.64 [R1+0x2e8], R14 ;  /* 0x0002e80e01007387 */ /* 0x0001e40000100a00 */
[----:B0-----:R-:W-:Y:S02]  /*21860*/  IMAD.MOV.U32 R14, RZ, RZ, R8 ;  /* 0x000000ffff0e7224 */ /* 0x001fe400078e0008 */
[----:B------:R-:W-:-:S05]  /*21870*/  IMAD.MOV.U32 R15, RZ, RZ, R3 ;  /* 0x000000ffff0f7224 */ /* 0x000fca00078e0003 */
[----:B------:R0:W-:Y:S01]  /*21880*/  STL.64 [R1+0x1c48], R14 ;  /* 0x001c480e01007387 */ /* 0x0001e20000100a00 */
[----:B------:R-:W3:Y:S02]  /*21890*/  LDL.LU R12, [R1+0x1e0] ;  /* 0x0001e000010c7983 */ /* 0x000ee40000300800 */
[----:B------:R-:W3:Y:S01]  /*218a0*/  LDL.LU R13, [R1+0x1e4] ;  /* 0x0001e400010d7983 */ /* 0x000ee20000300800 */
[----:B0-----:R-:W3:Y:S01]  /*218b0*/  LDL.LU R14, [R1+0x1e8] ;  /* 0x0001e800010e7983 */ /* 0x001ee20000300800 */
[----:B------:R-:W3:Y:S01]  /*218c0*/  LDL.LU R15, [R1+0x1ec] ;  /* 0x0001ec00010f7983 */ /* 0x000ee20000300800 */
        /* <DEDUP_REMOVED lines=8> */
[----:B------:R-:W3:Y:S11]  /*21950*/  LDL.LU.64 R6, [R1+0x1c98] ;  /* 0x001c980001067983 */ /* 0x000ef60000300a00 */
[----:B------:R-:W-:Y:S10]  /*21960*/  @!UPT UIADD3 URZ, URZ, URZ, URZ ;  /* 0x0000003f3f3ff290 */ /* 0x000ff4000fffe03f */
[----:B------:R-:W-:Y:S01]  /*21970*/  STL.64 [R1+0x340], R20 ;  /* 0x0003401401007387 */ /* 0x000fe20000100a00 */
[----:B------:R0:W-:Y:S03]  /*21980*/  STL.64 [R1+0x348], R22 ;  /* 0x0003481601007387 */ /* 0x0001e60000100a00 */
[----:B0-----:R-:W2:Y:S01]  /*21990*/  LDL.LU.64 R22, [R1+0x1c90] ;  /* 0x001c900001167983 */ /* 0x001ea20000300a00 */
[----:B------:R-:W2:Y:S01]  /*219a0*/  LDL.LU.64 R20, [R1+0x1c88] ;  /* 0x001c880001147983 */ /* 0x000ea20000300a00 */
[----:B---3--:R-:W-:Y:S01]  /*219b0*/  HMMA.16816.F32 R12, R16, R6, R12 ;  /* 0x00000006100c723c */ /* 0x008fe2000000180c */
[----:B------:R-:W-:Y:S02]  /*219c0*/  IMAD.MOV.U32 R8, RZ, RZ, R6 ;  /* 0x000000ffff087224 */ /* 0x000fe400078e0006 */
[----:B------:R-:W-:-:S05]  /*219d0*/  IMAD.MOV.U32 R3, RZ, RZ, R7 ;  /* 0x000000ffff037224 */ /* 0x000fca00078e0007 */
[----:B--2---:R-:W-:Y:S11]  /*219e0*/  HMMA.16816.F32 R4, R16, R26, R20 ;  /* 0x0000001a1004723c */ /* 0x004ff60000001814 */
[----:B------:R-:W-:Y:S04]  /*219f0*/  @!UPT UIADD3 URZ, URZ, URZ, URZ ;  /* 0x0000003f3f3ff290 */ /* 0x000fe8000fffe03f */
[----:B------:R-:W-:Y:S01]  /*21a00*/  STL.64 [R1+0x330], R12 ;  /* 0x0003300c01007387 */ /* 0x000fe20000100a00 */
[----:B------:R-:W-:Y:S02]  /*21a10*/  STL.64 [R1+0x338], R14 ;  /* 0x0003380e01007387 */ /* 0x000fe40000100a00 */
[----:B------:R-:W-:Y:S02]  /*21a20*/  STL.64 [R1+0x1c40], R10 ;  /* 0x001c400a01007387 */ /* 0x000fe40000100a00 */
[----:B------:R-:W-:Y:S03]  /*21a30*/  STL [R1+0x1c38], R8 ;  /* 0x001c380801007387 */ /* 0x000fe60000100800 */
[----:B------:R0:W-:Y:S01]  /*21a40*/  STL.64 [R1+0x328], R6 ;  /* 0x0003280601007387 */ /* 0x0001e20000100a00 */
[----:B------:R-:W-:Y:S02]  /*21a50*/  IMAD.MOV.U32 R24, RZ, RZ, R4 ;  /* 0x000000ffff187224 */ /* 0x000fe400078e0004 */
[----:B------:R-:W-:-:S02]  /*21a60*/  IMAD.MOV.U32 R25, RZ, RZ, R5 ;  /* 0x000000ffff197224 */ /* 0x000fc400078e0005 */
[----:B------:R-:W2:Y:S01]  /*21a70*/  LDL.LU R4, [R1+0x80] ;  /* 0x0000800001047983 */ /* 0x000ea20000300800 */
[----:B------:R-:W2:Y:S04]  /*21a80*/  LDL.LU R5, [R1+0x84] ;  /* 0x0000840001057983 */ /* 0x000ea80000300800 */
[----:B0-----:R-:W3:Y:S01]  /*21a90*/  LDL.LU R6, [R1+0x88] ;  /* 0x0000880001067983 */ /* 0x001ee20000300800 */
[----:B------:R-:W3:Y:S03]  /*21aa0*/  LDL.LU R7, [R1+0x8c] ;  /* 0x00008c0001077983 */ /* 0x000ee60000300800 */
[----:B---3--:R-:W-:Y:S01]  /*21ab0*/  STL.64 [R1+0x1bb8], R6 ;  /* 0x001bb80601007387 */ /* 0x008fe20000100a00 */
[----:B--2---:R0:W-:Y:S03]  /*21ac0*/  STL.64 [R1+0x1bb0], R4 ;  /* 0x001bb00401007387 */ /* 0x0041e60000100a00 */
[----:B0-----:R-:W2:Y:S01]  /*21ad0*/  LDL.LU R4, [R1+0x90] ;  /* 0x0000900001047983 */ /* 0x001ea20000300800 */
[----:B------:R-:W2:Y:S02]  /*21ae0*/  LDL.LU R5, [R1+0x94] ;  /* 0x0000940001057983 */ /* 0x000ea40000300800 */
[----:B------:R-:W3:Y:S02]  /*21af0*/  LDL.LU R6, [R1+0x98] ;  /* 0x0000980001067983 */ /* 0x000ee40000300800 */
[----:B------:R-:W3:Y:S01]  /*21b00*/  LDL.LU R7, [R1+0x9c] ;  /* 0x00009c0001077983 */ /* 0x000ee20000300800 */
[----:B------:R-:W4:Y:S01]  /*21b10*/  LDL.LU R20, [R1+0x150] ;  /* 0x0001500001147983 */ /* 0x000f220000300800 */
[----:B------:R-:W4:Y:S02]  /*21b20*/  LDL.LU R21, [R1+0x154] ;  /* 0x0001540001157983 */ /* 0x000f240000300800 */
[----:B------:R-:W2:Y:S02]  /*21b30*/  LDL.LU R22, [R1+0x158] ;  /* 0x0001580001167983 */ /* 0x000ea40000300800 */
[----:B------:R-:W2:Y:S02]  /*21b40*/  LDL.LU R23, [R1+0x15c] ;  /* 0x00015c0001177983 */ /* 0x000ea40000300800 */
[----:B--2---:R-:W-:Y:S01]  /*21b50*/  STL.64 [R1+0x1c58], R22 ;  /* 0x001c581601007387 */ /* 0x004fe20000100a00 */
[----:B----4-:R0:W-:Y:S02]  /*21b60*/  STL.64 [R1+0x1c50], R20 ;  /* 0x001c501401007387 */ /* 0x0101e40000100a00 */
[----:B------:R-:W2:Y:S02]  /*21b70*/  LDL.LU R8, [R1+0x180] ;  /* 0x0001800001087983 */ /* 0x000ea40000300800 */
[----:B------:R-:W2:Y:S01]  /*21b80*/  LDL.LU R9, [R1+0x184] ;  /* 0x0001840001097983 */ /* 0x000ea20000300800 */
[----:B------:R-:W4:Y:S01]  /*21b90*/  LDL.LU R10, [R1+0x188] ;  /* 0x00018800010a7983 */ /* 0x000f220000300800 */
[----:B------:R-:W4:Y:S02]  /*21ba0*/  LDL.LU R11, [R1+0x18c] ;  /* 0x00018c00010b7983 */ /* 0x000f240000300800 */
[----:B------:R-:W-:-:S02]  /*21bb0*/  IMAD.MOV.U32 R14, RZ, RZ, R28 ;  /* 0x000000ffff0e7224 */ /* 0x000fc400078e001c */
[----:B------:R-:W-:Y:S01]  /*21bc0*/  IMAD.MOV.U32 R15, RZ, RZ, R29 ;  /* 0x000000ffff0f7224 */ /* 0x000fe200078e001d */
[----:B----4-:R1:W-:Y:S01]  /*21bd0*/  STL.64 [R1+0x1c68], R10 ;  /* 0x001c680a01007387 */ /* 0x0103e20000100a00 */
[----:B--2---:R-:W-:Y:S02]  /*21be0*/  STL.64 [R1+0x1c60], R8 ;  /* 0x001c600801007387 */ /* 0x004fe40000100a00 */
[----:B------:R-:W2:Y:S02]  /*21bf0*/  LDL.LU R28, [R1+0x1c84] ;  /* 0x001c8400011c7983 */ /* 0x000ea40000300800 */
[----:B------:R-:W4:Y:S01]  /*21c00*/  LDL.LU R29, [R1+0x1c80] ;  /* 0x001c8000011d7983 */ /* 0x000f220000300800 */
[----:B------:R3:W-:Y:S01]  /*21c10*/  STL.64 [R1+0x1c70], R14 ;  /* 0x001c700e01007387 */ /* 0x0007e20000100a00 */
[----:B0-----:R-:W2:Y:S02]  /*21c20*/  LDL.LU R20, [R1+0x1a0] ;  /* 0x0001a00001147983 */ /* 0x001ea40000300800 */
[----:B------:R-:W2:Y:S02]  /*21c30*/  LDL.LU R21, [R1+0x1a4] ;  /* 0x0001a40001157983 */ /* 0x000ea40000300800 */
[----:B------:R-:W2:Y:S01]  /*21c40*/  LDL.LU R22, [R1+0x1a8] ;  /* 0x0001a80001167983 */ /* 0x000ea20000300800 */
[----:B------:R-:W2:Y:S01]  /*21c50*/  LDL.LU R23, [R1+0x1ac] ;  /* 0x0001ac0001177983 */ /* 0x000ea20000300800 */
[----:B-1----:R-:W-:-:S02]  /*21c60*/  IMAD.MOV.U32 R10, RZ, RZ, R0 ;  /* 0x000000ffff0a7224 */ /* 0x002fc400078e0000 */
[----:B------:R-:W-:Y:S01]  /*21c70*/  IMAD.MOV.U32 R11, RZ, RZ, R2 ;  /* 0x000000ffff0b7224 */ /* 0x000fe200078e0002 */
[----:B------:R-:W2:Y:S01]  /*21c80*/  LDL.LU R0, [R1+0x1c7c] ;  /* 0x001c7c0001007983 */ /* 0x000ea20000300800 */
[----:B------:R-:W2:Y:S02]  /*21c90*/  LDL.LU R2, [R1+0x1c78] ;  /* 0x001c780001027983 */ /* 0x000ea40000300800 */
[----:B------:R-:W2:Y:S02]  /*21ca0*/  LDL.LU R12, [R1+0x1b0] ;  /* 0x0001b000010c7983 */ /* 0x000ea40000300800 */
[----:B------:R-:W2:Y:S01]  /*21cb0*/  LDL.LU R13, [R1+0x1b4] ;  /* 0x0001b400010d7983 */ /* 0x000ea20000300800 */
[----:B---3--:R-:W2:Y:S01]  /*21cc0*/  LDL.LU R14, [R1+0x1b8] ;  /* 0x0001b800010e7983 */ /* 0x008ea20000300800 */
[----:B------:R-:W2:Y:S02]  /*21cd0*/  LDL.LU R15, [R1+0x1bc] ;  /* 0x0001bc00010f7983 */ /* 0x000ea40000300800 */
[----:B------:R-:W-:Y:S02]  /*21ce0*/  STL.64 [R1+0x1bc8], R6 ;  /* 0x001bc80601007387 */ /* 0x000fe40000100a00 */
[----:B------:R0:W-:Y:S02]  /*21cf0*/  STL.64 [R1+0x1bc0], R4 ;  /* 0x001bc00401007387 */ /* 0x0001e40000100a00 */
[----:B0-----:R-:W3:Y:S01]  /*21d00*/  LDL.LU R4, [R1+0xa0] ;  /* 0x0000a00001047983 */ /* 0x001ee20000300800 */
[----:B------:R-:W3:Y:S02]  /*21d10*/  LDL.LU R5, [R1+0xa4] ;  /* 0x0000a40001057983 */ /* 0x000ee40000300800 */
[----:B------:R-:W2:Y:S02]  /*21d20*/  LDL.LU R6, [R1+0xa8] ;  /* 0x0000a80001067983 */ /* 0x000ea40000300800 */
[----:B------:R-:W2:Y:S02]  /*21d30*/  LDL.LU R7, [R1+0xac] ;  /* 0x0000ac0001077983 */ /* 0x000ea40000300800 */
[----:B--2---:R-:W-:Y:S01]  /*21d40*/  STL.64 [R1+0x1be8], R6 ;  /* 0x001be80601007387 */ /* 0x004fe20000100a00 */
[----:B---3--:R0:W-:Y:S03]  /*21d50*/  STL.64 [R1+0x1be0], R4 ;  /* 0x001be00401007387 */ /* 0x0081e60000100a00 */
[----:B0-----:R-:W2:Y:S01]  /*21d60*/  LDL.LU R4, [R1+0xf0] ;  /* 0x0000f00001047983 */ /* 0x001ea20000300800 */
[----:B------:R-:W2:Y:S02]  /*21d70*/  LDL.LU R5, [R1+0xf4] ;  /* 0x0000f40001057983 */ /* 0x000ea40000300800 */
[----:B------:R-:W3:Y:S02]  /*21d80*/  LDL.LU R6, [R1+0xf8] ;  /* 0x0000f80001067983 */ /* 0x000ee40000300800 */
[----:B------:R-:W3:Y:S02]  /*21d90*/  LDL.LU R7, [R1+0xfc] ;  /* 0x0000fc0001077983 */ /* 0x000ee40000300800 */
[----:B---3--:R0:W-:Y:S01]  /*21da0*/  STL.64 [R1+0x1bf8], R6 ;  /* 0x001bf80601007387 */ /* 0x0081e20000100a00 */
[----:B--2---:R-:W-:Y:S03]  /*21db0*/  STL.64 [R1+0x1bf0], R4 ;  /* 0x001bf00401007387 */ /* 0x004fe60000100a00 */
[----:B0-----:R-:W2:Y:S04]  /*21dc0*/  LDL.LU.64 R6, [R1+0x18] ;  /* 0x0000180001067983 */ /* 0x001ea80000300a00 */
[----:B--2---:R0:W-:Y:S04]  /*21dd0*/  STL.64 [R1+0x1c10], R6 ;  /* 0x001c100601007387 */ /* 0x0041e80000100a00 */
[----:B0-----:R-:W2:Y:S01]  /*21de0*/  LDL.LU.64 R6, [R1+0x28] ;  /* 0x0000280001067983 */ /* 0x001ea20000300a00 */
[----:B------:R-:W-:Y:S02]  /*21df0*/  STL [R1+0x1afc], R25 ;  /* 0x001afc1901007387 */ /* 0x000fe40000100800 */
[----:B------:R0:W-:Y:S02]  /*21e00*/  STL [R1+0x1a80], R24 ;  /* 0x001a801801007387 */ /* 0x0001e40000100800 */
[----:B0-----:R-:W3:Y:S01]  /*21e10*/  LDL R24, [R1+0x38c] ;  /* 0x00038c0001187983 */ /* 0x001ee20000100800 */
[----:B------:R-:W-:Y:S03]  /*21e20*/  STL.64 [R1+0x1c08], R26 ;  /* 0x001c081a01007387 */ /* 0x000fe60000100a00 */
[----:B---3--:R0:W-:Y:S04]  /*21e30*/  STL [R1+0x1c00], R24 ;  /* 0x001c001801007387 */ /* 0x0081e80000100800 */
[----:B0-----:R-:W3:Y:S01]  /*21e40*/  LDL.LU R24, [R1+0x110] ;  /* 0x0001100001187983 */ /* 0x001ee20000300800 */
[----:B------:R-:W3:Y:S02]  /*21e50*/  LDL.LU R25, [R1+0x114] ;  /* 0x0001140001197983 */ /* 0x000ee40000300800 */
[----:B------:R-:W2:Y:S02]  /*21e60*/  LDL.LU R26, [R1+0x118] ;  /* 0x00011800011a7983 */ /* 0x000ea40000300800 */
[----:B------:R-:W2:Y:S01]  /*21e70*/  LDL.LU R27, [R1+0x11c] ;  /* 0x00011c00011b7983 */ /* 0x000ea20000300800 */
[C---:B------:R-:W-:Y:S01]  /*21e80*/  HMMA.16816.F32 R8, R16.reuse, R10, R12 ;  /* 0x0000000a1008723c */ /* 0x040fe2000000180c */
[----:B--2---:R-:W-:Y:S01]  /*21e90*/  STL.64 [R1+0x1c20], R26 ;  /* 0x001c201a01007387 */ /* 0x004fe20000100a00 */
[----:B---3--:R0:W-:Y:S03]  /*21ea0*/  STL.64 [R1+0x1c18], R24 ;  /* 0x001c181801007387 */ /* 0x0081e60000100a00 */
[----:B0-----:R-:W2:Y:S01]  /*21eb0*/  LDL.LU R24, [R1+0x130] ;  /* 0x0001300001187983 */ /* 0x001ea20000300800 */
[----:B------:R-:W2:Y:S02]  /*21ec0*/  LDL.LU R25, [R1+0x134] ;  /* 0x0001340001197983 */ /* 0x000ea40000300800 */
[----:B------:R-:W2:Y:S02]  /*21ed0*/  LDL.LU R26, [R1+0x138] ;  /* 0x00013800011a7983 */ /* 0x000ea40000300800 */
[----:B------:R-:W2:Y:S01]  /*21ee0*/  LDL.LU R27, [R1+0x13c] ;  /* 0x00013c00011b7983 */ /* 0x000ea20000300800 */
[----:B------:R-:W3:Y:S11]  /*21ef0*/  LDL.LU.64 R14, [R1+0x1c70] ;  /* 0x001c7000010e7983 */ /* 0x000ef60000300a00 */
[----:B------:R-:W-:Y:S01]  /*21f00*/  @!UPT UIADD3 URZ, URZ, URZ, URZ ;  /* 0x0000003f3f3ff290 */ /* 0x000fe2000fffe03f */
[----:B------:R-:W-:Y:S02]  /*21f10*/  STL.64 [R1+0x310], R8 ;  /* 0x0003100801007387 */ /* 0x000fe40000100a00 */
[----:B------:R0:W-:Y:S02]  /*21f20*/  STL.64 [R1+0x318], R10 ;  /* 0x0003180a01007387 */ /* 0x0001e40000100a00 */
[----:B0-----:R-:W2:Y:S01]  /*21f30*/  LDL.LU.64 R10, [R1+0x1c68] ;  /* 0x001c6800010a7983 */ /* 0x001ea20000300a00 */
[----:B------:R-:W2:Y:S01]  /*21f40*/  LDL.LU.64 R8, [R1+0x1c60] ;  /* 0x001c600001087983 */ /* 0x000ea20000300a00 */
[C---:B---3--:R-:W-:Y:S02]  /*21f50*/  HMMA.16816.F32 R12, R16.reuse, R14, R20 ;  /* 0x0000000e100c723c */ /* 0x048fe40000001814 */
[----:B------:R-:W3:Y:S01]  /*21f60*/  LDL.LU.64 R22, [R1+0x1c58] ;  /* 0x001c580001167983 */ /* 0x000ee20000300a00 */
[----:B------:R-:W3:Y:S11]  /*21f70*/  LDL.LU.64 R20, [R1+0x1c50] ;  /* 0x001c500001147983 */ /* 0x000ef60000300a00 */
[----:B------:R-:W-:Y:S09]  /*21f80*/  @!UPT UIADD3 URZ, URZ, URZ, URZ ;  /* 0x0000003f3f3ff290 */ /* 0x000ff2000fffe03f */
[----:B------:R-:W-:Y:S01]  /*21f90*/  STL.64 [R1+0x1c0], R12 ;  /* 0x0001c00c01007387 */ /* 0x000fe20000100a00 */
[----:B------:R0:W-:Y:S03]  /*21fa0*/  STL.64 [R1+0x1c8], R14 ;  /* 0x0001c80e01007387 */ /* 0x0001e60000100a00 */
[----:B0-----:R-:W2:Y:S02]  /*21fb0*/  LDL.LU.64 R14, [R1+0x1c48] ;  /* 0x001c4800010e7983 */ /* 0x001ea40000300a00 */
[C---:B--2---:R-:W-:Y:S11]  /*21fc0*/  HMMA.16816.F32 R8, R16.reuse, R14, R8 ;  /* 0x0000000e1008723c */ /* 0x044ff60000001808 */
[----:B------:R-:W-:Y:S11]  /*21fd0*/  @!UPT UIADD3 URZ, URZ, URZ, URZ ;  /* 0x0000003f3f3ff290 */ /* 0x000ff6000fffe03f */
[----:B------:R-:W-:Y:S01]  /*21fe0*/  @!UPT UIADD3 URZ, URZ, URZ, URZ ;  /* 0x0000003f3f3ff290 */ /* 0x000fe2000fffe03f */
[----:B------:R-:W-:Y:S01]  /*21ff0*/  STL.64 [R1+0x300], R8 ;  /* 0x0003000801007387 */ /* 0x000fe20000100a00 */
[----:B------:R0:W-:Y:S03]  /*22000*/  STL.64 [R1+0x308], R10 ;  /* 0x0003080a01007387 */ /* 0x0001e60000100a00 */
[----:B0-----:R-:W3:Y:S01]  /*22010*/  LDL.LU.64 R10, [R1+0x1c40] ;  /* 0x001c4000010a7983 */ /* 0x001ee20000300a00 */
[----:B------:R-:W2:Y:S01]  /*22020*/  LDL.LU R8, [R1+0x1c38] ;  /* 0x001c380001087983 */ /* 0x000ea20000300800 */
[----:B---3--:R-:W-:Y:S02]  /*22030*/  HMMA.16816.F32 R16, R16, R10, R20 ;  /* 0x0000000a1010723c */ /* 0x008fe40000001814 */
[----:B------:R-:W3:Y:S01]  /*22040*/  LDL.LU.64 R22, [R1+0x1c30] ;  /* 0x001c300001167983 */ /* 0x000ee20000300a00 */
[----:B------:R-:W3:Y:S11]  /*22050*/  LDL.LU.64 R20, [R1+0x1c28] ;  /* 0x001c280001147983 */ /* 0x000ef60000300a00 */
[----:B------:R-:W-:Y:S09]  /*22060*/  @!UPT UIADD3 URZ, URZ, URZ, URZ ;  /* 0x0000003f3f3ff290 */ /* 0x000ff2000fffe03f */
[----:B------:R-:W-:Y:S01]  /*22070*/  STL.64 [R1+0x2c0], R16 ;  /* 0x0002c01001007387 */ /* 0x000fe20000100a00 */
[----:B------:R2:W-:Y:S02]  /*22080*/  STL.64 [R1+0x2c8], R18 ;  /* 0x0002c81201007387 */ /* 0x0005e40000100a00 */
[----:B--2---:R-:W-:Y:S02]  /*22090*/  IMAD.MOV.U32 R18, RZ, RZ, R8 ;  /* 0x000000ffff127224 */ /* 0x004fe400078e0008 */
[----:B------:R-:W-:Y:S02]  /*220a0*/  IMAD.MOV.U32 R19, RZ, RZ, R3 ;  /* 0x000000ffff137224 */ /* 0x000fe400078e0003 */
[----:B------:R-:W-:Y:S02]  /*220b0*/  IMAD.MOV.U32 R8, RZ, RZ, R6 ;  /* 0x000000ffff087224 */ /* 0x000fe400078e0006 */
[----:B------:R-:W-:Y:S01]  /*220c0*/  IMAD.MOV.U32 R3, RZ, RZ, R7 ;  /* 0x000000ffff037224 */ /* 0x000fe200078e0007 */
[C---:B---3--:R-:W-:Y:S11]  /*220d0*/  HMMA.16816.F32 R24, R20.reuse, R6, R24 ;  /* 0x000000061418723c */ /* 0x048ff60000001818 */
[----:B------:R-:W-:Y:S11]  /*220e0*/  @!UPT UIADD3 URZ, URZ, URZ, URZ ;  /* 0x0000003f3f3ff290 */ /* 0x000ff6000fffe03f */
[----:B------:R-:W-:Y:S01]  /*220f0*/  @!UPT UIADD3 URZ, URZ, URZ, URZ ;  /* 0x0000003f3f3ff290 */ /* 0x000fe2000fffe03f */
        /* <DEDUP_REMOVED lines=12> */
[----:B------:R-:W3:Y:S02]  /*221c0*/  LDL.LU R24, [R1+0x1c00] ;  /* 0x001c000001187983 */ /* 0x000ee40000300800 */
[----:B------:R-:W2:Y:S02]  /*221d0*/  LDL.LU.64 R6, [R1+0x1bf8] ;  /* 0x001bf80001067983 */ /* 0x000ea40000300a00 */
[----:B------:R-:W2:Y:S01]  /*221e0*/  LDL.LU.64 R4, [R1+0x1bf0] ;  /* 0x001bf00001047983 */ /* 0x000ea20000300a00 */
[----:B------:R0:W-:Y:S01]  /*221f0*/  STL.64 [R1+0x1bd8], R14 ;  /* 0x001bd80e01007387 */ /* 0x0001e20000100a00 */
[----:B------:R-:W-:Y:S03]  /*22200*/  STL [R1+0x1bd0], R12 ;  /* 0x001bd00c01007387 */ /* 0x000fe60000100800 */
[----:B0-----:R-:W3:Y:S01]  /*22210*/  LDL.LU.64 R14, [R1+0xc8] ;  /* 0x0000c800010e7983 */ /* 0x001ee20000300a00 */
[----:B--2---:R-:W-:Y:S11]  /*22220*/  HMMA.16816.F32 R4, R20, R18, R4 ;  /* 0x000000121404723c */ /* 0x004ff60000001804 */
[----:B------:R-:W-:Y:S11]  /*22230*/  @!UPT UIADD3 URZ, URZ, URZ, URZ ;  /* 0x0000003f3f3ff290 */ /* 0x000ff6000fffe03f */
[----:B------:R-:W-:Y:S01]  /*22240*/  @!UPT UIADD3 URZ, URZ, URZ, URZ ;  /* 0x0000003f3f3ff290 */ /* 0x000fe2000fffe03f */
[----:B------:R-:W-:Y:S01]  /*22250*/  STL.64 [R1+0x280], R4 ;  /* 0x0002800401007387 */ /* 0x000fe20000100a00 */
[----:B------:R0:W-:Y:S03]  /*22260*/  STL.64 [R1+0x288], R6 ;  /* 0x0002880601007387 */ /* 0x0001e60000100a00 */
[----:B0-----:R-:W2:Y:S01]  /*22270*/  LDL.LU.64 R6, [R1+0x1be8] ;  /* 0x001be80001067983 */ /* 0x001ea20000300a00 */
[----:B------:R-:W2:Y:S02]  /*22280*/  LDL.LU.64 R4, [R1+0x1be0] ;  /* 0x001be00001047983 */ /* 0x000ea40000300a00 */
[----:B------:R0:W-:Y:S02]  /*22290*/  STL.64 [R1+0x1b50], R18 ;  /* 0x001b501201007387 */ /* 0x0001e40000100a00 */
[----:B------:R-:W2:Y:S01]  /*222a0*/  LDL.LU R16, [R1+0xd0] ;  /* 0x0000d00001107983 */ /* 0x000ea20000300800 */
[----:B------:R-:W2:Y:S01]  /*222b0*/  LDL.LU R17, [R1+0xd4] ;  /* 0x0000d40001117983 */ /* 0x000ea20000300800 */
[----:B0-----:R-:W-:-:S02]  /*222c0*/  IMAD.MOV.U32 R18, RZ, RZ, R2 ;  /* 0x000000ffff127224 */ /* 0x001fc400078e0002 */
[----:B------:R-:W-:Y:S01]  /*222d0*/  IMAD.MOV.U32 R19, RZ, RZ, R0 ;  /* 0x000000ffff137224 */ /* 0x000fe200078e0000 */
[----:B------:R0:W-:Y:S01]  /*222e0*/  STL.64 [R1+0x1b60], R26 ;  /* 0x001b601a01007387 */ /* 0x0001e20000100a00 */
[----:B---3--:R-:W-:Y:S02]  /*222f0*/  STL [R1+0x1b58], R24 ;  /* 0x001b581801007387 */ /* 0x008fe40000100800 */
[----:B------:R-:W-:-:S03]  /*22300*/  IMAD.MOV.U32 R13, RZ, RZ, R15 ;  /* 0x000000ffff0d7224 */ /* 0x000fc600078e000f */
[C---:B--2---:R-:W-:Y:S08]  /*22310*/  HMMA.16816.F32 R16, R20.reuse, R26, R16 ;  /* 0x0000001a1410723c */ /* 0x044ff00000001810 */
[----:B------:R-:W-:Y:S11]  /*22320*/  HMMA.16816.F32 R4, R20, R14, R4 ;  /* 0x0000000e1404723c */ /* 0x000ff60000001804 */
[----:B------:R-:W-:Y:S04]  /*22330*/  @!UPT UIADD3 URZ, URZ, URZ, URZ ;  /* 0x0000003f3f3ff290 */ /* 0x000fe8000fffe03f */
[----:B------:R1:W-:Y:S01]  /*22340*/  STL.64 [R1+0x270], R16 ;  /* 0x0002701001007387 */ /* 0x0003e20000100a00 */
[----:B------:R-:W-:Y:S02]  /*22350*/  STL.64 [R1+0x278], R18 ;  /* 0x0002781201007387 */ /* 0x000fe40000100a00 */
[----:B0-----:R-:W2:Y:S06]  /*22360*/  LDL.LU.64 R26, [R1+0xb8] ;  /* 0x0000b800011a7983 */ /* 0x001eac0000300a00 */
[----:B------:R-:W-:Y:S02]  /*22370*/  IMAD.MOV.U32 R2, RZ, RZ, R6 ;  /* 0x000000ffff027224 */ /* 0x000fe400078e0006 */
[----:B------:R-:W-:-:S02]  /*22380*/  IMAD.MOV.U32 R0, RZ, RZ, R7 ;  /* 0x000000ffff007224 */ /* 0x000fc400078e0007 */
[----:B-1----:R-:W-:Y:S02]  /*22390*/  IMAD.MOV.U32 R16, RZ, RZ, R14 ;  /* 0x000000ffff107224 */ /* 0x002fe400078e000e */
[----:B------:R-:W3:Y:S01]  /*223a0*/  LDL.LU.64 R14, [R1+0x1bd8] ;  /* 0x001bd800010e7983 */ /* 0x000ee20000300a00 */
[----:B------:R-:W2:Y:S02]  /*223b0*/  LDL.LU R12, [R1+0x1bd0] ;  /* 0x001bd000010c7983 */ /* 0x000ea40000300800 */
[----:B------:R0:W-:Y:S02]  /*223c0*/  STL.64 [R1+0x260], R4 ;  /* 0x0002600401007387 */ /* 0x0001e40000100a00 */
[----:B------:R-:W2:Y:S01]  /*223d0*/  LDL.LU.64 R6, [R1+0x1bc8] ;  /* 0x001bc80001067983 */ /* 0x000ea20000300a00 */
[----:B0-----:R-:W2:Y:S01]  /*223e0*/  LDL.LU.64 R4, [R1+0x1bc0] ;  /* 0x001bc00001047983 */ /* 0x001ea20000300a00 */
[----:B------:R-:W-:Y:S02]  /*223f0*/  STL [R1+0x19bc], R0 ;  /* 0x0019bc0001007387 */ /* 0x000fe40000100800 */
[----:B------:R-:W-:Y:S01]  /*22400*/  STL [R1+0x19b8], R2 ;  /* 0x0019b80201007387 */ /* 0x000fe20000100800 */
[C---:B--2---:R-:W-:Y:S11]  /*22410*/  HMMA.16816.F32 R4, R20.reuse, R26, R4 ;  /* 0x0000001a1404723c */ /* 0x044ff60000001804 */
[----:B------:R-:W-:Y:S11]  /*22420*/  @!UPT UIADD3 URZ, URZ, URZ, URZ ;  /* 0x0000003f3f3ff290 */ /* 0x000ff6000fffe03f */
[----:B------:R-:W-:Y:S01]  /*22430*/  @!UPT UIADD3 URZ, URZ, URZ, URZ ;  /* 0x0000003f3f3ff290 */ /* 0x000fe2000fffe03f */
[----:B------:R-:W-:Y:S01]  /*22440*/  STL.64 [R1+0x250], R4 ;  /* 0x0002500401007387 */ /* 0x000fe20000100a00 */
[----:B------:R0:W-:Y:S03]  /*22450*/  STL.64 [R1+0x258], R6 ;  /* 0x0002580601007387 */ /* 0x0001e60000100a00 */
[----:B0-----:R-:W2:Y:S01]  /*22460*/  LDL.LU.64 R6, [R1+0x1bb8] ;  /* 0x001bb80001067983 */ /* 0x001ea20000300a00 */
[----:B------:R-:W2:Y:S02]  /*22470*/  LDL.LU.64 R4, [R1+0x1bb0] ;  /* 0x001bb00001047983 */ /* 0x000ea40000300a00 */
[----:B---3--:R-:W-:Y:S01]  /*22480*/  STL.64 [R1+0x1b18], R14 ;  /* 0x001b180e01007387 */ /* 0x008fe20000100a00 */
[----:B--2---:R-:W-:Y:S11]  /*22490*/  HMMA.16816.F32 R4, R20, R14, R4 ;  /* 0x0000000e1404723c */ /* 0x004ff60000001804 */
[----:B------:R-:W-:Y:S11]  /*224a0*/  @!UPT UIADD3 URZ, URZ, URZ, URZ ;  /* 0x0000003f3f3ff290 */ /* 0x000ff6000fffe03f */
[----:B------:R-:W-:Y:S01]  /*224b0*/  @!UPT UIADD3 URZ, URZ, URZ, URZ ;  /* 0x0000003f3f3ff290 */ /* 0x000fe2000fffe03f */
[----:B------:R0:W-:Y:S01]  /*224c0*/  STL.64 [R1+0x230], R4 ;  /* 0x0002300401007387 */ /* 0x0001e20000100a00 */
[----:B------:R1:W-:Y:S03]  /*224d0*/  STL.64 [R1+0x238], R6 ;  /* 0x0002380601007387 */ /* 0x0003e60000100a00 */
[----:B0-----:R-:W2:Y:S01]  /*224e0*/  LDL.LU R4, [R1+0x30] ;  /* 0x0000300001047983 */ /* 0x001ea20000300800 */
[----:B------:R-:W2:Y:S02]  /*224f0*/  LDL.LU R5, [R1+0x34] ;  /* 0x0000340001057983 */ /* 0x000ea40000300800 */
[----:B-1----:R-:W3:Y:S02]  /*22500*/  LDL.LU R6, [R1+0x38] ;  /* 0x0000380001067983 */ /* 0x002ee40000300800 */
[----:B------:R-:W3:Y:S02]  /*22510*/  LDL.LU R7, [R1+0x3c] ;  /* 0x00003c0001077983 */ /* 0x000ee40000300800 */
[----:B------:R-:W-:-:S02]  /*22520*/  IMAD.MOV.U32 R2, RZ, RZ, R26 ;  /* 0x000000ffff027224 */ /* 0x000fc400078e001a */
[----:B------:R-:W-:Y:S02]  /*22530*/  IMAD.MOV.U32 R0, RZ, RZ, R27 ;  /* 0x000000ffff007224 */ /* 0x000fe400078e001b */
[----:B------:R-:W-:Y:S02]  /*22540*/  IMAD.MOV.U32 R18, RZ, RZ, R12 ;  /* 0x000000ffff127224 */ /* 0x000fe400078e000c */
[----:B------:R-:W-:Y:S02]  /*22550*/  IMAD.MOV.U32 R19, RZ, RZ, R9 ;  /* 0x000000ffff137224 */ /* 0x000fe400078e0009 */
[----:B------:R-:W-:Y:S02]  /*22560*/  IMAD.MOV.U32 R14, RZ, RZ, R2 ;  /* 0x000000ffff0e7224 */ /* 0x000fe400078e0002 */
[----:B------:R-:W-:Y:S01]  /*22570*/  IMAD.MOV.U32 R15, RZ, RZ, R0 ;  /* 0x000000ffff0f7224 */ /* 0x000fe200078e0000 */
[----:B---3--:R0:W-:Y:S01]  /*22580*/  STL.64 [R1+0x1b70], R6 ;  /* 0x001b700601007387 */ /* 0x0081e20000100a00 */
[----:B--2---:R1:W-:Y:S03]  /*22590*/  STL.64 [R1+0x1b68], R4 ;  /* 0x001b680401007387 */ /* 0x0043e60000100a00 */
[----:B------:R-:W-:Y:S02]  /*225a0*/  STL.64 [R1+0x1b30], R14 ;  /* 0x001b300e01007387 */ /* 0x000fe40000100a00 */
[----:B------:R-:W-:Y:S02]  /*225b0*/  STL.64 [R1+0x1b78], R18 ;  /* 0x001b781201007387 */ /* 0x000fe40000100a00 */
[----:B0-----:R-:W-:-:S02]  /*225c0*/  IMAD.MOV.U32 R6, RZ, RZ, R8 ;  /* 0x000000ffff067224 */ /* 0x001fc400078e0008 */
[----:B------:R-:W-:-:S05]  /*225d0*/  IMAD.MOV.U32 R7, RZ, RZ, R3 ;  /* 0x000000ffff077224 */ /* 0x000fca00078e0003 */
[----:B------:R0:W-:Y:S01]  /*225e0*/  STL.64 [R1+0x1ba8], R6 ;  /* 0x001ba80601007387 */ /* 0x0001e20000100a00 */
[----:B-1----:R-:W2:Y:S02]  /*225f0*/  LDL.LU R4, [R1+0x70] ;  /* 0x0000700001047983 */ /* 0x002ea40000300800 */
[----:B------:R-:W2:Y:S01]  /*22600*/  LDL.LU R5, [R1+0x74] ;  /* 0x0000740001057983 */ /* 0x000ea20000300800 */
[----:B0-----:R-:W2:Y:S01]  /*22610*/  LDL.LU R6, [R1+0x78] ;  /* 0x0000780001067983 */ /* 0x001ea20000300800 */
[----:B------:R-:W2:Y:S02]  /*22620*/  LDL.LU R7, [R1+0x7c] ;  /* 0x00007c0001077983 */ /* 0x000ea40000300800 */
[----:B------:R-:W-:Y:S02]  /*22630*/  IMAD.MOV.U32 R14, RZ, RZ, R16 ;  /* 0x000000ffff0e7224 */ /* 0x000fe400078e0010 */
[----:B------:R-:W3:Y:S01]  /*22640*/  LDL.LU R16, [R1+0x60] ;  /* 0x0000600001107983 */ /* 0x000ee20000300800 */
[----:B------:R-:W3:Y:S02]  /*22650*/  LDL.LU R17, [R1+0x64] ;  /* 0x0000640001117983 */ /* 0x000ee40000300800 */
[----:B------:R-:W3:Y:S02]  /*22660*/  LDL.LU R18, [R1+0x68] ;  /* 0x0000680001127983 */ /* 0x000ee40000300800 */
[----:B------:R-:W-:Y:S01]  /*22670*/  IMAD.MOV.U32 R15, RZ, RZ, R13 ;  /* 0x000000ffff0f7224 */ /* 0x000fe200078e000d */
[----:B------:R-:W3:Y:S01]  /*22680*/  LDL.LU R19, [R1+0x6c] ;  /* 0x00006c0001137983 */ /* 0x000ee20000300800 */
[----:B------:R-:W3:Y:S02]  /*22690*/  LDL.LU R24, [R1+0x50] ;  /* 0x0000500001187983 */ /* 0x000ee40000300800 */
[----:B------:R-:W3:Y:S02]  /*226a0*/  LDL.LU R25, [R1+0x54] ;  /* 0x0000540001197983 */ /* 0x000ee40000300800 */
[----:B------:R-:W3:Y:S01]  /*226b0*/  LDL.LU R26, [R1+0x58] ;  /* 0x00005800011a7983 */ /* 0x000ee20000300800 */
[----:B------:R-:W3:Y:S01]  /*226c0*/  LDL.LU R27, [R1+0x5c] ;  /* 0x00005c00011b7983 */ /* 0x000ee20000300800 */
[----:B------:R0:W-:Y:S02]  /*226d0*/  STL.64 [R1+0x1b48], R14 ;  /* 0x001b480e01007387 */ /* 0x0001e40000100a00 */
[----:B------:R-:W-:-:S02]  /*226e0*/  IMAD.MOV.U32 R3, RZ, RZ, R11 ;  /* 0x000000ffff037224 */ /* 0x000fc400078e000b */
[----:B------:R-:W3:Y:S01]  /*226f0*/  LDL.LU R12, [R1+0x40] ;  /* 0x00004000010c7983 */ /* 0x000ee20000300800 */
[----:B------:R-:W3:Y:S04]  /*22700*/  LDL.LU R13, [R1+0x44] ;  /* 0x00004400010d7983 */ /* 0x000ee80000300800 */
[----:B0-----:R-:W3:Y:S01]  /*22710*/  LDL.LU R14, [R1+0x48] ;  /* 0x00004800010e7983 */ /* 0x001ee20000300800 */
[----:B------:R-:W3:Y:S01]  /*22720*/  LDL.LU R15, [R1+0x4c] ;  /* 0x00004c00010f7983 */ /* 0x000ee20000300800 */
[----:B--2---:R-:W-:Y:S02]  /*22730*/  HMMA.16816.F32 R20, R20, R10, R4 ;  /* 0x0000000a1414723c */ /* 0x004fe40000001804 */
[----:B------:R-:W3:Y:S05]  /*22740*/  LDL.LU.64 R6, [R1+0x1ba8] ;  /* 0x001ba80001067983 */ /* 0x000eea0000300a00 */
[----:B------:R-:W-:-:S02]  /*22750*/  IMAD.MOV.U32 R4, RZ, RZ, R10 ;  /* 0x000000ffff047224 */ /* 0x000fc400078e000a */
[----:B------:R-:W2:Y:S01]  /*22760*/  LDL.LU.64 R10, [R1+0x1ba0] ;  /* 0x001ba000010a7983 */ /* 0x000ea20000300a00 */
[----:B------:R-:W2:Y:S11]  /*22770*/  LDL.LU.64 R8, [R1+0x1b98] ;  /* 0x001b980001087983 */ /* 0x000eb60000300a00 */
[----:B------:R-:W-:Y:S03]  /*22780*/  @!UPT UIADD3 URZ, URZ, URZ, URZ ;  /* 0x0000003f3f3ff290 */ /* 0x000fe6000fffe03f */
[----:B------:R-:W-:Y:S02]  /*22790*/  IMAD.MOV.U32 R0, RZ, RZ, R22 ;  /* 0x000000ffff007224 */ /* 0x000fe400078e0016 */
[----:B------:R-:W-:Y:S02]  /*227a0*/  IMAD.MOV.U32 R2, RZ, RZ, R23 ;  /* 0x000000ffff027224 */ /* 0x000fe400078e0017 */
[----:B------:R-:W-:Y:S02]  /*227b0*/  IMAD.MOV.U32 R22, RZ, RZ, R4 ;  /* 0x000000ffff167224 */ /* 0x000fe400078e0004 */
[----:B------:R-:W-:Y:S01]  /*227c0*/  IMAD.MOV.U32 R23, RZ, RZ, R3 ;  /* 0x000000ffff177224 */ /* 0x000fe200078e0003 */
[----:B------:R0:W-:Y:S04]  /*227d0*/  STL.64 [R1+0x200], R20 ;  /* 0x0002001401007387 */ /* 0x0001e80000100a00 */
[----:B------:R1:W-:Y:S04]  /*227e0*/  STL.64 [R1+0x1b10], R22 ;  /* 0x001b101601007387 */ /* 0x0003e80000100a00 */
[----:B0-----:R-:W2:Y:S01]  /*227f0*/  LDL.LU R20, [R1+0x170] ;  /* 0x0001700001147983 */ /* 0x001ea20000300800 */
[----:B------:R-:W2:Y:S03]  /*22800*/  LDL.LU R21, [R1+0x174] ;  /* 0x0001740001157983 */ /* 0x000ea60000300800 */
[----:B-1----:R-:W2:Y:S01]  /*22810*/  LDL.LU R22, [R1+0x178] ;  /* 0x0001780001167983 */ /* 0x002ea20000300800 */
[----:B----4-:R-:W-:-:S02]  /*22820*/  IMAD.MOV.U32 R23, RZ, RZ, R29 ;  /* 0x000000ffff177224 */ /* 0x010fc400078e001d */
[----:B------:R-:W4:Y:S03]  /*22830*/  LDL.LU R29, [R1+0x1b94] ;  /* 0x001b9400011d7983 */ /* 0x000f260000300800 */
[----:B--2---:R-:W-:Y:S01]  /*22840*/  STL.64 [R1+0x1b28], R22 ;  /* 0x001b281601007387 */ /* 0x004fe20000100a00 */
[----:B------:R0:W-:Y:S02]  /*22850*/  STL.64 [R1+0x1b20], R20 ;  /* 0x001b201401007387 */ /* 0x0001e40000100a00 */
[----:B0-----:R-:W-:Y:S02]  /*22860*/  IMAD.MOV.U32 R20, RZ, RZ, R8 ;  /* 0x000000ffff147224 */ /* 0x001fe400078e0008 */
[----:B------:R-:W-:Y:S01]  /*22870*/  IMAD.MOV.U32 R21, RZ, RZ, R9 ;  /* 0x000000ffff157224 */ /* 0x000fe200078e0009 */
[----:B------:R-:W3:Y:S01]  /*22880*/  LDL.LU R8, [R1+0x1b90] ;  /* 0x001b900001087983 */ /* 0x000ee20000300800 */
[----:B------:R-:W3:Y:S02]  /*22890*/  LDL.LU R9, [R1+0x1b8c] ;  /* 0x001b8c0001097983 */ /* 0x000ee40000300800 */
[----:B------:R-:W-:-:S02]  /*228a0*/  IMAD.MOV.U32 R22, RZ, RZ, R10 ;  /* 0x000000ffff167224 */ /* 0x000fc400078e000a */
[----:B------:R-:W-:Y:S01]  /*228b0*/  IMAD.MOV.U32 R23, RZ, RZ, R11 ;  /* 0x000000ffff177224 */ /* 0x000fe200078e000b */
[----:B------:R-:W3:Y:S01]  /*228c0*/  LDL.LU R10, [R1+0x1b88] ;  /* 0x001b8800010a7983 */ /* 0x000ee20000300800 */
[----:B------:R-:W3:Y:S03]  /*228d0*/  LDL.LU R11, [R1+0x1b84] ;  /* 0x001b8400010b7983 */ /* 0x000ee60000300800 */
[----:B------:R-:W-:Y:S01]  /*228e0*/  STL.64 [R1+0x1b40], R22 ;  /* 0x001b401601007387 */ /* 0x000fe20000100a00 */
[----:B------:R0:W-:Y:S03]  /*228f0*/  STL.64 [R1+0x1b38], R20 ;  /* 0x001b381401007387 */ /* 0x0001e60000100a00 */
[----:B0-----:R-:W2:Y:S01]  /*22900*/  LDL.LU R20, [R1+0x120] ;  /* 0x0001200001147983 */ /* 0x001ea20000300800 */
[----:B------:R-:W2:Y:S02]  /*22910*/  LDL.LU R21, [R1+0x124] ;  /* 0x0001240001157983 */ /* 0x000ea40000300800 */
[----:B------:R-:W2:Y:S02]  /*22920*/  LDL.LU R22, [R1+0x128] ;  /* 0x0001280001167983 */ /* 0x000ea40000300800 */
[----:B----4-:R-:W-:-:S02]  /*22930*/  IMAD.MOV.U32 R23, RZ, RZ, R29 ;  /* 0x000000ffff177224 */ /* 0x010fc400078e001d */
[----:B------:R-:W4:Y:S01]  /*22940*/  LDL.LU R29, [R1+0x1b80] ;  /* 0x001b8000011d7983 */ /* 0x000f220000300800 */
[----:B------:R-:W-:Y:S02]  /*22950*/  STL [R1+0x19d4], R2 ;  /* 0x0019d40201007387 */ /* 0x000fe40000100800 */
[----:B------:R-:W-:Y:S01]  /*22960*/  STL [R1+0x19d0], R0 ;  /* 0x0019d00001007387 */ /* 0x000fe20000100800 */
[C---:B---3--:R-:W-:Y:S01]  /*22970*/  HMMA.16816.F32 R4, R8.reuse, R6, R16 ;  /* 0x000000060804723c */ /* 0x048fe20000001810 */
[----:B------:R-:W3:Y:S11]  /*22980*/  LDL.LU.64 R18, [R1+0x1b78] ;  /* 0x001b780001127983 */ /* 0x000ef60000300a00 */
[----:B------:R-:W-:Y:S11]  /*22990*/  @!UPT UIADD3 URZ, URZ, URZ, URZ ;  /* 0x0000003f3f3ff290 */ /* 0x000ff6000fffe03f */
[----:B------:R-:W-:Y:S01]  /*229a0*/  STL.64 [R1+0x1e0], R4 ;  /* 0x0001e00401007387 */ /* 0x000fe20000100a00 */
[----:B------:R0:W-:Y:S03]  /*229b0*/  STL.64 [R1+0x1e8], R6 ;  /* 0x0001e80601007387 */ /* 0x0001e60000100a00 */
[----:B0-----:R-:W2:Y:S01]  /*229c0*/  LDL.LU.64 R6, [R1+0x1b70] ;  /* 0x001b700001067983 */ /* 0x001ea20000300a00 */
[----:B------:R-:W2:Y:S01]  /*229d0*/  LDL.LU.64 R4, [R1+0x1b68] ;  /* 0x001b680001047983 */ /* 0x000ea20000300a00 */
[C---:B---3--:R-:W-:Y:S02]  /*229e0*/  HMMA.16816.F32 R16, R8.reuse, R18, R24 ;  /* 0x000000120810723c */ /* 0x048fe40000001818 */
[----:B------:R-:W2:Y:S01]  /*229f0*/  LDL.LU.64 R26, [R1+0x1b60] ;  /* 0x001b6000011a7983 */ /* 0x000ea20000300a00 */
[----:B------:R-:W3:Y:S11]  /*22a00*/  LDL.LU R24, [R1+0x1b58] ;  /* 0x001b580001187983 */ /* 0x000ef60000300800 */
[----:B------:R-:W-:Y:S09]  /*22a10*/  @!UPT UIADD3 URZ, URZ, URZ, URZ ;  /* 0x0000003f3f3ff290 */ /* 0x000ff2000fffe03f */
[----:B------:R-:W-:Y:S01]  /*22a20*/  STL.64 [R1+0x1d0], R16 ;  /* 0x0001d01001007387 */ /* 0x000fe20000100a00 */
[----:B------:R0:W-:Y:S03]  /*22a30*/  STL.64 [R1+0x1d8], R18 ;  /* 0x0001d81201007387 */ /* 0x0001e60000100a00 */
[----:B0-----:R-:W2:Y:S02]  /*22a40*/  LDL.LU.64 R18, [R1+0x1b50] ;  /* 0x001b500001127983 */ /* 0x001ea40000300a00 */
[C---:B--2---:R-:W-:Y:S08]  /*22a50*/  HMMA.16816.F32 R16, R8.reuse, R18, R12 ;  /* 0x000000120810723c */ /* 0x044ff0000000180c */
[----:B------:R-:W-:Y:S01]  /*22a60*/  HMMA.16816.F32 R12, R8, R26, R4 ;  /* 0x0000001a080c723c */ /* 0x000fe20000001804 */
[----:B----4-:R-:W0:Y:S11]  /*22a70*/  LDSM.16.MT88.4 R4, [R29+0x8000] ;  /* 0x008000001d04783b */ /* 0x010e360000004200 */
[----:B------:R-:W-:Y:S03]  /*22a80*/  @!UPT UIADD3 URZ, URZ, URZ, URZ ;  /* 0x0000003f3f3ff290 */ /* 0x000fe6000fffe03f */
[----:B------:R-:W-:Y:S01]  /*22a90*/  STL.64 [R1+0x1b0], R16 ;  /* 0x0001b01001007387 */ /* 0x000fe20000100a00 */
[----:B------:R-:W-:Y:S03]  /*22aa0*/  STL.64 [R1+0x1b8], R18 ;  /* 0x0001b81201007387 */ /* 0x000fe60000100a00 */
[----:B0-----:R-:W-:Y:S04]  /*22ab0*/  STL.64 [R1+0x1b08], R6 ;  /* 0x001b080601007387 */ /* 0x001fe80000100a00 */
[----:B------:R-:W-:Y:S02]  /*22ac0*/  STL.64 [R1+0x1a0], R12 ;  /* 0x0001a00c01007387 */ /* 0x000fe40000100a00 */
[----:B------:R-:W-:Y:S02]  /*22ad0*/  STL.64 [R1+0x1a8], R14 ;  /* 0x0001a80e01007387 */ /* 0x000fe40000100a00 */
[----:B---3--:R-:W0:Y:S04]  /*22ae0*/  LDSM.16.M88.4 R12, [R24+0x10080] ;  /* 0x01008000180c783b */ /* 0x008e280000000200 */
[----:B------:R1:W-:Y:S04]  /*22af0*/  STL.64 [R1+0x1b00], R4 ;  /* 0x001b000401007387 */ /* 0x0003e80000100a00 */
[----:B-1----:R-:W2:Y:S01]  /*22b00*/  LDL.LU R4, [R1+0x190] ;  /* 0x0001900001047983 */ /* 0x002ea20000300800 */
[----:B------:R-:W2:Y:S02]  /*22b10*/  LDL.LU R5, [R1+0x194] ;  /* 0x0001940001057983 */ /* 0x000ea40000300800 */
[----:B------:R-:W2:Y:S01]  /*22b20*/  LDL.LU R6, [R1+0x198] ;  /* 0x0001980001067983 */ /* 0x000ea20000300800 */
[----:B0-----:R-:W-:Y:S01]  /*22b30*/  STL.64 [R1+0xf0], R12 ;  /* 0x0000f00c01007387 */ /* 0x001fe20000100a00 */
[----:B------:R0:W-:Y:S03]  /*22b40*/  STL.64 [R1+0xf8], R14 ;  /* 0x0000f80e01007387 */ /* 0x0001e60000100a00 */
[----:B0-----:R-:W3:Y:S01]  /*22b50*/  LDL.LU.64 R14, [R1+0x1b48] ;  /* 0x001b4800010e7983 */ /* 0x001ee20000300a00 */
[----:B------:R-:W-:-:S02]  /*22b60*/  IMAD.MOV.U32 R17, RZ, RZ, R12 ;  /* 0x000000ffff117224 */ /* 0x000fc400078e000c */
[----:B------:R-:W-:Y:S02]  /*22b70*/  IMAD.MOV.U32 R16, RZ, RZ, R13 ;  /* 0x000000ffff107224 */ /* 0x000fe400078e000d */
[----:B---3--:R-:W-:Y:S01]  /*22b80*/  HMMA.16816.F32 R12, R8, R14, R20 ;  /* 0x0000000e080c723c */ /* 0x008fe20000001814 */
[----:B------:R-:W3:Y:S01]  /*22b90*/  LDL.LU.64 R22, [R1+0x1b40] ;  /* 0x001b400001167983 */ /* 0x000ee20000300a00 */
[----:B------:R-:W3:Y:S11]  /*22ba0*/  LDL.LU.64 R20, [R1+0x1b38] ;  /* 0x001b380001147983 */ /* 0x000ef60000300a00 */
[----:B------:R-:W-:Y:S10]  /*22bb0*/  @!UPT UIADD3 URZ, URZ, URZ, URZ ;  /* 0x0000003f3f3ff290 */ /* 0x000ff4000fffe03f */
[----:B------:R-:W-:Y:S01]  /*22bc0*/  STL.64 [R1+0x180], R12 ;  /* 0x0001800c01007387 */ /* 0x000fe20000100a00 */
[----:B------:R-:W-:Y:S02]  /*22bd0*/  STL.64 [R1+0x188], R14 ;  /* 0x0001880e01007387 */ /* 0x000fe40000100a00 */
[----:B------:R-:W0:Y:S02]  /*22be0*/  LDSM.16.M88.4 R12, [R24+0x10880] ;  /* 0x01088000180c783b */ /* 0x000e240000000200 */
[----:B0-----:R-:W-:Y:S02]  /*22bf0*/  STL.64 [R1+0xd0], R12 ;  /* 0x0000d00c01007387 */ /* 0x001fe40000100a00 */
[----:B------:R0:W-:Y:S02]  /*22c00*/  STL.64 [R1+0xd8], R14 ;  /* 0x0000d80e01007387 */ /* 0x0001e40000100a00 */
        /* <DEDUP_REMOVED lines=11> */
[----:B------:R-:W-:Y:S02]  /*22cc0*/  IMAD.MOV.U32 R27, RZ, RZ, R12 ;  /* 0x000000ffff1b7224 */ /* 0x000fe400078e000c */
[----:B------:R-:W-:Y:S02]  /*22cd0*/  IMAD.MOV.U32 R26, RZ, RZ, R13 ;  /* 0x000000ffff1a7224 */ /* 0x000fe400078e000d */
[----:B------:R-:W-:Y:S01]  /*22ce0*/  IMAD.MOV.U32 R2, RZ, RZ, R14 ;  /* 0x000000ffff027224 */ /* 0x000fe200078e000e */
[----:B------:R-:W-:Y:S01]  /*22cf0*/  STL.64 [R1+0xc8], R14 ;  /* 0x0000c80e01007387 */ /* 0x000fe20000100a00 */
[----:B------:R-:W-:-:S02]  /*22d00*/  IMAD.MOV.U32 R0, RZ, RZ, R15 ;  /* 0x000000ffff007224 */ /* 0x000fc400078e000f */
[----:B------:R-:W0:Y:S02]  /*22d10*/  LDSM.16.M88.4 R12, [R24+0x11880] ;  /* 0x01188000180c783b */ /* 0x000e240000000200 */
[----:B0-----:R-:W-:Y:S02]  /*22d20*/  STL.64 [R1+0xb0], R12 ;  /* 0x0000b00c01007387 */ /* 0x001fe40000100a00 */
[----:B------:R0:W-:Y:S02]  /*22d30*/  STL.64 [R1+0xb8], R14 ;  /* 0x0000b80e01007387 */ /* 0x0001e40000100a00 */
[----:B0-----:R-:W3:Y:S01]  /*22d40*/  LDL.LU.64 R14, [R1+0x1b18] ;  /* 0x001b1800010e7983 */ /* 0x001ee20000300a00 */
[----:B------:R-:W-:Y:S02]  /*22d50*/  IMAD.MOV.U32 R25, RZ, RZ, R12 ;  /* 0x000000ffff197224 */ /* 0x000fe400078e000c */
[----:B------:R-:W-:Y:S02]  /*22d60*/  IMAD.MOV.U32 R3, RZ, RZ, R13 ;  /* 0x000000ffff037224 */ /* 0x000fe400078e000d */
[----:B------:R-:W-:Y:S01]  /*22d70*/  IMAD.MOV.U32 R7, RZ, RZ, R28 ;  /* 0x000000ffff077224 */ /* 0x000fe200078e001c */
[----:B---3--:R-:W-:Y:S01]  /*22d80*/  HMMA.16816.F32 R12, R8, R14, R20 ;  /* 0x0000000e080c723c */ /* 0x008fe20000001814 */
[----:B------:R-:W2:Y:S11]  /*22d90*/  LDL.LU.64 R22, [R1+0x1b10] ;  /* 0x001b100001167983 */ /* 0x000eb60000300a00 */
[----:B------:R-:W-:Y:S11]  /*22da0*/  @!UPT UIADD3 URZ, URZ, URZ, URZ ;  /* 0x0000003f3f3ff290 */ /* 0x000ff6000fffe03f */
[----:B------:R-:W-:Y:S01]  /*22db0*/  STL.64 [R1+0x150], R12 ;  /* 0x0001500c01007387 */ /* 0x000fe20000100a00 */
[----:B------:R-:W-:Y:S02]  /*22dc0*/  STL.64 [R1+0x158], R14 ;  /* 0x0001580e01007387 */ /* 0x000fe40000100a00 */
[----:B------:R-:W0:Y:S04]  /*22dd0*/  LDSM.16.M88.4 R12, [R24+0x12080] ;  /* 0x01208000180c783b */ /* 0x000e280000000200 */
[----:B0-----:R-:W-:-:S05]  /*22de0*/  IMAD.MOV.U32 R28, RZ, RZ, R15 ;  /* 0x000000ffff1c7224 */ /* 0x001fca00078e000f */
[----:B------:R-:W-:Y:S01]  /*22df0*/  STL [R1+0x1920], R28 ;  /* 0x0019201c01007387 */ /* 0x000fe20000100800 */
[----:B--2---:R-:W-:Y:S03]  /*22e00*/  HMMA.16816.F32 R8, R8, R22, R4 ;  /* 0x000000160808723c */ /* 0x004fe60000001804 */
[----:B------:R-:W2:Y:S01]  /*22e10*/  LDL.LU.64 R6, [R1+0x1b08] ;  /* 0x001b080001067983 */ /* 0x000ea20000300a00 */
[----:B------:R-:W2:Y:S02]  /*22e20*/  LDL.LU.64 R4, [R1+0x1b00] ;  /* 0x001b000001047983 */ /* 0x000ea40000300a00 */
[----:B------:R-:W-:Y:S02]  /*22e30*/  STL.64 [R1+0xa0], R12 ;  /* 0x0000a00c01007387 */ /* 0x000fe40000100a00 */
[----:B------:R-:W-:Y:S11]  /*22e40*/  STL.64 [R1+0xa8], R14 ;  /* 0x0000a80e01007387 */ /* 0x000ff60000100a00 */
[----:B------:R-:W-:Y:S04]  /*22e50*/  @!UPT UIADD3 URZ, URZ, URZ, URZ ;  /* 0x0000003f3f3ff290 */ /* 0x000fe8000fffe03f */
[----:B------:R0:W-:Y:S01]  /*22e60*/  STL.64 [R1+0x140], R8 ;  /* 0x0001400801007387 */ /* 0x0001e20000100a00 */
[----:B------:R-:W-:Y:S02]  /*22e70*/  STL.64 [R1+0x148], R10 ;  /* 0x0001480a01007387 */ /* 0x000fe40000100a00 */
[----:B------:R-:W-:Y:S02]  /*22e80*/  STL.64 [R1+0x1aa8], R12 ;  /* 0x001aa80c01007387 */ /* 0x000fe40000100a00 */
[----:B------:R-:W3:Y:S01]  /*22e90*/  LDL.LU R20, [R1+0x2f0] ;  /* 0x0002f00001147983 */ /* 0x000ee20000300800 */
[----:B------:R-:W3:Y:S01]  /*22ea0*/  LDL.LU R21, [R1+0x2f4] ;  /* 0x0002f40001157983 */ /* 0x000ee20000300800 */
[----:B------:R-:W4:Y:S02]  /*22eb0*/  LDL.LU R22, [R1+0x2f8] ;  /* 0x0002f80001167983 */ /* 0x000f240000300800 */
[----:B------:R-:W4:Y:S02]  /*22ec0*/  LDL.LU R23, [R1+0x2fc] ;  /* 0x0002fc0001177983 */ /* 0x000f240000300800 */
[----:B0-----:R-:W-:-:S02]  /*22ed0*/  IMAD.MOV.U32 R8, RZ, RZ, R25 ;  /* 0x000000ffff087224 */ /* 0x001fc400078e0019 */
[----:B------:R-:W-:Y:S01]  /*22ee0*/  IMAD.MOV.U32 R9, RZ, RZ, R3 ;  /* 0x000000ffff097224 */ /* 0x000fe200078e0003 */
[----:B------:R-:W2:Y:S01]  /*22ef0*/  LDL.LU R25, [R1+0x1afc] ;  /* 0x001afc0001197983 */ /* 0x000ea20000300800 */
[----:B------:R-:W2:Y:S03]  /*22f00*/  LDL.LU R3, [R1+0x1af8] ;  /* 0x001af80001037983 */ /* 0x000ea60000300800 */
[----:B------:R0:W-:Y:S02]  /*22f10*/  STL.64 [R1+0x1ab0], R8 ;  /* 0x001ab00801007387 */ /* 0x0001e40000100a00 */
[----:B0-----:R-:W-:Y:S02]  /*22f20*/  IMAD.MOV.U32 R8, RZ, RZ, R27 ;  /* 0x000000ffff087224 */ /* 0x001fe400078e001b */
[----:B------:R-:W-:-:S05]  /*22f30*/  IMAD.MOV.U32 R9, RZ, RZ, R26 ;  /* 0x000000ffff097224 */ /* 0x000fca00078e001a */
[----:B------:R0:W-:Y:S02]  /*22f40*/  STL.64 [R1+0x1ac8], R8 ;  /* 0x001ac80801007387 */ /* 0x0001e40000100a00 */
[----:B0-----:R-:W-:Y:S02]  /*22f50*/  IMAD.MOV.U32 R8, RZ, RZ, R19 ;  /* 0x000000ffff087224 */ /* 0x001fe400078e0013 */
[----:B------:R-:W-:-:S05]  /*22f60*/  IMAD.MOV.U32 R9, RZ, RZ, R18 ;  /* 0x000000ffff097224 */ /* 0x000fca00078e0012 */
[----:B------:R-:W-:Y:S01]  /*22f70*/  STL.64 [R1+0x1ae0], R8 ;  /* 0x001ae00801007387 */ /* 0x000fe20000100a00 */
[----:B------:R-:W2:Y:S02]  /*22f80*/  LDL.LU R12, [R1+0x240] ;  /* 0x00024000010c7983 */ /* 0x000ea40000300800 */
[----:B------:R-:W2:Y:S02]  /*22f90*/  LDL.LU R13, [R1+0x244] ;  /* 0x00024400010d7983 */ /* 0x000ea40000300800 */
[----:B------:R-:W2:Y:S01]  /*22fa0*/  LDL.LU R14, [R1+0x248] ;  /* 0x00024800010e7983 */ /* 0x000ea20000300800 */
[----:B------:R-:W2:Y:S04]  /*22fb0*/  LDL.LU R15, [R1+0x24c] ;  /* 0x00024c00010f7983 */ /* 0x000ea80000300800 */
        /* <DEDUP_REMOVED lines=12> */
[----:B------:R-:W-:-:S02]  /*23080*/  IMAD.MOV.U32 R8, RZ, RZ, R17 ;  /* 0x000000ffff087224 */ /* 0x000fc400078e0011 */
[----:B------:R-:W-:Y:S02]  /*23090*/  IMAD.MOV.U32 R9, RZ, RZ, R16 ;  /* 0x000000ffff097224 */ /* 0x000fe400078e0010 */
[----:B------:R-:W0:Y:S04]  /*230a0*/  LDSM.16.M88.4 R16, [R24+0x12880] ;  /* 0x012880001810783b */ /* 0x000e280000000200 */
[----:B--2---:R-:W-:Y:S01]  /*230b0*/  STL.64 [R1+0x1af0], R14 ;  /* 0x001af00e01007387 */ /* 0x004fe20000100a00 */
[----:B------:R1:W-:Y:S03]  /*230c0*/  STL.64 [R1+0x1ae8], R12 ;  /* 0x001ae80c01007387 */ /* 0x0003e60000100a00 */
[----:B-1----:R-:W2:Y:S01]  /*230d0*/  LDL.LU R12, [R1+0x1f0] ;  /* 0x0001f000010c7983 */ /* 0x002ea20000300800 */
[----:B------:R-:W2:Y:S02]  /*230e0*/  LDL.LU R13, [R1+0x1f4] ;  /* 0x0001f400010d7983 */ /* 0x000ea40000300800 */
[----:B------:R-:W2:Y:S02]  /*230f0*/  LDL.LU R14, [R1+0x1f8] ;  /* 0x0001f800010e7983 */ /* 0x000ea40000300800 */
[----:B------:R-:W2:Y:S01]  /*23100*/  LDL.LU R15, [R1+0x1fc] ;  /* 0x0001fc00010f7983 */ /* 0x000ea20000300800 */
[----:B----4-:R-:W-:Y:S01]  /*23110*/  STL.64 [R1+0x1a90], R22 ;  /* 0x001a901601007387 */ /* 0x010fe20000100a00 */
[----:B---3--:R1:W-:Y:S03]  /*23120*/  STL.64 [R1+0x1a88], R20 ;  /* 0x001a881401007387 */ /* 0x0083e60000100a00 */
[----:B-1----:R-:W3:Y:S01]  /*23130*/  LDL.LU R20, [R1+0x2d0] ;  /* 0x0002d00001147983 */ /* 0x002ee20000300800 */
[----:B------:R-:W3:Y:S02]  /*23140*/  LDL.LU R21, [R1+0x2d4] ;  /* 0x0002d40001157983 */ /* 0x000ee40000300800 */
[----:B------:R-:W4:Y:S02]  /*23150*/  LDL.LU R22, [R1+0x2d8] ;  /* 0x0002d80001167983 */ /* 0x000f240000300800 */
[----:B------:R-:W4:Y:S01]  /*23160*/  LDL.LU R23, [R1+0x2dc] ;  /* 0x0002dc0001177983 */ /* 0x000f220000300800 */
[----:B--2---:R-:W-:Y:S01]  /*23170*/  HMMA.16816.F32 R8, R4, R8, R12 ;  /* 0x000000080408723c */ /* 0x004fe2000000180c */
[----:B----4-:R-:W-:Y:S01]  /*23180*/  STL.64 [R1+0x1aa0], R22 ;  /* 0x001aa01601007387 */ /* 0x010fe20000100a00 */
[----:B---3--:R1:W-:Y:S11]  /*23190*/  STL.64 [R1+0x1a98], R20 ;  /* 0x001a981401007387 */ /* 0x0083f60000100a00 */
[----:B------:R-:W-:Y:S11]  /*231a0*/  @!UPT UIADD3 URZ, URZ, URZ, URZ ;  /* 0x0000003f3f3ff290 */ /* 0x000ff6000fffe03f */
[----:B------:R-:W-:Y:S01]  /*231b0*/  IMAD.MOV.U32 R28, RZ, RZ, R10 ;  /* 0x000000ffff1c7224 */ /* 0x000fe200078e000a */
[----:B-1----:R-:W2:Y:S01]  /*231c0*/  LDL.LU R20, [R1+0x2a0] ;  /* 0x0002a00001147983 */ /* 0x002ea20000300800 */
[----:B------:R-:W2:Y:S02]  /*231d0*/  LDL.LU R21, [R1+0x2a4] ;  /* 0x0002a40001157983 */ /* 0x000ea40000300800 */
[----:B------:R-:W2:Y:S02]  /*231e0*/  LDL.LU R22, [R1+0x2a8] ;  /* 0x0002a80001167983 */ /* 0x000ea40000300800 */
[----:B------:R-:W3:Y:S02]  /*231f0*/  LDL.LU.64 R14, [R1+0x1af0] ;  /* 0x001af000010e7983 */ /* 0x000ee40000300a00 */
[----:B------:R-:W-:Y:S01]  /*23200*/  IMAD.MOV.U32 R23, RZ, RZ, R3 ;  /* 0x000000ffff177224 */ /* 0x000fe200078e0003 */
[----:B------:R-:W3:Y:S01]  /*23210*/  LDL.LU.64 R12, [R1+0x1ae8] ;  /* 0x001ae800010c7983 */ /* 0x000ee20000300a00 */
[----:B------:R-:W-:Y:S02]  /*23220*/  STL.64 [R1+0x130], R8 ;  /* 0x0001300801007387 */ /* 0x000fe40000100a00 */
[----:B------:R-:W-:-:S02]  /*23230*/  IMAD.MOV.U32 R3, RZ, RZ, R11 ;  /* 0x000000ffff037224 */ /* 0x000fc400078e000b */
[----:B------:R-:W1:Y:S01]  /*23240*/  LDSM.16.M88.4 R8, [R24+0x13080] ;  /* 0x013080001808783b */ /* 0x000e620000000200 */
[----:B0-----:R-:W-:Y:S02]  /*23250*/  STL.64 [R1+0x90], R16 ;  /* 0x0000901001007387 */ /* 0x001fe40000100a00 */
[----:B------:R-:W-:Y:S02]  /*23260*/  STL.64 [R1+0x98], R18 ;  /* 0x0000981201007387 */ /* 0x000fe40000100a00 */
[----:B------:R-:W-:Y:S01]  /*23270*/  STL [R1+0x1964], R3 ;  /* 0x0019640301007387 */ /* 0x000fe20000100800 */
[----:B------:R-:W-:Y:S04]  /*23280*/  STL [R1+0x1960], R28 ;  /* 0x0019601c01007387 */ /* 0x000fe80000100800 */
[----:B-1----:R0:W-:Y:S01]  /*23290*/  STL.64 [R1+0x80], R8 ;  /* 0x0000800801007387 */ /* 0x0021e20000100a00 */
[----:B------:R3:W-:Y:S03]  /*232a0*/  STL.64 [R1+0x88], R10 ;  /* 0x0000880a01007387 */ /* 0x0007e60000100a00 */
[----:B0-----:R-:W3:Y:S02]  /*232b0*/  LDL.LU.64 R8, [R1+0x1ae0] ;  /* 0x001ae00001087983 */ /* 0x001ee40000300a00 */
[----:B---3--:R-:W-:Y:S02]  /*232c0*/  HMMA.16816.F32 R8, R4, R8, R12 ;  /* 0x000000080408723c */ /* 0x008fe4000000180c */
[----:B------:R-:W3:Y:S01]  /*232d0*/  LDL.LU.64 R14, [R1+0x1ad8] ;  /* 0x001ad800010e7983 */ /* 0x000ee20000300a00 */
[----:B------:R-:W3:Y:S11]  /*232e0*/  LDL.LU.64 R12, [R1+0x1ad0] ;  /* 0x001ad000010c7983 */ /* 0x000ef60000300a00 */
[----:B------:R-:W-:Y:S09]  /*232f0*/  @!UPT UIADD3 URZ, URZ, URZ, URZ ;  /* 0x0000003f3f3ff290 */ /* 0x000ff2000fffe03f */
[----:B------:R-:W-:Y:S01]  /*23300*/  STL.64 [R1+0x120], R8 ;  /* 0x0001200801007387 */ /* 0x000fe20000100a00 */
[----:B------:R-:W-:Y:S02]  /*23310*/  STL.64 [R1+0x128], R10 ;  /* 0x0001280a01007387 */ /* 0x000fe40000100a00 */
[----:B------:R-:W0:Y:S02]  /*23320*/  LDSM.16.M88.4 R8, [R24+0x13880] ;  /* 0x013880001808783b */ /* 0x000e240000000200 */
[----:B0-----:R0:W-:Y:S02]  /*23330*/  STL.64 [R1+0x70], R8 ;  /* 0x0000700801007387 */ /* 0x0011e40000100a00 */
[----:B------:R-:W-:Y:S02]  /*23340*/  IMAD.MOV.U32 R24, RZ, RZ, R8 ;  /* 0x000000ffff187224 */ /* 0x000fe400078e0008 */
[----:B------:R3:W-:Y:S02]  /*23350*/  STL.64 [R1+0x78], R10 ;  /* 0x0000780a01007387 */ /* 0x0007e40000100a00 */
[----:B------:R-:W-:-:S02]  /*23360*/  IMAD.MOV.U32 R27, RZ, RZ, R9 ;  /* 0x000000ffff1b7224 */ /* 0x000fc400078e0009 */
[----:B0-----:R-:W3:Y:S02]  /*23370*/  LDL.LU.64 R8, [R1+0x1ac8] ;  /* 0x001ac80001087983 */ /* 0x001ee40000300a00 */
[----:B---3--:R-:W-:Y:S02]  /*23380*/  HMMA.16816.F32 R8, R4, R8, R12 ;  /* 0x000000080408723c */ /* 0x008fe4000000180c */
[----:B------:R-:W3:Y:S01]  /*23390*/  LDL.LU.64 R14, [R1+0x1ac0] ;  /* 0x001ac000010e7983 */ /* 0x000ee20000300a00 */
[----:B------:R-:W3:Y:S11]  /*233a0*/  LDL.LU.64 R12, [R1+0x1ab8] ;  /* 0x001ab800010c7983 */ /* 0x000ef60000300a00 */
[----:B------:R-:W-:Y:S09]  /*233b0*/  @!UPT UIADD3 URZ, URZ, URZ, URZ ;  /* 0x0000003f3f3ff290 */ /* 0x000ff2000fffe03f */
[----:B------:R0:W-:Y:S04]  /*233c0*/  STL.64 [R1+0x110], R8 ;  /* 0x0001100801007387 */ /* 0x0001e80000100a00 */
[----:B0-----:R-:W3:Y:S01]  /*233d0*/  LDL.LU.64 R8, [R1+0x1ab0] ;  /* 0x001ab00001087983 */ /* 0x001ee20000300a00 */
[----:B------:R-:W-:Y:S02]  /*233e0*/  IMAD.MOV.U32 R28, RZ, RZ, R11 ;  /* 0x000000ffff1c7224 */ /* 0x000fe400078e000b */
[----:B------:R-:W-:-:S03]  /*233f0*/  IMAD.MOV.U32 R3, RZ, RZ, R10 ;  /* 0x000000ffff037224 */ /* 0x000fc600078e000a */
[----:B------:R-:W-:Y:S02]  /*23400*/  STL [R1+0x196c], R28 ;  /* 0x00196c1c01007387 */ /* 0x000fe40000100800 */
[----:B------:R-:W-:Y:S01]  /*23410*/  STL [R1+0x1968], R3 ;  /* 0x0019680301007387 */ /* 0x000fe20000100800 */
[C---:B---3--:R-:W-:Y:S01]  /*23420*/  HMMA.16816.F32 R8, R4.reuse, R8, R12 ;  /* 0x000000080408723c */ /* 0x048fe2000000180c */
[----:B------:R-:W2:Y:S11]  /*23430*/  LDL.LU.64 R12, [R1+0x1aa8] ;  /* 0x001aa800010c7983 */ /* 0x000eb60000300a00 */
[----:B------:R-:W-:Y:S11]  /*23440*/  @!UPT UIADD3 URZ, URZ, URZ, URZ ;  /* 0x0000003f3f3ff290 */ /* 0x000ff6000fffe03f */
[----:B------:R-:W-:Y:S01]  /*23450*/  STL.64 [R1+0x100], R8 ;  /* 0x0001000801007387 */ /* 0x000fe20000100a00 */
[----:B------:R-:W-:Y:S02]  /*23460*/  STL.64 [R1+0x108], R10 ;  /* 0x0001080a01007387 */ /* 0x000fe40000100a00 */
[----:B------:R-:W-:Y:S01]  /*23470*/  LDSM.16.MT88.4 R8, [R29+0x8080] ;  /* 0x008080001d08783b */ /* 0x000fe20000004200 */
[C---:B--2---:R-:W-:Y:S11]  /*23480*/  HMMA.16816.F32 R20, R4.reuse, R12, R20 ;  /* 0x0000000c0414723c */ /* 0x044ff60000001814 */
[----:B------:R-:W-:Y:S11]  /*23490*/  @!UPT UIADD3 URZ, URZ, URZ, URZ ;  /* 0x0000003f3f3ff290 */ /* 0x000ff6000fffe03f */
[----:B------:R-:W-:Y:S01]  /*234a0*/  @!UPT UIADD3 URZ, URZ, URZ, URZ ;  /* 0x0000003f3f3ff290 */ /* 0x000fe2000fffe03f */
[----:B------:R-:W-:Y:S01]  /*234b0*/  STL.64 [R1+0xe0], R20 ;  /* 0x0000e01401007387 */ /* 0x000fe20000100a00 */
[----:B------:R0:W-:Y:S03]  /*234c0*/  STL.64 [R1+0xe8], R22 ;  /* 0x0000e81601007387 */ /* 0x0001e60000100a00 */
[----:B0-----:R-:W2:Y:S01]  /*234d0*/  LDL.LU.64 R22, [R1+0x1aa0] ;  /* 0x001aa00001167983 */ /* 0x001ea20000300a00 */
[----:B------:R-:W2:Y:S02]  /*234e0*/  LDL.LU.64 R20, [R1+0x1a98] ;  /* 0x001a980001147983 */ /* 0x000ea40000300a00 */
[----:B------:R-:W-:Y:S02]  /*234f0*/  IMAD.MOV.U32 R26, RZ, RZ, R12 ;  /* 0x000000ffff1a7224 */ /* 0x000fe400078e000c */
[----:B------:R-:W-:Y:S02]  /*23500*/  IMAD.MOV.U32 R3, RZ, RZ, R13 ;  /* 0x000000ffff037224 */ /* 0x000fe400078e000d */
[----:B------:R-:W0:Y:S04]  /*23510*/  LDSM.16.MT88.4 R12, [R29+0x8100] ;  /* 0x008100001d0c783b */ /* 0x000e280000004200 */
[----:B0-----:R-:W-:Y:S01]  /*23520*/  STL.64 [R1+0x1a08], R14 ;  /* 0x001a080e01007387 */ /* 0x001fe20000100a00 */
[----:B------:R0:W-:Y:S03]  /*23530*/  STL.64 [R1+0x1a00], R12 ;  /* 0x001a000c01007387 */ /* 0x0001e60000100a00 */
        /* <DEDUP_REMOVED lines=12> */
[----:B------:R0:W-:Y:S02]  /*23600*/  STL.64 [R1+0x1970], R16 ;  /* 0x0019701001007387 */ /* 0x0001e40000100a00 */
[----:B0-----:R-:W-:-:S02]  /*23610*/  IMAD.MOV.U32 R16, RZ, RZ, R24 ;  /* 0x000000ffff107224 */ /* 0x001fc400078e0018 */
[----:B------:R-:W4:Y:S01]  /*23620*/  LDL.LU R24, [R1+0x1a80] ;  /* 0x001a800001187983 */ /* 0x000f220000300800 */
[----:B---3--:R-:W-:Y:S01]  /*23630*/  STL.64 [R1+0x1a10], R12 ;  /* 0x001a100c01007387 */ /* 0x008fe20000100a00 */
[----:B--2---:R-:W-:Y:S11]  /*23640*/  HMMA.16816.F32 R20, R4, R12, R20 ;  /* 0x0000000c0414723c */ /* 0x004ff60000001814 */
[----:B------:R-:W-:Y:S11]  /*23650*/  @!UPT UIADD3 URZ, URZ, URZ, URZ ;  /* 0x0000003f3f3ff290 */ /* 0x000ff6000fffe03f */
[----:B------:R-:W-:Y:S01]  /*23660*/  @!UPT UIADD3 URZ, URZ, URZ, URZ ;  /* 0x0000003f3f3ff290 */ /* 0x000fe2000fffe03f */
[----:B------:R-:W-:Y:S01]  /*23670*/  STL.64 [R1+0x50], R20 ;  /* 0x0000501401007387 */ /* 0x000fe20000100a00 */
[----:B------:R-:W-:Y:S02]  /*23680*/  STL.64 [R1+0x58], R22 ;  /* 0x0000581601007387 */ /* 0x000fe40000100a00 */
[----:B------:R-:W0:Y:S02]  /*23690*/  LDSM.16.MT88.4 R20, [R29+0xa000] ;  /* 0x00a000001d14783b */ /* 0x000e240000004200 */
[----:B0-----:R-:W-:Y:S02]  /*236a0*/  STL.64 [R1+0x18c0], R22 ;  /* 0x0018c01601007387 */ /* 0x001fe40000100a00 */
[----:B------:R0:W-:Y:S02]  /*236b0*/  STL.64 [R1+0x18b8], R20 ;  /* 0x0018b81401007387 */ /* 0x0001e40000100a00 */
[----:B0-----:R-:W2:Y:S01]  /*236c0*/  LDL.LU.64 R20, [R1+0xd0] ;  /* 0x0000d00001147983 */ /* 0x001ea20000300a00 */
[----:B------:R-:W-:-:S03]  /*236d0*/  IMAD.MOV.U32 R17, RZ, RZ, R27 ;  /* 0x000000ffff117224 */ /* 0x000fc600078e001b */
[----:B--2---:R0:W-:Y:S04]  /*236e0*/  STL.64 [R1+0x1a78], R20 ;  /* 0x001a781401007387 */ /* 0x0041e80000100a00 */
[----:B0-----:R-:W2:Y:S01]  /*236f0*/  LDL.LU R20, [R1+0x2e0] ;  /* 0x0002e00001147983 */ /* 0x001ea20000300800 */
[----:B------:R-:W2:Y:S02]  /*23700*/  LDL.LU R21, [R1+0x2e4] ;  /* 0x0002e40001157983 */ /* 0x000ea40000300800 */
[----:B------:R-:W2:Y:S02]  /*23710*/  LDL.LU R22, [R1+0x2e8] ;  /* 0x0002e80001167983 */ /* 0x000ea40000300800 */
[----:B------:R-:W2:Y:S02]  /*23720*/  LDL.LU R23, [R1+0x2ec] ;  /* 0x0002ec0001177983 */ /* 0x000ea40000300800 */
[----:B------:R-:W-:-:S02]  /*23730*/  IMAD.MOV.U32 R12, RZ, RZ, R15 ;  /* 0x000000ffff0c7224 */ /* 0x000fc400078e000f */
[----:B------:R-:W-:Y:S01]  /*23740*/  IMAD.MOV.U32 R13, RZ, RZ, R14 ;  /* 0x000000ffff0d7224 */ /* 0x000fe200078e000e */
[----:B--2---:R-:W-:Y:S11]  /*23750*/  HMMA.16816.F32 R4, R4, R16, R20 ;  /* 0x000000100404723c */ /* 0x004ff60000001814 */
[----:B------:R-:W-:Y:S11]  /*23760*/  @!UPT UIADD3 URZ, URZ, URZ, URZ ;  /* 0x0000003f3f3ff290 */ /* 0x000ff6000fffe03f */
[----:B------:R-:W-:Y:S01]  /*23770*/  @!UPT UIADD3 URZ, URZ, URZ, URZ ;  /* 0x0000003f3f3ff290 */ /* 0x000fe2000fffe03f */
[----:B------:R-:W-:Y:S01]  /*23780*/  STL.64 [R1+0x30], R4 ;  /* 0x0000300401007387 */ /* 0x000fe20000100a00 */
[----:B------:R-:W-:Y:S02]  /*23790*/  STL.64 [R1+0x38], R6 ;  /* 0x0000380601007387 */ /* 0x000fe40000100a00 */
[----:B------:R0:W-:Y:S02]  /*237a0*/  STL.64 [R1+0x1a28], R12 ;  /* 0x001a280c01007387 */ /* 0x0001e40000100a00 */
[----:B------:R-:W1:Y:S04]  /*237b0*/  LDSM.16.MT88.4 R4, [R29+0xa080] ;  /* 0x00a080001d04783b */ /* 0x000e680000004200 */
[----:B0-----:R-:W-:Y:S02]  /*237c0*/  IMAD.MOV.U32 R12, RZ, RZ, R26 ;  /* 0x000000ffff0c7224 */ /* 0x001fe400078e001a */
[----:B------:R-:W-:-:S05]  /*237d0*/  IMAD.MOV.U32 R13, RZ, RZ, R3 ;  /* 0x000000ffff0d7224 */ /* 0x000fca00078e0003 */
[----:B------:R0:W-:Y:S01]  /*237e0*/  STL.64 [R1+0x1a60], R12 ;  /* 0x001a600c01007387 */ /* 0x0001e20000100a00 */
[----:B------:R-:W2:Y:S02]  /*237f0*/  LDL.LU R26, [R1+0x328] ;  /* 0x00032800011a7983 */ /* 0x000ea40000300800 */
[----:B------:R-:W2:Y:S01]  /*23800*/  LDL.LU R27, [R1+0x32c] ;  /* 0x00032c00011b7983 */ /* 0x000ea20000300800 */
[----:B0-----:R-:W3:Y:S01]  /*23810*/  LDL.LU R12, [R1+0x330] ;  /* 0x00033000010c7983 */ /* 0x001ee20000300800 */
[----:B------:R-:W3:Y:S02]  /*23820*/  LDL.LU R13, [R1+0x334] ;  /* 0x00033400010d7983 */ /* 0x000ee40000300800 */
[----:B------:R-:W2:Y:S02]  /*23830*/  LDL.LU R14, [R1+0x338] ;  /* 0x00033800010e7983 */ /* 0x000ea40000300800 */
[----:B------:R-:W2:Y:S01]  /*23840*/  LDL.LU R15, [R1+0x33c] ;  /* 0x00033c00010f7983 */ /* 0x000ea20000300800 */
[----:B------:R-:W3:Y:S01]  /*23850*/  LDL.LU R16, [R1+0x350] ;  /* 0x0003500001107983 */ /* 0x000ee20000300800 */
[----:B------:R-:W4:Y:S02]  /*23860*/  LDL.LU R17, [R1+0x354] ;  /* 0x0003540001117983 */ /* 0x000f240000300800 */
[----:B------:R-:W4:Y:S02]  /*23870*/  LDL.LU R18, [R1+0x358] ;  /* 0x0003580001127983 */ /* 0x000f240000300800 */
[----:B------:R-:W4:Y:S01]  /*23880*/  LDL.LU R19, [R1+0x35c] ;  /* 0x00035c0001137983 */ /* 0x000f220000300800 */
[----:B------:R-:W4:Y:S04]  /*23890*/  LDL.64 R20, [R1+0xf0] ;  /* 0x0000f00001147983 */ /* 0x000f280000100a00 */
[----:B--2---:R-:W-:Y:S01]  /*238a0*/  STL.64 [R1+0x1a70], R14 ;  /* 0x001a700e01007387 */ /* 0x004fe20000100a00 */
[----:B---3--:R0:W-:Y:S03]  /*238b0*/  STL.64 [R1+0x1a68], R12 ;  /* 0x001a680c01007387 */ /* 0x0081e60000100a00 */
[----:B0-----:R-:W2:Y:S01]  /*238c0*/  LDL.LU R12, [R1+0x340] ;  /* 0x00034000010c7983 */ /* 0x001ea20000300800 */
[----:B------:R-:W2:Y:S02]  /*238d0*/  LDL.LU R13, [R1+0x344] ;  /* 0x00034400010d7983 */ /* 0x000ea40000300800 */
[----:B------:R-:W2:Y:S02]  /*238e0*/  LDL.LU R14, [R1+0x348] ;  /* 0x00034800010e7983 */ /* 0x000ea40000300800 */
[----:B------:R-:W2:Y:S01]  /*238f0*/  LDL.LU R15, [R1+0x34c] ;  /* 0x00034c00010f7983 */ /* 0x000ea20000300800 */
[----:B------:R-:W-:Y:S01]  /*23900*/  STL.64 [R1+0x1a58], R26 ;  /* 0x001a581a01007387 */ /* 0x000fe20000100a00 */
[----:B----4-:R0:W-:Y:S03]  /*23910*/  STL.64 [R1+0x1a50], R24 ;  /* 0x001a501801007387 */ /* 0x0101e60000100a00 */
[----:B0-----:R-:W3:Y:S01]  /*23920*/  LDL.LU.64 R24, [R1+0xc0] ;  /* 0x0000c00001187983 */ /* 0x001ee20000300a00 */
[----:B-1----:R-:W-:Y:S02]  /*23930*/  STL.64 [R1+0x1860], R6 ;  /* 0x0018600601007387 */ /* 0x002fe40000100a00 */
[----:B------:R0:W-:Y:S02]  /*23940*/  STL.64 [R1+0x1858], R4 ;  /* 0x0018580401007387 */ /* 0x0001e40000100a00 */
[----:B0-----:R-:W4:Y:S01]  /*23950*/  LDL.LU.64 R4, [R1+0x70] ;  /* 0x0000700001047983 */ /* 0x001f220000300a00 */
[----:B------:R-:W2:Y:S03]  /*23960*/  LDL.LU.64 R6, [R1+0x78] ;  /* 0x0000780001067983 */ /* 0x000ea60000300a00 */
[----:B--2---:R-:W-:Y:S01]  /*23970*/  STL.64 [R1+0x1a20], R6 ;  /* 0x001a200601007387 */ /* 0x004fe20000100a00 */
[----:B----4-:R0:W-:Y:S03]  /*23980*/  STL.64 [R1+0x1a18], R4 ;  /* 0x001a180401007387 */ /* 0x0101e60000100a00 */
[----:B0-----:R-:W2:Y:S01]  /*23990*/  LDL.LU R4, [R1+0x1c0] ;  /* 0x0001c00001047983 */ /* 0x001ea20000300800 */
[----:B------:R-:W2:Y:S02]  /*239a0*/  LDL.LU R5, [R1+0x1c4] ;  /* 0x0001c40001057983 */ /* 0x000ea40000300800 */
[----:B------:R-:W4:Y:S02]  /*239b0*/  LDL.LU R6, [R1+0x1c8] ;  /* 0x0001c80001067983 */ /* 0x000f240000300800 */
[----:B------:R-:W4:Y:S01]  /*239c0*/  LDL.LU R7, [R1+0x1cc] ;  /* 0x0001cc0001077983 */ /* 0x000f220000300800 */
[----:B------:R-:W-:Y:S01]  /*239d0*/  HMMA.16816.F32 R16, R8, R20, R16 ;  /* 0x000000140810723c */ /* 0x000fe20000001810 */
[----:B----4-:R-:W-:Y:S01]  /*239e0*/  STL.64 [R1+0x1a38], R6 ;  /* 0x001a380601007387 */ /* 0x010fe20000100a00 */
[----:B--2---:R0:W-:Y:S03]  /*239f0*/  STL.64 [R1+0x1a30], R4 ;  /* 0x001a300401007387 */ /* 0x0041e60000100a00 */
[----:B0-----:R-:W2:Y:S01]  /*23a00*/  LDL.LU R4, [R1+0x310] ;  /* 0x0003100001047983 */ /* 0x001ea20000300800 */
[----:B------:R-:W2:Y:S02]  /*23a10*/  LDL.LU R5, [R1+0x314] ;  /* 0x0003140001057983 */ /* 0x000ea40000300800 */
[----:B------:R-:W4:Y:S02]  /*23a20*/  LDL.LU R6, [R1+0x318] ;  /* 0x0003180001067983 */ /* 0x000f240000300800 */
[----:B------:R-:W4:Y:S02]  /*23a30*/  LDL.LU R7, [R1+0x31c] ;  /* 0x00031c0001077983 */ /* 0x000f240000300800 */
[----:B----4-:R-:W-:Y:S01]  /*23a40*/  STL.64 [R1+0x1a48], R6 ;  /* 0x001a480601007387 */ /* 0x010fe20000100a00 */
[----:B--2---:R0:W-:Y:S03]  /*23a50*/  STL.64 [R1+0x1a40], R4 ;  /* 0x001a400401007387 */ /* 0x0041e60000100a00 */
[----:B0-----:R-:W2:Y:S01]  /*23a60*/  LDL.LU.64 R4, [R1+0xb0] ;  /* 0x0000b00001047983 */ /* 0x001ea20000300a00 */
[----:B------:R-:W-:Y:S06]  /*23a70*/  STL [R1+0x1850], R29 ;  /* 0x0018501d01007387 */ /* 0x000fec0000100800 */
[----:B------:R0:W-:Y:S02]  /*23a80*/  STL.64 [R1+0x20], R16 ;  /* 0x0000201001007387 */ /* 0x0001e40000100a00 */
[----:B------:R1:W-:Y:S02]  /*23a90*/  STL.64 [R1+0x28], R18 ;  /* 0x0000281201007387 */ /* 0x0003e40000100a00 */
[----:B0-----:R-:W-:-:S02]  /*23aa0*/  IMAD.MOV.U32 R17, RZ, RZ, R21 ;  /* 0x000000ffff117224 */ /* 0x001fc400078e0015 */
[----:B-1----:R-:W-:Y:S02]  /*23ab0*/  IMAD.MOV.U32 R18, RZ, RZ, R20 ;  /* 0x000000ffff127224 */ /* 0x002fe400078e0014 */
[----:B------:R-:W4:Y:S02]  /*23ac0*/  LDL.LU.64 R20, [R1+0x1a78] ;  /* 0x001a780001147983 */ /* 0x000f240000300a00 */
[C---:B----4-:R-:W-:Y:S11]  /*23ad0*/  HMMA.16816.F32 R12, R8.reuse, R20, R12 ;  /* 0x00000014080c723c */ /* 0x050ff6000000180c */
[----:B------:R-:W-:Y:S11]  /*23ae0*/  @!UPT UIADD3 URZ, URZ, URZ, URZ ;  /* 0x0000003f3f3ff290 */ /* 0x000ff6000fffe03f */
[----:B------:R-:W-:Y:S01]  /*23af0*/  @!UPT UIADD3 URZ, URZ, URZ, URZ ;  /* 0x0000003f3f3ff290 */ /* 0x000fe2000fffe03f */
[----:B------:R-:W-:Y:S01]  /*23b00*/  STL.64 [R1+0x10], R12 ;  /* 0x0000100c01007387 */ /* 0x000fe20000100a00 */
[----:B------:R0:W-:Y:S03]  /*23b10*/  STL.64 [R1+0x18], R14 ;  /* 0x0000180e01007387 */ /* 0x0001e60000100a00 */
[----:B0-----:R-:W3:Y:S01]  /*23b20*/  LDL.LU.64 R14, [R1+0x1a70] ;  /* 0x001a7000010e7983 */ /* 0x001ee20000300a00 */
[----:B------:R-:W3:Y:S02]  /*23b30*/  LDL.LU.64 R12, [R1+0x1a68] ;  /* 0x001a6800010c7983 */ /* 0x000ee40000300a00 */
[----:B------:R0:W-:Y:S02]  /*23b40*/  STL.64 [R1+0x19e8], R20 ;  /* 0x0019e81401007387 */ /* 0x0001e40000100a00 */
[----:B0-----:R-:W4:Y:S01]  /*23b50*/  LDL.LU R20, [R1+0x2c0] ;  /* 0x0002c00001147983 */ /* 0x001f220000300800 */
[----:B------:R-:W4:Y:S02]  /*23b60*/  LDL.LU R21, [R1+0x2c4] ;  /* 0x0002c40001157983 */ /* 0x000f240000300800 */
[----:B------:R-:W4:Y:S02]  /*23b70*/  LDL.LU R22, [R1+0x2c8] ;  /* 0x0002c80001167983 */ /* 0x000f240000300800 */
[----:B------:R-:W4:Y:S01]  /*23b80*/  LDL.LU R23, [R1+0x2cc] ;  /* 0x0002cc0001177983 */ /* 0x000f220000300800 */
[----:B---3--:R-:W-:Y:S11]  /*23b90*/  HMMA.16816.F32 R12, R8, R24, R12 ;  /* 0x00000018080c723c */ /* 0x008ff6000000180c */
[----:B------:R-:W-:Y:S11]  /*23ba0*/  @!UPT UIADD3 URZ, URZ, URZ, URZ ;  /* 0x0000003f3f3ff290 */ /* 0x000ff6000fffe03f */
[----:B------:R-:W-:Y:S01]  /*23bb0*/  @!UPT UIADD3 URZ, URZ, URZ, URZ ;  /* 0x0000003f3f3ff290 */ /* 0x000fe2000fffe03f */
[----:B------:R0:W-:Y:S01]  /*23bc0*/  STL.64 [R1], R12 ;  /* 0x0000000c01007387 */ /* 0x0001e20000100a00 */
[----:B------:R1:W-:Y:S03]  /*23bd0*/  STL.64 [R1+0x8], R14 ;  /* 0x0000080e01007387 */ /* 0x0003e60000100a00 */
[----:B0-----:R-:W3:Y:S01]  /*23be0*/  LDL.LU.64 R12, [R1+0x1a60] ;  /* 0x001a6000010c7983 */ /* 0x001ee20000300a00 */
[----:B-1----:R-:W-:Y:S02]  /*23bf0*/  IMAD.MOV.U32 R15, RZ, RZ, R24 ;  /* 0x000000ffff0f7224 */ /* 0x002fe400078e0018 */
[----:B------:R-:W-:Y:S02]  /*23c00*/  IMAD.MOV.U32 R14, RZ, RZ, R25 ;  /* 0x000000ffff0e7224 */ /* 0x000fe400078e0019 */
[----:B------:R-:W3:Y:S01]  /*23c10*/  LDL.LU.64 R26, [R1+0x1a58] ;  /* 0x001a5800011a7983 */ /* 0x000ee20000300a00 */
[----:B------:R-:W3:Y:S01]  /*23c20*/  LDL.LU.64 R24, [R1+0x1a50] ;  /* 0x001a500001187983 */ /* 0x000ee20000300a00 */
[----:B--2---:R-:W-:-:S02]  /*23c30*/  IMAD.MOV.U32 R16, RZ, RZ, R4 ;  /* 0x000000ffff107224 */ /* 0x004fc400078e0004 */
[----:B------:R-:W-:Y:S02]  /*23c40*/  IMAD.MOV.U32 R3, RZ, RZ, R5 ;  /* 0x000000ffff037224 */ /* 0x000fe400078e0005 */
[----:B------:R-:W2:Y:S01]  /*23c50*/  LDL.LU.64 R6, [R1+0x1a48] ;  /* 0x001a480001067983 */ /* 0x000ea20000300a00 */
[----:B---3--:R-:W-:Y:S01]  /*23c60*/  HMMA.16816.F32 R24, R8, R4, R24 ;  /* 0x000000040818723c */ /* 0x008fe20000001818 */
[----:B------:R-:W2:Y:S11]  /*23c70*/  LDL.LU.64 R4, [R1+0x1a40] ;  /* 0x001a400001047983 */ /* 0x000eb60000300a00 */
[----:B------:R-:W-:Y:S11]  /*23c80*/  @!UPT UIADD3 URZ, URZ, URZ, URZ ;  /* 0x0000003f3f3ff290 */ /* 0x000ff6000fffe03f */
[----:B------:R-:W-:Y:S01]  /*23c90*/  STL.64 [R1+0x1810], R26 ;  /* 0x0018101a01007387 */ /* 0x000fe20000100a00 */
[----:B------:R0:W-:Y:S02]  /*23ca0*/  STL.64 [R1+0x1808], R24 ;  /* 0x0018081801007387 */ /* 0x0001e40000100a00 */
[----:B0-----:R-:W-:Y:S02]  /*23cb0*/  IMAD.MOV.U32 R24, RZ, RZ, R15 ;  /* 0x000000ffff187224 */ /* 0x001fe400078e000f */
[----:B------:R-:W-:Y:S02]  /*23cc0*/  IMAD.MOV.U32 R25, RZ, RZ, R14 ;  /* 0x000000ffff197224 */ /* 0x000fe400078e000e */
[----:B------:R-:W-:Y:S02]  /*23cd0*/  IMAD.MOV.U32 R26, RZ, RZ, R2 ;  /* 0x000000ffff1a7224 */ /* 0x000fe400078e0002 */
[----:B------:R-:W-:-:S05]  /*23ce0*/  IMAD.MOV.U32 R27, RZ, RZ, R0 ;  /* 0x000000ffff1b7224 */ /* 0x000fca00078e0000 */
[----:B------:R-:W-:Y:S01]  /*23cf0*/  STL.64 [R1+0x19e0], R26 ;  /* 0x0019e01a01007387 */ /* 0x000fe20000100a00 */
[----:B------:R0:W-:Y:S03]  /*23d00*/  STL.64 [R1+0x19d8], R24 ;  /* 0x0019d81801007387 */ /* 0x0001e60000100a00 */
[----:B0-----:R-:W3:Y:S01]  /*23d10*/  LDL.LU R24, [R1+0x300] ;  /* 0x0003000001187983 */ /* 0x001ee20000300800 */
[----:B------:R-:W3:Y:S02]  /*23d20*/  LDL.LU R25, [R1+0x304] ;  /* 0x0003040001197983 */ /* 0x000ee40000300800 */
[----:B------:R-:W3:Y:S02]  /*23d30*/  LDL.LU R26, [R1+0x308] ;  /* 0x00030800011a7983 */ /* 0x000ee40000300800 */
[----:B------:R-:W3:Y:S01]  /*23d40*/  LDL.LU R27, [R1+0x30c] ;  /* 0x00030c00011b7983 */ /* 0x000ee20000300800 */
[C---:B--2---:R-:W-:Y:S01]  /*23d50*/  HMMA.16816.F32 R12, R8.reuse, R12, R4 ;  /* 0x0000000c080c723c */ /* 0x044fe20000001804 */
[----:B------:R-:W2:Y:S01]  /*23d60*/  LDL.LU.64 R6, [R1+0x1a38] ;  /* 0x001a380001067983 */ /* 0x000ea20000300a00 */
[----:B------:R-:W2:Y:S11]  /*23d70*/  LDL.LU.64 R4, [R1+0x1a30] ;  /* 0x001a300001047983 */ /* 0x000eb60000300a00 */
[----:B------:R-:W-:Y:S10]  /*23d80*/  @!UPT UIADD3 URZ, URZ, URZ, URZ ;  /* 0x0000003f3f3ff290 */ /* 0x000ff4000fffe03f */
[----:B------:R0:W-:Y:S01]  /*23d90*/  STL.64 [R1+0x40], R12 ;  /* 0x0000400c01007387 */ /* 0x0001e20000100a00 */
[----:B------:R2:W-:Y:S03]  /*23da0*/  STL [R1+0x48], R14 ;  /* 0x0000480e01007387 */ /* 0x0005e60000100800 */
[----:B0-----:R-:W2:Y:S01]  /*23db0*/  LDL.LU.64 R12, [R1+0x1a28] ;  /* 0x001a2800010c7983 */ /* 0x001ea20000300a00 */
[----:B------:R-:W-:Y:S02]  /*23dc0*/  IMAD.MOV.U32 R29, RZ, RZ, R15 ;  /* 0x000000ffff1d7224 */ /* 0x000fe400078e000f */
[C---:B--2---:R-:W-:Y:S01]  /*23dd0*/  HMMA.16816.F32 R12, R8.reuse, R12, R4 ;  /* 0x0000000c080c723c */ /* 0x044fe20000001804 */
[----:B------:R-:W2:Y:S01]  /*23de0*/  LDL.LU.64 R6, [R1+0x1a20] ;  /* 0x001a200001067983 */ /* 0x000ea20000300a00 */
[----:B------:R-:W4:Y:S11]  /*23df0*/  LDL.LU.64 R4, [R1+0x1a18] ;  /* 0x001a180001047983 */ /* 0x000f360000300a00 */
[----:B------:R-:W-:Y:S10]  /*23e00*/  @!UPT UIADD3 URZ, URZ, URZ, URZ ;  /* 0x0000003f3f3ff290 */ /* 0x000ff4000fffe03f */
[----:B------:R0:W-:Y:S01]  /*23e10*/  STL.64 [R1+0x1c0], R12 ;  /* 0x0001c00c01007387 */ /* 0x0001e20000100a00 */
[----:B------:R1:W-:Y:S03]  /*23e20*/  STL.64 [R1+0x1c8], R14 ;  /* 0x0001c80e01007387 */ /* 0x0003e60000100a00 */
[----:B0-----:R-:W3:Y:S02]  /*23e30*/  LDL.LU.64 R12, [R1+0x1a10] ;  /* 0x001a1000010c7983 */ /* 0x001ee40000300a00 */
[C---:B---3--:R-:W-:Y:S08]  /*23e40*/  HMMA.16816.F32 R24, R8.reuse, R12, R24 ;  /* 0x0000000c0818723c */ /* 0x048ff00000001818 */
[----:B----4-:R-:W-:Y:S01]  /*23e50*/  HMMA.16816.F32 R8, R8, R4, R20 ;  /* 0x000000040808723c */ /* 0x010fe20000001814 */
[----:B------:R-:W-:-:S02]  /*23e60*/  IMAD.MOV.U32 R2, RZ, RZ, R12 ;  /* 0x000000ffff027224 */ /* 0x000fc400078e000c */
[----:B------:R-:W-:Y:S11]  /*23e70*/  IMAD.MOV.U32 R0, RZ, RZ, R13 ;  /* 0x000000ffff007224 */ /* 0x000ff600078e000d */
[----:B------:R-:W-:Y:S01]  /*23e80*/  @!UPT UIADD3 URZ, URZ, URZ, URZ ;  /* 0x0000003f3f3ff290 */ /* 0x000fe2000fffe03f */
[----:B------:R0:W-:Y:S01]  /*23e90*/  STL.64 [R1+0x300], R24 ;  /* 0x0003001801007387 */ /* 0x0001e20000100a00 */
[----:B------:R3:W-:Y:S02]  /*23ea0*/  STL.64 [R1+0x308], R26 ;  /* 0x0003081a01007387 */ /* 0x0007e40000100a00 */
[----:B-1----:R-:W4:Y:S02]  /*23eb0*/  LDL.LU.64 R14, [R1+0x1a08] ;  /* 0x001a0800010e7983 */ /* 0x002f240000300a00 */
[----:B------:R-:W4:Y:S01]  /*23ec0*/  LDL.LU.64 R12, [R1+0x1a00] ;  /* 0x001a0000010c7983 */ /* 0x000f220000300a00 */
[----:B0-----:R-:W2:Y:S02]  /*23ed0*/  LDL.LU R24, [R1+0x290] ;  /* 0x0002900001187983 */ /* 0x001ea40000300800 */
[----:B------:R-:W-:Y:S02]  /*23ee0*/  STL.64 [R1+0x2f0], R8 ;  /* 0x0002f00801007387 */ /* 0x000fe40000100a00 */
[----:B------:R-:W-:Y:S02]  /*23ef0*/  STL.64 [R1+0x2f8], R10 ;  /* 0x0002f80a01007387 */ /* 0x000fe40000100a00 */
[----:B------:R-:W2:Y:S01]  /*23f00*/  LDL.LU R25, [R1+0x294] ;  /* 0x0002940001197983 */ /* 0x000ea20000300800 */
[----:B---3--:R-:W3:Y:S01]  /*23f10*/  LDL.LU R26, [R1+0x298] ;  /* 0x00029800011a7983 */ /* 0x008ee20000300800 */
[----:B------:R-:W3:Y:S03]  /*23f20*/  LDL.LU R27, [R1+0x29c] ;  /* 0x00029c00011b7983 */ /* 0x000ee60000300800 */
[----:B---3--:R-:W-:Y:S01]  /*23f30*/  STL.64 [R1+0x19f8], R26 ;  /* 0x0019f81a01007387 */ /* 0x008fe20000100a00 */
[----:B--2---:R0:W-:Y:S03]  /*23f40*/  STL.64 [R1+0x19f0], R24 ;  /* 0x0019f01801007387 */ /* 0x0041e60000100a00 */
[----:B0-----:R-:W4:Y:S01]  /*23f50*/  LDL.LU R24, [R1+0x2b0] ;  /* 0x0002b00001187983 */ /* 0x001f220000300800 */
[----:B------:R-:W4:Y:S02]  /*23f60*/  LDL.LU R25, [R1+0x2b4] ;  /* 0x0002b40001197983 */ /* 0x000f240000300800 */
[----:B------:R-:W4:Y:S02]  /*23f70*/  LDL.LU R26, [R1+0x2b8] ;  /* 0x0002b800011a7983 */ /* 0x000f240000300800 */
[----:B------:R-:W4:Y:S01]  /*23f80*/  LDL.LU R27, [R1+0x2bc] ;  /* 0x0002bc00011b7983 */ /* 0x000f220000300800 */
[----:B------:R-:W-:Y:S01]  /*23f90*/  STL.64 [R1+0x1988], R6 ;  /* 0x0019880601007387 */ /* 0x000fe20000100a00 */
[----:B------:R-:W-:Y:S02]  /*23fa0*/  STL.64 [R1+0x1980], R4 ;  /* 0x0019800401007387 */ /* 0x000fe40000100a00 */
[----:B------:R-:W2:Y:S02]  /*23fb0*/  LDL R10, [R1+0xb8] ;  /* 0x0000b800010a7983 */ /* 0x000ea40000100800 */
[----:B------:R-:W2:Y:S02]  /*23fc0*/  LDL R11, [R1+0xbc] ;  /* 0x0000bc00010b7983 */ /* 0x000ea40000100800 */
[----:B------:R-:W-:-:S02]  /*23fd0*/  IMAD.MOV.U32 R8, RZ, RZ, R16 ;  /* 0x000000ffff087224 */ /* 0x000fc400078e0010 */
[----:B------:R-:W-:Y:S01]  /*23fe0*/  IMAD.MOV.U32 R9, RZ, RZ, R3 ;  /* 0x000000ffff097224 */ /* 0x000fe200078e0003 */
[----:B--2---:R-:W-:Y:S04]  /*23ff0*/  STL.64 [R1+0x19c8], R10 ;  /* 0x0019c80a01007387 */ /* 0x004fe80000100a00 */
[----:B------:R0:W-:Y:S02]  /*24000*/  STL.64 [R1+0x19c0], R8 ;  /* 0x0019c00801007387 */ /* 0x0001e40000100a00 */
[----:B0-----:R-:W2:Y:S01]  /*24010*/  LDL.LU R8, [R1+0x280] ;  /* 0x0002800001087983 */ /* 0x001ea20000300800 */
[----:B------:R-:W2:Y:S02]  /*24020*/  LDL.LU R9, [R1+0x284] ;  /* 0x0002840001097983 */ /* 0x000ea40000300800 */
[----:B------:R-:W2:Y:S02]  /*24030*/  LDL.LU R10, [R1+0x288] ;  /* 0x00028800010a7983 */ /* 0x000ea40000300800 */
[----:B------:R-:W2:Y:S01]  /*24040*/  LDL.LU R11, [R1+0x28c] ;  /* 0x00028c00010b7983 */ /* 0x000ea20000300800 */
[----:B------:R-:W3:Y:S01]  /*24050*/  LDL.LU R4, [R1+0x250] ;  /* 0x0002500001047983 */ /* 0x000ee20000300800 */
[----:B------:R-:W3:Y:S02]  /*24060*/  LDL.LU R5, [R1+0x254] ;  /* 0x0002540001057983 */ /* 0x000ee40000300800 */
[----:B------:R-:W2:Y:S02]  /*24070*/  LDL.LU R6, [R1+0x258] ;  /* 0x0002580001067983 */ /* 0x000ea40000300800 */
[----:B------:R-:W2:Y:S02]  /*24080*/  LDL.LU R7, [R1+0x25c] ;  /* 0x00025c0001077983 */ /* 0x000ea40000300800 */
[----:B--2---:R-:W-:Y:S01]  /*24090*/  STL.64 [R1+0x19a8], R6 ;  /* 0x0019a80601007387 */ /* 0x004fe20000100a00 */
[----:B---3--:R0:W-:Y:S03]  /*240a0*/  STL.64 [R1+0x19a0], R4 ;  /* 0x0019a00401007387 */ /* 0x0081e60000100a00 */
[----:B0-----:R-:W2:Y:S01]  /*240b0*/  LDL.LU.64 R4, [R1+0xa0] ;  /* 0x0000a00001047983 */ /* 0x001ea20000300a00 */
[----:B------:R-:W-:-:S02]  /*240c0*/  IMAD.MOV.U32 R21, RZ, RZ, R17 ;  /* 0x000000ffff157224 */ /* 0x000fc400078e0011 */
[----:B------:R-:W-:-:S07]  /*240d0*/  IMAD.MOV.U32 R20, RZ, RZ, R18 ;  /* 0x000000ffff147224 */ /* 0x000fce00078e0012 */
[C---:B----4-:R-:W-:Y:S01]  /*240e0*/  HMMA.16816.F32 R20, R12.reuse, R20, R24 ;  /* 0x000000140c14723c */ /* 0x050fe20000001818 */
[----:B--2---:R0:W-:Y:S04]  /*240f0*/  STL.64 [R1+0x19b0], R4 ;  /* 0x0019b00401007387 */ /* 0x0041e80000100a00 */
[----:B0-----:R-:W2:Y:S01]  /*24100*/  LDL.LU R4, [R1+0x270] ;  /* 0x0002700001047983 */ /* 0x001ea20000300800 */
[----:B------:R-:W2:Y:S02]  /*24110*/  LDL.LU R5, [R1+0x274] ;  /* 0x0002740001057983 */ /* 0x000ea40000300800 */
[----:B------:R-:W2:Y:S02]  /*24120*/  LDL.LU R6, [R1+0x278] ;  /* 0x0002780001067983 */ /* 0x000ea40000300800 */
[----:B------:R-:W2:Y:S01]  /*24130*/  LDL.LU R7, [R1+0x27c] ;  /* 0x00027c0001077983 */ /* 0x000ea20000300800 */
[----:B------:R-:W3:Y:S01]  /*24140*/  LDL.LU R16, [R1+0x230] ;  /* 0x0002300001107983 */ /* 0x000ee20000300800 */
[----:B------:R-:W3:Y:S02]  /*24150*/  LDL.LU R17, [R1+0x234] ;  /* 0x0002340001117983 */ /* 0x000ee40000300800 */
[----:B------:R-:W4:Y:S02]  /*24160*/  LDL.LU R18, [R1+0x238] ;  /* 0x0002380001127983 */ /* 0x000f240000300800 */
[----:B------:R-:W4:Y:S02]  /*24170*/  LDL.LU R19, [R1+0x23c] ;  /* 0x00023c0001137983 */ /* 0x000f240000300800 */
[----:B----4-:R-:W-:Y:S01]  /*24180*/  STL.64 [R1+0x1998], R18 ;  /* 0x0019981201007387 */ /* 0x010fe20000100a00 */
[----:B---3--:R0:W-:Y:S03]  /*24190*/  STL.64 [R1+0x1990], R16 ;  /* 0x0019901001007387 */ /* 0x0081e60000100a00 */
[----:B0-----:R-:W3:Y:S01]  /*241a0*/  LDL.LU.64 R16, [R1+0x90] ;  /* 0x0000900001107983 */ /* 0x001ee20000300a00 */
[----:B------:R-:W4:Y:S02]  /*241b0*/  LDL.LU.64 R26, [R1+0x19f8] ;  /* 0x0019f800011a7983 */ /* 0x000f240000300a00 */
[----:B------:R-:W4:Y:S02]  /*241c0*/  LDL.LU.64 R24, [R1+0x19f0] ;  /* 0x0019f00001187983 */ /* 0x000f240000300a00 */
[----:B------:R0:W-:Y:S01]  /*241d0*/  STL.64 [R1+0x350], R20 ;  /* 0x0003501401007387 */ /* 0x0001e20000100a00 */
[----:B------:R-:W-:Y:S04]  /*241e0*/  STL.64 [R1+0x358], R22 ;  /* 0x0003581601007387 */ /* 0x000fe80000100a00 */
[----:B0-----:R-:W4:Y:S02]  /*241f0*/  LDL.LU.64 R20, [R1+0x19e8] ;  /* 0x0019e80001147983 */ /* 0x001f240000300a00 */
[----:B----4-:R-:W-:Y:S01]  /*24200*/  HMMA.16816.F32 R24, R12, R20, R24 ;  /* 0x000000140c18723c */ /* 0x010fe20000001818 */
[----:B------:R-:W-:-:S02]  /*24210*/  IMAD.MOV.U32 R28, RZ, RZ, R20 ;  /* 0x000000ffff1c7224 */ /* 0x000fc400078e0014 */
[----:B------:R-:W-:Y:S11]  /*24220*/  IMAD.MOV.U32 R3, RZ, RZ, R21 ;  /* 0x000000ffff037224 */ /* 0x000ff600078e0015 */
[----:B------:R-:W-:Y:S09]  /*24230*/  @!UPT UIADD3 URZ, URZ, URZ, URZ ;  /* 0x0000003f3f3ff290 */ /* 0x000ff2000fffe03f */
[----:B------:R-:W-:Y:S01]  /*24240*/  STL.64 [R1+0x340], R24 ;  /* 0x0003401801007387 */ /* 0x000fe20000100a00 */
[----:B------:R0:W-:Y:S03]  /*24250*/  STL.64 [R1+0x348], R26 ;  /* 0x0003481a01007387 */ /* 0x0001e60000100a00 */
[----:B0-----:R-:W4:Y:S01]  /*24260*/  LDL.LU.64 R26, [R1+0x19e0] ;  /* 0x0019e000011a7983 */ /* 0x001f220000300a00 */
[----:B------:R-:W2:Y:S02]  /*24270*/  LDL.LU.64 R24, [R1+0x19d8] ;  /* 0x0019d80001187983 */ /* 0x000ea40000300a00 */
[----:B------:R-:W3:Y:S02]  /*24280*/  LDL.LU R20, [R1+0x140] ;  /* 0x0001400001147983 */ /* 0x000ee40000300800 */
[----:B------:R-:W3:Y:S01]  /*24290*/  LDL.LU R21, [R1+0x144] ;  /* 0x0001440001157983 */ /* 0x000ee20000300800 */
[----:B------:R-:W3:Y:S01]  /*242a0*/  LDL.LU R22, [R1+0x148] ;  /* 0x0001480001167983 */ /* 0x000ee20000300800 */
[----:B------:R-:W3:Y:S01]  /*242b0*/  LDL.LU R23, [R1+0x14c] ;  /* 0x00014c0001177983 */ /* 0x000ee20000300800 */
[----:B--2---:R-:W-:Y:S02]  /*242c0*/  HMMA.16816.F32 R8, R12, R24, R8 ;  /* 0x000000180c08723c */ /* 0x004fe40000001808 */
[----:B---3--:R-:W-:Y:S01]  /*242d0*/  STL.64 [R1+0x18d0], R22 ;  /* 0x0018d01601007387 */ /* 0x008fe20000100a00 */
[----:B------:R0:W-:Y:S02]  /*242e0*/  STL.64 [R1+0x18c8], R20 ;  /* 0x0018c81401007387 */ /* 0x0001e40000100a00 */
[----:B0-----:R-:W-:-:S02]  /*242f0*/  IMAD.MOV.U32 R20, RZ, RZ, R2 ;  /* 0x000000ffff147224 */ /* 0x001fc400078e0002 */
[----:B------:R-:W-:Y:S01]  /*24300*/  IMAD.MOV.U32 R21, RZ, RZ, R0 ;  /* 0x000000ffff157224 */ /* 0x000fe200078e0000 */
[----:B------:R-:W2:Y:S01]  /*24310*/  LDL.LU R2, [R1+0x19d4] ;  /* 0x0019d40001027983 */ /* 0x000ea20000300800 */
[----:B------:R-:W3:Y:S11]  /*24320*/  LDL.LU R0, [R1+0x19d0] ;  /* 0x0019d00001007983 */ /* 0x000ef60000300800 */
[----:B------:R-:W-:Y:S03]  /*24330*/  @!UPT UIADD3 URZ, URZ, URZ, URZ ;  /* 0x0000003f3f3ff290 */ /* 0x000fe6000fffe03f */
[----:B------:R-:W-:Y:S01]  /*24340*/  STL.64 [R1+0x330], R8 ;  /* 0x0003300801007387 */ /* 0x000fe20000100a00 */
[----:B------:R0:W-:Y:S03]  /*24350*/  STL.64 [R1+0x338], R10 ;  /* 0x0003380a01007387 */ /* 0x0001e60000100a00 */
[----:B0-----:R-:W2:Y:S01]  /*24360*/  LDL.LU.64 R10, [R1+0x19c8] ;  /* 0x0019c800010a7983 */ /* 0x001ea20000300a00 */
[----:B------:R-:W2:Y:S02]  /*24370*/  LDL.LU.64 R8, [R1+0x19c0] ;  /* 0x0019c00001087983 */ /* 0x000ea40000300a00 */
[----:B----4-:R-:W-:Y:S02]  /*24380*/  STL.64 [R1+0x1940], R26 ;  /* 0x0019401a01007387 */ /* 0x010fe40000100a00 */
[----:B------:R0:W-:Y:S02]  /*24390*/  STL.64 [R1+0x1938], R24 ;  /* 0x0019381801007387 */ /* 0x0001e40000100a00 */
[----:B0-----:R-:W4:Y:S01]  /*243a0*/  LDL.LU R24, [R1+0x200] ;  /* 0x0002000001187983 */ /* 0x001f220000300800 */
[----:B------:R-:W4:Y:S01]  /*243b0*/  LDL.LU R25, [R1+0x204] ;  /* 0x0002040001197983 */ /* 0x000f220000300800 */
[----:B--2---:R-:W-:Y:S01]  /*243c0*/  HMMA.16816.F32 R4, R12, R8, R4 ;  /* 0x000000080c04723c */ /* 0x004fe20000001804 */
[----:B---3--:R-:W-:-:S02]  /*243d0*/  IMAD.MOV.U32 R26, RZ, RZ, R0 ;  /* 0x000000ffff1a7224 */ /* 0x008fc400078e0000 */
[----:B------:R-:W-:Y:S01]  /*243e0*/  IMAD.MOV.U32 R27, RZ, RZ, R2 ;  /* 0x000000ffff1b7224 */ /* 0x000fe200078e0002 */
[----:B------:R-:W2:Y:S01]  /*243f0*/  LDL.LU R0, [R1+0x19bc] ;  /* 0x0019bc0001007983 */ /* 0x000ea20000300800 */
[----:B------:R-:W3:Y:S11]  /*24400*/  LDL.LU R2, [R1+0x19b8] ;  /* 0x0019b80001027983 */ /* 0x000ef60000300800 */
[----:B------:R-:W-:Y:S07]  /*24410*/  @!UPT UIADD3 URZ, URZ, URZ, URZ ;  /* 0x0000003f3f3ff290 */ /* 0x000fee000fffe03f */
[----:B------:R0:W-:Y:S01]  /*24420*/  STL.64 [R1+0x320], R4 ;  /* 0x0003200401007387 */ /* 0x0001e20000100a00 */
[----:B------:R-:W-:Y:S03]  /*24430*/  STL.64 [R1+0x328], R6 ;  /* 0x0003280601007387 */ /* 0x000fe60000100a00 */
[----:B0-----:R-:W4:Y:S01]  /*24440*/  LDL.LU.64 R4, [R1+0x19b0] ;  /* 0x0019b00001047983 */ /* 0x001f220000300a00 */
[----:B------:R-:W-:Y:S02]  /*24450*/  STL.64 [R1+0x1930], R10 ;  /* 0x0019300a01007387 */ /* 0x000fe40000100a00 */
[----:B------:R0:W-:Y:S02]  /*24460*/  STL.64 [R1+0x1928], R8 ;  /* 0x0019280801007387 */ /* 0x0001e40000100a00 */
[----:B0-----:R-:W4:Y:S01]  /*24470*/  LDL.LU R8, [R1+0x260] ;  /* 0x0002600001087983 */ /* 0x001f220000300800 */
[----:B------:R-:W4:Y:S02]  /*24480*/  LDL.LU R9, [R1+0x264] ;  /* 0x0002640001097983 */ /* 0x000f240000300800 */
[----:B--2---:R-:W-:-:S02]  /*24490*/  IMAD.MOV.U32 R11, RZ, RZ, R0 ;  /* 0x000000ffff0b7224 */ /* 0x004fc400078e0000 */
[----:B---3--:R-:W-:-:S07]  /*244a0*/  IMAD.MOV.U32 R10, RZ, RZ, R2 ;  /* 0x000000ffff0a7224 */ /* 0x008fce00078e0002 */
[----:B----4-:R-:W-:Y:S11]  /*244b0*/  HMMA.16816.F32 R8, R12, R4, R8 ;  /* 0x000000040c08723c */ /* 0x010ff60000001808 */
[----:B------:R-:W-:Y:S11]  /*244c0*/  @!UPT UIADD3 URZ, URZ, URZ, URZ ;  /* 0x0000003f3f3ff290 */ /* 0x000ff6000fffe03f */
[----:B------:R-:W-:Y:S01]  /*244d0*/  @!UPT UIADD3 URZ, URZ, URZ, URZ ;  /* 0x0000003f3f3ff290 */ /* 0x000fe2000fffe03f */
[----:B------:R0:W-:Y:S01]  /*244e0*/  STL.64 [R1+0x290], R8 ;  /* 0x0002900801007387 */ /* 0x0001e20000100a00 */
[----:B------:R1:W-:Y:S02]  /*244f0*/  STL.64 [R1+0x298], R10 ;  /* 0x0002980a01007387 */ /* 0x0003e40000100a00 */
[----:B------:R-:W2:Y:S02]  /*24500*/  LDL.LU.64 R6, [R1+0x19a8] ;  /* 0x0019a80001067983 */ /* 0x000ea40000300a00 */
[----:B0-----:R-:W-:Y:S02]  /*24510*/  IMAD.MOV.U32 R9, RZ, RZ, R4 ;  /* 0x000000ffff097224 */ /* 0x001fe400078e0004 */
[----:B------:R-:W-:Y:S02]  /*24520*/  IMAD.MOV.U32 R8, RZ, RZ, R5 ;  /* 0x000000ffff087224 */ /* 0x000fe400078e0005 */
[----:B------:R-:W2:Y:S01]  /*24530*/  LDL.LU.64 R4, [R1+0x19a0] ;  /* 0x0019a00001047983 */ /* 0x000ea20000300a00 */
[----:B-1----:R-:W-:-:S02]  /*24540*/  IMAD.MOV.U32 R11, RZ, RZ, R16 ;  /* 0x000000ffff0b7224 */ /* 0x002fc400078e0010 */
[----:B------:R-:W-:Y:S02]  /*24550*/  IMAD.MOV.U32 R10, RZ, RZ, R17 ;  /* 0x000000ffff0a7224 */ /* 0x000fe400078e0011 */
[----:B------:R-:W3:Y:S01]  /*24560*/  LDL.LU.64 R18, [R1+0x1998] ;  /* 0x0019980001127983 */ /* 0x000ee20000300a00 */
[C---:B--2---:R-:W-:Y:S01]  /*24570*/  HMMA.16816.F32 R4, R12.reuse, R16, R4 ;  /* 0x000000100c04723c */ /* 0x044fe20000001804 */
[----:B------:R-:W3:Y:S11]  /*24580*/  LDL.LU.64 R16, [R1+0x1990] ;  /* 0x0019900001107983 */ /* 0x000ef60000300a00 */
[----:B------:R-:W-:Y:S11]  /*24590*/  @!UPT UIADD3 URZ, URZ, URZ, URZ ;  /* 0x0000003f3f3ff290 */ /* 0x000ff6000fffe03f */
[----:B------:R0:W-:Y:S01]  /*245a0*/  STL.64 [R1+0x310], R4 ;  /* 0x0003100401007387 */ /* 0x0001e20000100a00 */
[----:B------:R-:W-:Y:S02]  /*245b0*/  IMAD.MOV.U32 R2, RZ, RZ, R6 ;  /* 0x000000ffff027224 */ /* 0x000fe400078e0006 */
[----:B------:R-:W-:Y:S02]  /*245c0*/  IMAD.MOV.U32 R0, RZ, RZ, R7 ;  /* 0x000000ffff007224 */ /* 0x000fe400078e0007 */
[----:B------:R-:W2:Y:S04]  /*245d0*/  LDL.LU.64 R6, [R1+0x1988] ;  /* 0x0019880001067983 */ /* 0x000ea80000300a00 */
[----:B0-----:R-:W4:Y:S01]  /*245e0*/  LDL.LU.64 R4, [R1+0x1980] ;  /* 0x0019800001047983 */ /* 0x001f220000300a00 */
[C---:B---3--:R-:W-:Y:S11]  /*245f0*/  HMMA.16816.F32 R16, R12.reuse, R20, R16 ;  /* 0x000000140c10723c */ /* 0x048ff60000001810 */
[----:B------:R-:W-:Y:S11]  /*24600*/  @!UPT UIADD3 URZ, URZ, URZ, URZ ;  /* 0x0000003f3f3ff290 */ /* 0x000ff6000fffe03f */
[----:B------:R-:W-:Y:S01]  /*24610*/  @!UPT UIADD3 URZ, URZ, URZ, URZ ;  /* 0x0000003f3f3ff290 */ /* 0x000fe2000fffe03f */
[----:B------:R-:W-:Y:S01]  /*24620*/  STL.64 [R1+0x2e0], R16 ;  /* 0x0002e01001007387 */ /* 0x000fe20000100a00 */
[----:B------:R0:W-:Y:S01]  /*24630*/  STL.64 [R1+0x2e8], R18 ;  /* 0x0002e81201007387 */ /* 0x0001e20000100a00 */
[----:B----4-:R-:W-:Y:S02]  /*24640*/  HMMA.16816.F32 R12, R12, R4, R24 ;  /* 0x000000040c0c723c */ /* 0x010fe40000001818 */
[----:B0-----:R-:W3:Y:S01]  /*24650*/  LDL.LU.64 R18, [R1+0x1978] ;  /* 0x0019780001127983 */ /* 0x001ee20000300a00 */
[----:B------:R-:W3:Y:S02]  /*24660*/  LDL.LU.64 R16, [R1+0x1970] ;  /* 0x0019700001107983 */ /* 0x000ee40000300a00 */
[----:B------:R0:W-:Y:S02]  /*24670*/  STL.64 [R1+0x18e8], R20 ;  /* 0x0018e81401007387 */ /* 0x0001e40000100a00 */
[----:B0-----:R-:W-:Y:S02]  /*24680*/  IMAD.MOV.U32 R20, RZ, RZ, R11 ;  /* 0x000000ffff147224 */ /* 0x001fe400078e000b */
[----:B------:R-:W-:-:S05]  /*24690*/  IMAD.MOV.U32 R21, RZ, RZ, R10 ;  /* 0x000000ffff157224 */ /* 0x000fca00078e000a */
[----:B------:R0:W-:Y:S02]  /*246a0*/  STL.64 [R1+0x1900], R20 ;  /* 0x0019001401007387 */ /* 0x0001e40000100a00 */
[----:B0-----:R-:W-:Y:S02]  /*246b0*/  IMAD.MOV.U32 R20, RZ, RZ, R9 ;  /* 0x000000ffff147224 */ /* 0x001fe400078e0009 */
[----:B------:R-:W-:-:S05]  /*246c0*/  IMAD.MOV.U32 R21, RZ, RZ, R8 ;  /* 0x000000ffff157224 */ /* 0x000fca00078e0008 */
[----:B------:R-:W-:Y:S01]  /*246d0*/  STL.64 [R1+0x1918], R20 ;  /* 0x0019181401007387 */ /* 0x000fe20000100a00 */
[----:B------:R-:W4:Y:S02]  /*246e0*/  LDL.LU R8, [R1+0x1b0] ;  /* 0x0001b00001087983 */ /* 0x000f240000300800 */
[----:B------:R-:W-:Y:S02]  /*246f0*/  STL.64 [R1+0x2d0], R12 ;  /* 0x0002d00c01007387 */ /* 0x000fe40000100a00 */
[----:B------:R-:W-:Y:S01]  /*24700*/  STL.64 [R1+0x2d8], R14 ;  /* 0x0002d80e01007387 */ /* 0x000fe20000100a00 */
[----:B------:R-:W4:Y:S01]  /*24710*/  LDL.LU R9, [R1+0x1b4] ;  /* 0x0001b40001097983 */ /* 0x000f220000300800 */
[----:B------:R-:W2:Y:S02]  /*24720*/  LDL.LU R10, [R1+0x1b8] ;  /* 0x0001b800010a7983 */ /* 0x000ea40000300800 */
[----:B------:R-:W2:Y:S02]  /*24730*/  LDL.LU R11, [R1+0x1bc] ;  /* 0x0001bc00010b7983 */ /* 0x000ea40000300800 */
[----:B------:R-:W-:-:S02]  /*24740*/  IMAD.MOV.U32 R24, RZ, RZ, R28 ;  /* 0x000000ffff187224 */ /* 0x000fc400078e001c */
[----:B------:R-:W-:Y:S01]  /*24750*/  IMAD.MOV.U32 R25, RZ, RZ, R3 ;  /* 0x000000ffff197224 */ /* 0x000fe200078e0003 */
[----:B--2---:R-:W-:Y:S01]  /*24760*/  STL.64 [R1+0x1950], R10 ;  /* 0x0019500a01007387 */ /* 0x004fe20000100a00 */
[----:B----4-:R0:W-:Y:S02]  /*24770*/  STL.64 [R1+0x1948], R8 ;  /* 0x0019480801007387 */ /* 0x0101e40000100a00 */
[----:B------:R-:W2:Y:S02]  /*24780*/  LDL.LU R28, [R1+0x196c] ;  /* 0x00196c00011c7983 */ /* 0x000ea40000300800 */
[----:B------:R-:W4:Y:S01]  /*24790*/  LDL.LU R3, [R1+0x1968] ;  /* 0x0019680001037983 */ /* 0x000f220000300800 */
[----:B------:R1:W-:Y:S04]  /*247a0*/  STL.64 [R1+0x1958], R24 ;  /* 0x0019581801007387 */ /* 0x0003e80000100a00 */
[----:B0-----:R-:W2:Y:S01]  /*247b0*/  LDL.LU R8, [R1+0x1d0] ;  /* 0x0001d00001087983 */ /* 0x001ea20000300800 */
[----:B------:R-:W2:Y:S02]  /*247c0*/  LDL.LU R9, [R1+0x1d4] ;  /* 0x0001d40001097983 */ /* 0x000ea40000300800 */
[----:B------:R-:W2:Y:S02]  /*247d0*/  LDL.LU R10, [R1+0x1d8] ;  /* 0x0001d800010a7983 */ /* 0x000ea40000300800 */
[----:B------:R-:W2:Y:S01]  /*247e0*/  LDL.LU R11, [R1+0x1dc] ;  /* 0x0001dc00010b7983 */ /* 0x000ea20000300800 */
[----:B-1----:R-:W3:Y:S01]  /*247f0*/  LDL.LU R24, [R1+0x1e0] ;  /* 0x0001e00001187983 */ /* 0x002ee20000300800 */
[----:B------:R-:W3:Y:S02]  /*24800*/  LDL.LU R25, [R1+0x1e4] ;  /* 0x0001e40001197983 */ /* 0x000ee40000300800 */
[----:B------:R-:W3:Y:S02]  /*24810*/  LDL.LU R26, [R1+0x1e8] ;  /* 0x0001e800011a7983 */ /* 0x000ee40000300800 */
[----:B------:R-:W3:Y:S01]  /*24820*/  LDL.LU R27, [R1+0x1ec] ;  /* 0x0001ec00011b7983 */ /* 0x000ee20000300800 */
[----:B------:R-:W2:Y:S01]  /*24830*/  LDL.LU R20, [R1+0x1a0] ;  /* 0x0001a00001147983 */ /* 0x000ea20000300800 */
[----:B------:R-:W2:Y:S02]  /*24840*/  LDL.LU R21, [R1+0x1a4] ;  /* 0x0001a40001157983 */ /* 0x000ea40000300800 */
[----:B------:R-:W2:Y:S02]  /*24850*/  LDL.LU R22, [R1+0x1a8] ;  /* 0x0001a80001167983 */ /* 0x000ea40000300800 */
[----:B------:R-:W2:Y:S01]  /*24860*/  LDL.LU R23, [R1+0x1ac] ;  /* 0x0001ac0001177983 */ /* 0x000ea20000300800 */
[----:B------:R-:W-:Y:S01]  /*24870*/  STL.64 [R1+0x18e0], R6 ;  /* 0x0018e00601007387 */ /* 0x000fe20000100a00 */
        /* <DEDUP_REMOVED lines=19> */
[----:B----4-:R-:W-:-:S02]  /*249b0*/  IMAD.MOV.U32 R14, RZ, RZ, R3 ;  /* 0x000000ffff0e7224 */ /* 0x010fc400078e0003 */
[----:B------:R-:W-:Y:S01]  /*249c0*/  IMAD.MOV.U32 R15, RZ, RZ, R28 ;  /* 0x000000ffff0f7224 */ /* 0x000fe200078e001c */
[----:B------:R-:W4:Y:S01]  /*249d0*/  LDL.LU R3, [R1+0x1964] ;  /* 0x0019640001037983 */ /* 0x000f220000300800 */
[----:B------:R-:W3:Y:S03]  /*249e0*/  LDL.LU R28, [R1+0x1960] ;  /* 0x00196000011c7983 */ /* 0x000ee60000300800 */
[----:B------:R-:W-:Y:S04]  /*249f0*/  STL.64 [R1+0x18a8], R14 ;  /* 0x0018a80e01007387 */ /* 0x000fe80000100a00 */
[----:B--2---:R0:W-:Y:S04]  /*24a00*/  STL.64 [R1+0x18a0], R12 ;  /* 0x0018a00c01007387 */ /* 0x0041e80000100a00 */
[----:B0-----:R-:W3:Y:S01]  /*24a10*/  LDL.LU.64 R12, [R1+0xf0] ;  /* 0x0000f000010c7983 */ /* 0x001ee20000300a00 */
[----:B------:R-:W2:Y:S01]  /*24a20*/  LDL.64 R14, [R1+0xf8] ;  /* 0x0000f800010e7983 */ /* 0x000ea20000100a00 */
[C---:B---3--:R-:W-:Y:S11]  /*24a30*/  HMMA.16816.F32 R24, R16.reuse, R12, R24 ;  /* 0x0000000c1018723c */ /* 0x048ff60000001818 */
[----:B------:R-:W-:Y:S11]  /*24a40*/  @!UPT UIADD3 URZ, URZ, URZ, URZ ;  /* 0x0000003f3f3ff290 */ /* 0x000ff6000fffe03f */
[----:B------:R-:W-:Y:S01]  /*24a50*/  @!UPT UIADD3 URZ, URZ, URZ, URZ ;  /* 0x0000003f3f3ff290 */ /* 0x000fe2000fffe03f */
[----:B------:R0:W-:Y:S01]  /*24a60*/  STL.64 [R1+0x2c0], R24 ;  /* 0x0002c01801007387 */ /* 0x0001e20000100a00 */
[----:B------:R1:W-:Y:S03]  /*24a70*/  STL.64 [R1+0x2c8], R26 ;  /* 0x0002c81a01007387 */ /* 0x0003e60000100a00 */
[----:B0-----:R-:W1:Y:S02]  /*24a80*/  LDL.LU.64 R24, [R1+0x1958] ;  /* 0x0019580001187983 */ /* 0x001e640000300a00 */
[C---:B-1----:R-:W-:Y:S02]  /*24a90*/  HMMA.16816.F32 R24, R16.reuse, R24, R8 ;  /* 0x000000181018723c */ /* 0x042fe40000001808 */
[----:B------:R-:W3:Y:S01]  /*24aa0*/  LDL.LU.64 R10, [R1+0x1950] ;  /* 0x00195000010a7983 */ /* 0x000ee20000300a00 */
[----:B------:R-:W3:Y:S11]  /*24ab0*/  LDL.LU.64 R8, [R1+0x1948] ;  /* 0x0019480001087983 */ /* 0x000ef60000300a00 */
[----:B------:R-:W-:Y:S09]  /*24ac0*/  @!UPT UIADD3 URZ, URZ, URZ, URZ ;  /* 0x0000003f3f3ff290 */ /* 0x000ff2000fffe03f */
[----:B------:R-:W-:Y:S01]  /*24ad0*/  STL.64 [R1+0x2b0], R24 ;  /* 0x0002b01801007387 */ /* 0x000fe20000100a00 */
[----:B------:R0:W-:Y:S03]  /*24ae0*/  STL.64 [R1+0x2b8], R26 ;  /* 0x0002b81a01007387 */ /* 0x0001e60000100a00 */
[----:B0-----:R-:W2:Y:S01]  /*24af0*/  LDL.LU.64 R26, [R1+0x1940] ;  /* 0x00194000011a7983 */ /* 0x001ea20000300a00 */
[----:B------:R-:W3:Y:S02]  /*24b00*/  LDL.LU.64 R24, [R1+0x1938] ;  /* 0x0019380001187983 */ /* 0x000ee40000300a00 */
[----:B---3--:R-:W-:Y:S11]  /*24b10*/  HMMA.16816.F32 R8, R16, R24, R8 ;  /* 0x000000181008723c */ /* 0x008ff60000001808 */
[----:B------:R-:W-:Y:S11]  /*24b20*/  @!UPT UIADD3 URZ, URZ, URZ, URZ ;  /* 0x0000003f3f3ff290 */ /* 0x000ff6000fffe03f */
[----:B------:R-:W-:Y:S01]  /*24b30*/  @!UPT UIADD3 URZ, URZ, URZ, URZ ;  /* 0x0000003f3f3ff290 */ /* 0x000fe2000fffe03f */
[----:B------:R-:W-:Y:S01]  /*24b40*/  STL.64 [R1+0x2a0], R8 ;  /* 0x0002a00801007387 */ /* 0x000fe20000100a00 */
[----:B------:R0:W-:Y:S03]  /*24b50*/  STL.64 [R1+0x2a8], R10 ;  /* 0x0002a80a01007387 */ /* 0x0001e60000100a00 */
[----:B0-----:R-:W3:Y:S01]  /*24b60*/  LDL.LU.64 R10, [R1+0x1930] ;  /* 0x00193000010a7983 */ /* 0x001ee20000300a00 */
[----:B------:R-:W3:Y:S02]  /*24b70*/  LDL.LU.64 R8, [R1+0x1928] ;  /* 0x0019280001087983 */ /* 0x000ee40000300a00 */
[----:B--2---:R0:W-:Y:S02]  /*24b80*/  STL.64 [R1+0x18b0], R26 ;  /* 0x0018b01a01007387 */ /* 0x0041e40000100a00 */
[----:B------:R-:W2:Y:S01]  /*24b90*/  LDL.LU R24, [R1+0x130] ;  /* 0x0001300001187983 */ /* 0x000ea20000300800 */
[----:B------:R-:W2:Y:S01]  /*24ba0*/  LDL.LU R25, [R1+0x134] ;  /* 0x0001340001197983 */ /* 0x000ea20000300800 */
[----:B0-----:R-:W-:-:S03]  /*24bb0*/  IMAD.MOV.U32 R26, RZ, RZ, R28 ;  /* 0x000000ffff1a7224 */ /* 0x001fc600078e001c */
[----:B------:R-:W2:Y:S01]  /*24bc0*/  LDL.LU R28, [R1+0x1920] ;  /* 0x00192000011c7983 */ /* 0x000ea20000300800 */
        /* <DEDUP_REMOVED lines=10> */
[----:B------:R0:W-:Y:S01]  /*24c70*/  STL.64 [R1+0x270], R20 ;  /* 0x0002701401007387 */ /* 0x0001e20000100a00 */
[----:B------:R3:W-:Y:S03]  /*24c80*/  STL.64 [R1+0x278], R22 ;  /* 0x0002781601007387 */ /* 0x0007e60000100a00 */
[----:B0-----:R-:W3:Y:S02]  /*24c90*/  LDL.LU.64 R20, [R1+0x1900] ;  /* 0x0019000001147983 */ /* 0x001ee40000300a00 */
[----:B---3--:R-:W-:Y:S02]  /*24ca0*/  HMMA.16816.F32 R20, R16, R20, R4 ;  /* 0x000000141014723c */ /* 0x008fe40000001804 */
[----:B------:R-:W3:Y:S01]  /*24cb0*/  LDL.LU.64 R6, [R1+0x18f8] ;  /* 0x0018f80001067983 */ /* 0x000ee20000300a00 */
[----:B------:R-:W3:Y:S11]  /*24cc0*/  LDL.LU.64 R4, [R1+0x18f0] ;  /* 0x0018f00001047983 */ /* 0x000ef60000300a00 */
[----:B------:R-:W-:Y:S09]  /*24cd0*/  @!UPT UIADD3 URZ, URZ, URZ, URZ ;  /* 0x0000003f3f3ff290 */ /* 0x000ff2000fffe03f */
[----:B------:R0:W-:Y:S01]  /*24ce0*/  STL.64 [R1+0x260], R20 ;  /* 0x0002601401007387 */ /* 0x0001e20000100a00 */
[----:B------:R3:W-:Y:S03]  /*24cf0*/  STL [R1+0x268], R22 ;  /* 0x0002681601007387 */ /* 0x0007e60000100800 */
[----:B0-----:R-:W3:Y:S01]  /*24d00*/  LDL.LU.64 R20, [R1+0x18e8] ;  /* 0x0018e80001147983 */ /* 0x001ee20000300a00 */
[----:B----4-:R-:W-:Y:S02]  /*24d10*/  IMAD.MOV.U32 R27, RZ, RZ, R3 ;  /* 0x000000ffff1b7224 */ /* 0x010fe400078e0003 */
[----:B------:R-:W-:-:S05]  /*24d20*/  IMAD.MOV.U32 R3, RZ, RZ, R23 ;  /* 0x000000ffff037224 */ /* 0x000fca00078e0017 */
[----:B------:R-:W-:Y:S01]  /*24d30*/  STL [R1+0x175c], R3 ;  /* 0x00175c0301007387 */ /* 0x000fe20000100800 */
[C---:B---3--:R-:W-:Y:S03]  /*24d40*/  HMMA.16816.F32 R20, R16.reuse, R20, R4 ;  /* 0x000000141014723c */ /* 0x048fe60000001804 */
[----:B------:R-:W3:Y:S01]  /*24d50*/  LDL.LU.64 R6, [R1+0x18e0] ;  /* 0x0018e00001067983 */ /* 0x000ee20000300a00 */
[----:B------:R-:W4:Y:S11]  /*24d60*/  LDL.LU.64 R4, [R1+0x18d8] ;  /* 0x0018d80001047983 */ /* 0x000f360000300a00 */
[----:B------:R-:W-:Y:S08]  /*24d70*/  @!UPT UIADD3 URZ, URZ, URZ, URZ ;  /* 0x0000003f3f3ff290 */ /* 0x000ff0000fffe03f */
[----:B------:R-:W-:Y:S01]  /*24d80*/  STL.64 [R1+0x250], R20 ;  /* 0x0002501401007387 */ /* 0x000fe20000100a00 */
[----:B------:R0:W-:Y:S03]  /*24d90*/  STL.64 [R1+0x258], R22 ;  /* 0x0002581601007387 */ /* 0x0001e60000100a00 */
[----:B0-----:R-:W4:Y:S01]  /*24da0*/  LDL.LU.64 R22, [R1+0x18d0] ;  /* 0x0018d00001167983 */ /* 0x001f220000300a00 */
[----:B------:R-:W4:Y:S02]  /*24db0*/  LDL.LU.64 R20, [R1+0x18c8] ;  /* 0x0018c80001147983 */ /* 0x000f240000300a00 */
[----:B----4-:R-:W-:Y:S01]  /*24dc0*/  HMMA.16816.F32 R16, R16, R4, R20 ;  /* 0x000000041010723c */ /* 0x010fe20000001814 */
[----:B------:R-:W4:Y:S01]  /*24dd0*/  LDL.LU.64 R22, [R1+0x18c0] ;  /* 0x0018c00001167983 */ /* 0x000f220000300a00 */
[----:B------:R-:W4:Y:S02]  /*24de0*/  LDL.LU.64 R20, [R1+0x18b8] ;  /* 0x0018b80001147983 */ /* 0x000f240000300a00 */
[----:B---3--:R0:W-:Y:S02]  /*24df0*/  STL.64 [R1+0x1870], R6 ;  /* 0x0018700601007387 */ /* 0x0081e40000100a00 */
[----:B------:R-:W3:Y:S11]  /*24e00*/  LDL.LU R4, [R1+0x120] ;  /* 0x0001200001047983 */ /* 0x000ef60000300800 */
[----:B------:R-:W-:Y:S06]  /*24e10*/  @!UPT UIADD3 URZ, URZ, URZ, URZ ;  /* 0x0000003f3f3ff290 */ /* 0x000fec000fffe03f */
[----:B------:R-:W-:Y:S01]  /*24e20*/  STL.64 [R1+0x240], R16 ;  /* 0x0002401001007387 */ /* 0x000fe20000100a00 */
[----:B------:R1:W-:Y:S02]  /*24e30*/  STL.64 [R1+0x248], R18 ;  /* 0x0002481201007387 */ /* 0x0003e40000100a00 */
[----:B------:R-:W3:Y:S02]  /*24e40*/  LDL.LU R5, [R1+0x124] ;  /* 0x0001240001057983 */ /* 0x000ee40000300800 */
[----:B0-----:R-:W3:Y:S01]  /*24e50*/  LDL.LU R6, [R1+0x128] ;  /* 0x0001280001067983 */ /* 0x001ee20000300800 */
[----:B------:R-:W3:Y:S04]  /*24e60*/  LDL.LU R7, [R1+0x12c] ;  /* 0x00012c0001077983 */ /* 0x000ee80000300800 */
[----:B-1----:R-:W3:Y:S01]  /*24e70*/  LDL R18, [R1+0xa8] ;  /* 0x0000a80001127983 */ /* 0x002ee20000100800 */
[----:B--2---:R-:W-:-:S02]  /*24e80*/  IMAD.MOV.U32 R19, RZ, RZ, R28 ;  /* 0x000000ffff137224 */ /* 0x004fc400078e001c */
[----:B------:R-:W-:Y:S02]  /*24e90*/  IMAD.MOV.U32 R8, RZ, RZ, R14 ;  /* 0x000000ffff087224 */ /* 0x000fe400078e000e */
[----:B------:R-:W-:Y:S01]  /*24ea0*/  IMAD.MOV.U32 R3, RZ, RZ, R15 ;  /* 0x000000ffff037224 */ /* 0x000fe200078e000f */
[C---:B----4-:R-:W-:Y:S01]  /*24eb0*/  HMMA.16816.F32 R24, R20.reuse, R14, R24 ;  /* 0x0000000e1418723c */ /* 0x050fe20000001818 */
[----:B---3--:R0:W-:Y:S04]  /*24ec0*/  STL.64 [R1+0x1898], R18 ;  /* 0x0018981201007387 */ /* 0x0081e80000100a00 */
[----:B0-----:R-:W2:Y:S11]  /*24ed0*/  LDL.64 R18, [R1+0xd8] ;  /* 0x0000d80001127983 */ /* 0x001eb60000100a00 */
[----:B------:R-:W-:Y:S07]  /*24ee0*/  @!UPT UIADD3 URZ, URZ, URZ, URZ ;  /* 0x0000003f3f3ff290 */ /* 0x000fee000fffe03f */
[----:B------:R-:W-:Y:S02]  /*24ef0*/  STL.64 [R1+0x230], R24 ;  /* 0x0002301801007387 */ /* 0x000fe40000100a00 */
[----:B------:R0:W-:Y:S02]  /*24f00*/  STL.64 [R1+0x238], R26 ;  /* 0x0002381a01007387 */ /* 0x0001e40000100a00 */
[----:B0-----:R-:W3:Y:S01]  /*24f10*/  LDL.LU.64 R26, [R1+0x18b0] ;  /* 0x0018b000011a7983 */ /* 0x001ee20000300a00 */
[----:B------:R-:W3:Y:S02]  /*24f20*/  LDL.LU.64 R14, [R1+0x18a8] ;  /* 0x0018a800010e7983 */ /* 0x000ee40000300a00 */
[----:B------:R-:W3:Y:S01]  /*24f30*/  LDL.LU.64 R12, [R1+0x18a0] ;  /* 0x0018a000010c7983 */ /* 0x000ee20000300a00 */
[C---:B--2---:R-:W-:Y:S08]  /*24f40*/  HMMA.16816.F32 R4, R20.reuse, R18, R4 ;  /* 0x000000121404723c */ /* 0x044ff00000001804 */
[----:B---3--:R-:W-:Y:S11]  /*24f50*/  HMMA.16816.F32 R12, R20, R26, R12 ;  /* 0x0000001a140c723c */ /* 0x008ff6000000180c */
[----:B------:R-:W-:Y:S04]  /*24f60*/  @!UPT UIADD3 URZ, URZ, URZ, URZ ;  /* 0x0000003f3f3ff290 */ /* 0x000fe8000fffe03f */
[----:B------:R0:W-:Y:S01]  /*24f70*/  STL.64 [R1+0x220], R4 ;  /* 0x0002200401007387 */ /* 0x0001e20000100a00 */
[----:B------:R-:W-:Y:S02]  /*24f80*/  STL.64 [R1+0x228], R6 ;  /* 0x0002280601007387 */ /* 0x000fe40000100a00 */
[----:B0-----:R-:W-:-:S05]  /*24f90*/  IMAD.MOV.U32 R5, RZ, RZ, R18 ;  /* 0x000000ffff057224 */ /* 0x001fca00078e0012 */
[----:B------:R0:W-:Y:S01]  /*24fa0*/  STL.64 [R1+0x210], R12 ;  /* 0x0002100c01007387 */ /* 0x0001e20000100a00 */
[----:B------:R1:W-:Y:S02]  /*24fb0*/  STL [R1+0x218], R14 ;  /* 0x0002180e01007387 */ /* 0x0003e40000100800 */
[----:B------:R-:W2:Y:S02]  /*24fc0*/  LDL.LU R16, [R1+0x100] ;  /* 0x0001000001107983 */ /* 0x000ea40000300800 */
[----:B------:R-:W2:Y:S02]  /*24fd0*/  LDL.LU R17, [R1+0x104] ;  /* 0x0001040001117983 */ /* 0x000ea40000300800 */
[----:B------:R-:W-:Y:S01]  /*24fe0*/  IMAD.MOV.U32 R4, RZ, RZ, R19 ;  /* 0x000000ffff047224 */ /* 0x000fe200078e0013 */
[----:B------:R-:W2:Y:S01]  /*24ff0*/  LDL.LU R18, [R1+0x108] ;  /* 0x0001080001127983 */ /* 0x000ea20000300800 */
[----:B------:R-:W2:Y:S02]  /*25000*/  LDL.LU R19, [R1+0x10c] ;  /* 0x00010c0001137983 */ /* 0x000ea40000300800 */
[----:B------:R-:W-:Y:S02]  /*25010*/  STL.64 [R1+0x1820], R26 ;  /* 0x0018201a01007387 */ /* 0x000fe40000100a00 */
[----:B------:R-:W-:Y:S01]  /*25020*/  IMAD.MOV.U32 R28, RZ, RZ, R15 ;  /* 0x000000ffff1c7224 */ /* 0x000fe200078e000f */
[----:B0-----:R-:W3:Y:S01]  /*25030*/  LDL.LU R12, [R1+0x50] ;  /* 0x00005000010c7983 */ /* 0x001ee20000300800 */
[----:B------:R-:W3:Y:S02]  /*25040*/  LDL.LU R13, [R1+0x54] ;  /* 0x00005400010d7983 */ /* 0x000ee40000300800 */
[----:B-1----:R-:W4:Y:S02]  /*25050*/  LDL.LU R14, [R1+0x58] ;  /* 0x00005800010e7983 */ /* 0x002f240000300800 */
[----:B------:R-:W4:Y:S02]  /*25060*/  LDL.LU R15, [R1+0x5c] ;  /* 0x00005c00010f7983 */ /* 0x000f240000300800 */
[----:B----4-:R0:W-:Y:S01]  /*25070*/  STL.64 [R1+0x1880], R14 ;  /* 0x0018800e01007387 */ /* 0x0101e20000100a00 */
[----:B---3--:R1:W-:Y:S03]  /*25080*/  STL.64 [R1+0x1878], R12 ;  /* 0x0018780c01007387 */ /* 0x0083e60000100a00 */
[----:B0-----:R-:W3:Y:S04]  /*25090*/  LDL R14, [R1+0x98] ;  /* 0x00009800010e7983 */ /* 0x001ee80000100800 */
[----:B------:R-:W3:Y:S01]  /*250a0*/  LDL R15, [R1+0x9c] ;  /* 0x00009c00010f7983 */ /* 0x000ee20000100800 */
[----:B--2---:R-:W-:Y:S03]  /*250b0*/  HMMA.16816.F32 R16, R20, R10, R16 ;  /* 0x0000000a1410723c */ /* 0x004fe60000001810 */
[----:B---3--:R0:W-:Y:S01]  /*250c0*/  STL.64 [R1+0x1890], R14 ;  /* 0x0018900e01007387 */ /* 0x0081e20000100a00 */
[----:B-1----:R-:W2:Y:S02]  /*250d0*/  LDL.LU R12, [R1+0xe0] ;  /* 0x0000e000010c7983 */ /* 0x002ea40000300800 */
[----:B------:R-:W2:Y:S01]  /*250e0*/  LDL.LU R13, [R1+0xe4] ;  /* 0x0000e400010d7983 */ /* 0x000ea20000300800 */
[----:B0-----:R-:W2:Y:S01]  /*250f0*/  LDL.LU R14, [R1+0xe8] ;  /* 0x0000e800010e7983 */ /* 0x001ea20000300800 */
[----:B------:R-:W2:Y:S02]  /*25100*/  LDL.LU R15, [R1+0xec] ;  /* 0x0000ec00010f7983 */ /* 0x000ea40000300800 */
[----:B------:R-:W3:Y:S02]  /*25110*/  LDL.64 R6, [R1+0x88] ;  /* 0x0000880001067983 */ /* 0x000ee40000100a00 */
[----:B------:R-:W-:-:S02]  /*25120*/  IMAD.MOV.U32 R26, RZ, RZ, R5 ;  /* 0x000000ffff1a7224 */ /* 0x000fc400078e0005 */
[----:B------:R-:W-:Y:S01]  /*25130*/  IMAD.MOV.U32 R27, RZ, RZ, R4 ;  /* 0x000000ffff1b7224 */ /* 0x000fe200078e0004 */
[----:B---3--:R0:W-:Y:S01]  /*25140*/  STL.64 [R1+0x1888], R6 ;  /* 0x0018880601007387 */ /* 0x0081e20000100a00 */
[----:B------:R-:W3:Y:S02]  /*25150*/  LDL.LU R4, [R1+0x60] ;  /* 0x0000600001047983 */ /* 0x000ee40000300800 */
[----:B------:R-:W3:Y:S01]  /*25160*/  LDL.LU R5, [R1+0x64] ;  /* 0x0000640001057983 */ /* 0x000ee20000300800 */
[----:B0-----:R-:W3:Y:S01]  /*25170*/  LDL.LU R6, [R1+0x68] ;  /* 0x0000680001067983 */ /* 0x001ee20000300800 */
[----:B------:R-:W3:Y:S02]  /*25180*/  LDL.LU R7, [R1+0x6c] ;  /* 0x00006c0001077983 */ /* 0x000ee40000300800 */
[----:B------:R0:W-:Y:S02]  /*25190*/  STL.64 [R1+0x1838], R26 ;  /* 0x0018381a01007387 */ /* 0x0001e40000100a00 */
[----:B0-----:R-:W-:-:S02]  /*251a0*/  IMAD.MOV.U32 R26, RZ, RZ, R8 ;  /* 0x000000ffff1a7224 */ /* 0x001fc400078e0008 */
[----:B------:R-:W-:-:S05]  /*251b0*/  IMAD.MOV.U32 R27, RZ, RZ, R3 ;  /* 0x000000ffff1b7224 */ /* 0x000fca00078e0003 */
[----:B------:R0:W-:Y:S01]  /*251c0*/  STL.64 [R1+0x1868], R26 ;  /* 0x0018681a01007387 */ /* 0x0001e20000100a00 */
[----:B------:R-:W4:Y:S02]  /*251d0*/  LDL.LU R24, [R1+0x30] ;  /* 0x0000300001187983 */ /* 0x000f240000300800 */
[----:B------:R-:W4:Y:S01]  /*251e0*/  LDL.LU R25, [R1+0x34] ;  /* 0x0000340001197983 */ /* 0x000f220000300800 */
[----:B0-----:R-:W4:Y:S01]  /*251f0*/  LDL.LU R26, [R1+0x38] ;  /* 0x00003800011a7983 */ /* 0x001f220000300800 */
[----:B------:R-:W4:Y:S02]  /*25200*/  LDL.LU R27, [R1+0x3c] ;  /* 0x00003c00011b7983 */ /* 0x000f240000300800 */
[----:B------:R-:W-:Y:S02]  /*25210*/  STL [R1+0x16d8], R28 ;  /* 0x0016d81c01007387 */ /* 0x000fe40000100800 */
[----:B------:R-:W-:Y:S01]  /*25220*/  STL.64 [R1+0x200], R16 ;  /* 0x0002001001007387 */ /* 0x000fe20000100a00 */
[----:B------:R0:W-:Y:S04]  /*25230*/  STL.64 [R1+0x208], R18 ;  /* 0x0002081201007387 */ /* 0x0001e80000100a00 */
[----:B0-----:R-:W2:Y:S01]  /*25240*/  LDL.LU.64 R18, [R1+0x1898] ;  /* 0x0018980001127983 */ /* 0x001ea20000300a00 */
[----:B------:R0:W-:Y:S02]  /*25250*/  STL.64 [R1+0x1818], R10 ;  /* 0x0018180a01007387 */ /* 0x0001e40000100a00 */
[----:B------:R-:W2:Y:S02]  /*25260*/  LDL.LU R8, [R1] ;  /* 0x0000000001087983 */ /* 0x000ea40000300800 */
        /* <DEDUP_REMOVED lines=9> */
[C---:B------:R-:W-:Y:S11]  /*25300*/  HMMA.16816.F32 R12, R20.reuse, R18, R12 ;  /* 0x00000012140c723c */ /* 0x040ff6000000180c */
[----:B------:R-:W-:Y:S11]  /*25310*/  @!UPT UIADD3 URZ, URZ, URZ, URZ ;  /* 0x0000003f3f3ff290 */ /* 0x000ff6000fffe03f */
[----:B------:R-:W-:Y:S02]  /*25320*/  @!UPT UIADD3 URZ, URZ, URZ, URZ ;  /* 0x0000003f3f3ff290 */ /* 0x000fe4000fffe03f */
        /* <DEDUP_REMOVED lines=8> */
[----:B------:R0:W-:Y:S03]  /*253b0*/  STL [R1+0x1fc], R15 ;  /* 0x0001fc0f01007387 */ /* 0x0001e60000100800 */
[----:B0-----:R-:W3:Y:S01]  /*253c0*/  LDL.LU.64 R14, [R1+0x1890] ;  /* 0x00189000010e7983 */ /* 0x001ee20000300a00 */
[----:B------:R-:W-:Y:S01]  /*253d0*/  STL [R1+0x16dc], R28 ;  /* 0x0016dc1c01007387 */ /* 0x000fe20000100800 */
[C---:B---3--:R-:W-:Y:S02]  /*253e0*/  HMMA.16816.F32 R12, R20.reuse, R14, R4 ;  /* 0x0000000e140c723c */ /* 0x048fe40000001804 */
[----:B------:R-:W3:Y:S11]  /*253f0*/  LDL.LU.64 R6, [R1+0x1888] ;  /* 0x0018880001067983 */ /* 0x000ef60000300a00 */
[----:B------:R-:W-:Y:S10]  /*25400*/  @!UPT UIADD3 URZ, URZ, URZ, URZ ;  /* 0x0000003f3f3ff290 */ /* 0x000ff4000fffe03f */
[----:B------:R-:W-:Y:S01]  /*25410*/  STL.64 [R1+0x1e0], R12 ;  /* 0x0001e00c01007387 */ /* 0x000fe20000100a00 */
[----:B------:R0:W-:Y:S03]  /*25420*/  STL.64 [R1+0x1e8], R14 ;  /* 0x0001e80e01007387 */ /* 0x0001e60000100a00 */
[----:B0-----:R-:W3:Y:S01]  /*25430*/  LDL.LU.64 R14, [R1+0x1880] ;  /* 0x00188000010e7983 */ /* 0x001ee20000300a00 */
[----:B------:R-:W3:Y:S02]  /*25440*/  LDL.LU.64 R12, [R1+0x1878] ;  /* 0x00187800010c7983 */ /* 0x000ee40000300a00 */
[C---:B---3--:R-:W-:Y:S11]  /*25450*/  HMMA.16816.F32 R12, R20.reuse, R6, R12 ;  /* 0x00000006140c723c */ /* 0x048ff6000000180c */
[----:B------:R-:W-:Y:S11]  /*25460*/  @!UPT UIADD3 URZ, URZ, URZ, URZ ;  /* 0x0000003f3f3ff290 */ /* 0x000ff6000fffe03f */
[----:B------:R-:W-:Y:S01]  /*25470*/  @!UPT UIADD3 URZ, URZ, URZ, URZ ;  /* 0x0000003f3f3ff290 */ /* 0x000fe2000fffe03f */
[----:B------:R0:W-:Y:S01]  /*25480*/  STL.64 [R1+0x1d0], R12 ;  /* 0x0001d00c01007387 */ /* 0x0001e20000100a00 */
[----:B------:R-:W-:Y:S02]  /*25490*/  STL.64 [R1+0x1d8], R14 ;  /* 0x0001d80e01007387 */ /* 0x000fe40000100a00 */
[----:B0-----:R-:W-:Y:S02]  /*254a0*/  IMAD.MOV.U32 R13, RZ, RZ, R6 ;  /* 0x000000ffff0d7224 */ /* 0x001fe400078e0006 */
[----:B------:R-:W-:Y:S02]  /*254b0*/  IMAD.MOV.U32 R12, RZ, RZ, R7 ;  /* 0x000000ffff0c7224 */ /* 0x000fe400078e0007 */
[----:B------:R-:W4:Y:S02]  /*254c0*/  LDL.LU.64 R6, [R1+0x1870] ;  /* 0x0018700001067983 */ /* 0x000f240000300a00 */
[----:B----4-:R-:W-:Y:S02]  /*254d0*/  HMMA.16816.F32 R20, R20, R6, R24 ;  /* 0x000000061414723c */ /* 0x010fe40000001818 */
[----:B------:R-:W2:Y:S01]  /*254e0*/  LDL.LU.64 R26, [R1+0x1868] ;  /* 0x00186800011a7983 */ /* 0x000ea20000300a00 */
[----:B------:R-:W-:-:S02]  /*254f0*/  IMAD.MOV.U32 R28, RZ, RZ, R6 ;  /* 0x000000ffff1c7224 */ /* 0x000fc400078e0006 */
[----:B------:R-:W-:Y:S11]  /*25500*/  IMAD.MOV.U32 R3, RZ, RZ, R7 ;  /* 0x000000ffff037224 */ /* 0x000ff600078e0007 */
[----:B------:R-:W-:Y:S07]  /*25510*/  @!UPT UIADD3 URZ, URZ, URZ, URZ ;  /* 0x0000003f3f3ff290 */ /* 0x000fee000fffe03f */
[----:B------:R0:W-:Y:S01]  /*25520*/  STL.64 [R1+0x1b0], R20 ;  /* 0x0001b01401007387 */ /* 0x0001e20000100a00 */
[----:B------:R1:W-:Y:S02]  /*25530*/  STL.64 [R1+0x1b8], R22 ;  /* 0x0001b81601007387 */ /* 0x0003e40000100a00 */
[----:B------:R-:W2:Y:S02]  /*25540*/  LDL.LU.64 R6, [R1+0x1860] ;  /* 0x0018600001067983 */ /* 0x000ea40000300a00 */
[----:B------:R-:W2:Y:S01]  /*25550*/  LDL.LU.64 R4, [R1+0x1858] ;  /* 0x0018580001047983 */ /* 0x000ea20000300a00 */
[----:B0-----:R-:W3:Y:S01]  /*25560*/  LDL.LU R20, [R1+0x40] ;  /* 0x0000400001147983 */ /* 0x001ee20000300800 */
[----:B------:R-:W3:Y:S02]  /*25570*/  LDL.LU R21, [R1+0x44] ;  /* 0x0000440001157983 */ /* 0x000ee40000300800 */
[----:B-1----:R-:W3:Y:S02]  /*25580*/  LDL.LU R22, [R1+0x48] ;  /* 0x0000480001167983 */ /* 0x002ee40000300800 */
[----:B------:R-:W-:-:S02]  /*25590*/  IMAD.MOV.U32 R23, RZ, RZ, R29 ;  /* 0x000000ffff177224 */ /* 0x000fc400078e001d */
[----:B------:R-:W4:Y:S01]  /*255a0*/  LDL.LU R29, [R1+0x1850] ;  /* 0x00185000011d7983 */ /* 0x000f220000300800 */
[C---:B--2---:R-:W-:Y:S03]  /*255b0*/  HMMA.16816.F32 R24, R4.reuse, R26, R8 ;  /* 0x0000001a0418723c */ /* 0x044fe60000001808 */
[----:B------:R-:W2:Y:S01]  /*255c0*/  LDL.LU.64 R10, [R1+0x1848] ;  /* 0x00184800010a7983 */ /* 0x000ea20000300a00 */
[----:B------:R-:W2:Y:S11]  /*255d0*/  LDL.LU.64 R8, [R1+0x1840] ;  /* 0x0018400001087983 */ /* 0x000eb60000300a00 */
[----:B------:R-:W-:Y:S08]  /*255e0*/  @!UPT UIADD3 URZ, URZ, URZ, URZ ;  /* 0x0000003f3f3ff290 */ /* 0x000ff0000fffe03f */
        /* <DEDUP_REMOVED lines=18> */
[----:B------:R-:W2:Y:S11]  /*25710*/  LDL R27, [R1+0xfdc] ;  /* 0x000fdc00011b7983 */ /* 0x000eb60000100800 */
[----:B------:R-:W-:Y:S11]  /*25720*/  @!UPT UIADD3 URZ, URZ, URZ, URZ ;  /* 0x0000003f3f3ff290 */ /* 0x000ff6000fffe03f */
[----:B------:R-:W-:Y:S01]  /*25730*/  STL.64 [R1+0x160], R8 ;  /* 0x0001600801007387 */ /* 0x000fe20000100a00 */
[----:B------:R-:W-:Y:S02]  /*25740*/  STL.64 [R1+0x168], R10 ;  /* 0x0001680a01007387 */ /* 0x000fe40000100a00 */
[----:B----4-:R-:W0:Y:S02]  /*25750*/  LDSM.16.MT88.4 R8, [R29+0xa100] ;  /* 0x00a100001d08783b */ /* 0x010e240000004200 */
[----:B0-----:R-:W-:Y:S02]  /*25760*/  STL.64 [R1+0x17e0], R10 ;  /* 0x0017e00a01007387 */ /* 0x001fe40000100a00 */
[----:B------:R3:W-:Y:S02]  /*25770*/  STL.64 [R1+0x17d8], R8 ;  /* 0x0017d80801007387 */ /* 0x0007e40000100a00 */
[----:B---3--:R-:W-:Y:S01]  /*25780*/  HMMA.16816.F32 R8, R4, R18, R20 ;  /* 0x000000120408723c */ /* 0x008fe20000001814 */
[----:B------:R-:W-:Y:S01]  /*25790*/  STL.64 [R1+0x1800], R6 ;  /* 0x0018000601007387 */ /* 0x000fe20000100a00 */
[----:B------:R-:W-:Y:S03]  /*257a0*/  STL.64 [R1+0x17f8], R4 ;  /* 0x0017f80401007387 */ /* 0x000fe60000100a00 */
[----:B------:R-:W-:Y:S11]  /*257b0*/  LDSM.16.MT88.4 R16, [R29+0xc000] ;  /* 0x00c000001d10783b */ /* 0x000ff60000004200 */
[----:B------:R-:W-:Y:S07]  /*257c0*/  @!UPT UIADD3 URZ, URZ, URZ, URZ ;  /* 0x0000003f3f3ff290 */ /* 0x000fee000fffe03f */
[----:B------:R0:W-:Y:S01]  /*257d0*/  STL.64 [R1+0x150], R8 ;  /* 0x0001500801007387 */ /* 0x0001e20000100a00 */
[----:B------:R1:W-:Y:S03]  /*257e0*/  STL.64 [R1+0x158], R10 ;  /* 0x0001580a01007387 */ /* 0x0003e60000100a00 */
[----:B0-----:R-:W3:Y:S01]  /*257f0*/  LDL.LU R8, [R1+0x300] ;  /* 0x0003000001087983 */ /* 0x001ee20000300800 */
[----:B------:R-:W3:Y:S02]  /*25800*/  LDL.LU R9, [R1+0x304] ;  /* 0x0003040001097983 */ /* 0x000ee40000300800 */
[----:B-1----:R-:W4:Y:S02]  /*25810*/  LDL.LU R10, [R1+0x308] ;  /* 0x00030800010a7983 */ /* 0x002f240000300800 */
[----:B------:R-:W4:Y:S02]  /*25820*/  LDL.LU R11, [R1+0x30c] ;  /* 0x00030c00010b7983 */ /* 0x000f240000300800 */
[----:B------:R-:W-:-:S02]  /*25830*/  IMAD.MOV.U32 R22, RZ, RZ, R13 ;  /* 0x000000ffff167224 */ /* 0x000fc400078e000d */
[----:B------:R-:W-:Y:S02]  /*25840*/  IMAD.MOV.U32 R23, RZ, RZ, R12 ;  /* 0x000000ffff177224 */ /* 0x000fe400078e000c */
[----:B------:R-:W0:Y:S04]  /*25850*/  LDSM.16.MT88.4 R12, [R29+0xa180] ;  /* 0x00a180001d0c783b */ /* 0x000e280000004200 */
[----:B--2---:R-:W1:Y:S04]  /*25860*/  LDSM.16.M88.4 R4, [R27+0x10080] ;  /* 0x010080001b04783b */ /* 0x004e680000000200 */
[----:B----4-:R2:W-:Y:S01]  /*25870*/  STL.64 [R1+0x17f0], R10 ;  /* 0x0017f00a01007387 */ /* 0x0105e20000100a00 */
[----:B---3--:R-:W-:Y:S03]  /*25880*/  STL.64 [R1+0x17e8], R8 ;  /* 0x0017e80801007387 */ /* 0x008fe60000100a00 */
[----:B--2---:R-:W2:Y:S01]  /*25890*/  LDL.LU.64 R10, [R1+0x98] ;  /* 0x00009800010a7983 */ /* 0x004ea20000300a00 */
[----:B0-----:R-:W-:Y:S02]  /*258a0*/  STL.64 [R1+0x1750], R14 ;  /* 0x0017500e01007387 */ /* 0x001fe40000100a00 */
[----:B------:R0:W-:Y:S02]  /*258b0*/  STL.64 [R1+0x1748], R12 ;  /* 0x0017480c01007387 */ /* 0x0001e40000100a00 */
[----:B0-----:R-:W3:Y:S01]  /*258c0*/  LDL.LU R12, [R1+0x1c0] ;  /* 0x0001c000010c7983 */ /* 0x001ee20000300800 */
[----:B------:R-:W3:Y:S02]  /*258d0*/  LDL.LU R13, [R1+0x1c4] ;  /* 0x0001c400010d7983 */ /* 0x000ee40000300800 */
[----:B------:R-:W3:Y:S02]  /*258e0*/  LDL.LU R14, [R1+0x1c8] ;  /* 0x0001c800010e7983 */ /* 0x000ee40000300800 */
[----:B------:R-:W3:Y:S01]  /*258f0*/  LDL.LU R15, [R1+0x1cc] ;  /* 0x0001cc00010f7983 */ /* 0x000ee20000300800 */
[----:B------:R-:W-:Y:S01]  /*25900*/  STL.64 [R1+0x16b0], R18 ;  /* 0x0016b01201007387 */ /* 0x000fe20000100a00 */
[----:B------:R-:W-:Y:S02]  /*25910*/  STL.64 [R1+0x16a8], R16 ;  /* 0x0016a81001007387 */ /* 0x000fe40000100a00 */
[----:B-1----:R-:W-:Y:S02]  /*25920*/  STL.64 [R1+0x60], R4 ;  /* 0x0000600401007387 */ /* 0x002fe40000100a00 */
[----:B------:R0:W-:Y:S02]  /*25930*/  STL.64 [R1+0x68], R6 ;  /* 0x0000680601007387 */ /* 0x0001e40000100a00 */
[----:B0-----:R-:W3:Y:S01]  /*25940*/  LDL.LU.64 R6, [R1+0x1800] ;  /* 0x0018000001067983 */ /* 0x001ee20000300a00 */
[----:B------:R-:W3:Y:S02]  /*25950*/  LDL.LU.64 R4, [R1+0x17f8] ;  /* 0x0017f80001047983 */ /* 0x000ee40000300a00 */
[----:B------:R-:W-:-:S02]  /*25960*/  IMAD.MOV.U32 R18, RZ, RZ, R28 ;  /* 0x000000ffff127224 */ /* 0x000fc400078e001c */
[----:B------:R-:W-:Y:S02]  /*25970*/  IMAD.MOV.U32 R19, RZ, RZ, R3 ;  /* 0x000000ffff137224 */ /* 0x000fe400078e0003 */
[----:B--2---:R-:W-:Y:S02]  /*25980*/  IMAD.MOV.U32 R21, RZ, RZ, R10 ;  /* 0x000000ffff157224 */ /* 0x004fe400078e000a */
[----:B------:R-:W-:Y:S01]  /*25990*/  IMAD.MOV.U32 R20, RZ, RZ, R11 ;  /* 0x000000ffff147224 */ /* 0x000fe200078e000b */
[----:B---3--:R-:W-:Y:S01]  /*259a0*/  HMMA.16816.F32 R12, R4, R10, R12 ;  /* 0x0000000a040c723c */ /* 0x008fe2000000180c */
[----:B------:R-:W-:Y:S11]  /*259b0*/  LDSM.16.M88.4 R8, [R27+0x11080] ;  /* 0x011080001b08783b */ /* 0x000ff60000000200 */
[----:B------:R-:W-:Y:S11]  /*259c0*/  @!UPT UIADD3 URZ, URZ, URZ, URZ ;  /* 0x0000003f3f3ff290 */ /* 0x000ff6000fffe03f */
[----:B------:R-:W-:Y:S01]  /*259d0*/  STL.64 [R1+0x140], R12 ;  /* 0x0001400c01007387 */ /* 0x000fe20000100a00 */
[----:B------:R-:W-:Y:S02]  /*259e0*/  STL.64 [R1+0x148], R14 ;  /* 0x0001480e01007387 */ /* 0x000fe40000100a00 */
[----:B------:R-:W0:Y:S02]  /*259f0*/  LDSM.16.M88.4 R12, [R27+0x10880] ;  /* 0x010880001b0c783b */ /* 0x000e240000000200 */
[----:B0-----:R0:W-:Y:S02]  /*25a00*/  STL.64 [R1+0x50], R12 ;  /* 0x0000500c01007387 */ /* 0x0011e40000100a00 */
[----:B------:R1:W-:Y:S02]  /*25a10*/  STL.64 [R1+0x58], R14 ;  /* 0x0000580e01007387 */ /* 0x0003e40000100a00 */
[----:B0-----:R-:W2:Y:S01]  /*25a20*/  LDL.LU R12, [R1+0x350] ;  /* 0x00035000010c7983 */ /* 0x001ea20000300800 */
[----:B------:R-:W-:Y:S02]  /*25a30*/  STL.64 [R1+0x40], R8 ;  /* 0x0000400801007387 */ /* 0x000fe40000100a00 */
[----:B------:R-:W-:Y:S02]  /*25a40*/  STL.64 [R1+0x48], R10 ;  /* 0x0000480a01007387 */ /* 0x000fe40000100a00 */
[----:B------:R-:W0:Y:S04]  /*25a50*/  LDSM.16.M88.4 R8, [R27+0x11880] ;  /* 0x011880001b08783b */ /* 0x000e280000000200 */
[----:B------:R-:W2:Y:S01]  /*25a60*/  LDL.LU R13, [R1+0x354] ;  /* 0x00035400010d7983 */ /* 0x000ea20000300800 */
[----:B-1----:R-:W2:Y:S02]  /*25a70*/  LDL.LU R14, [R1+0x358] ;  /* 0x00035800010e7983 */ /* 0x002ea40000300800 */
[----:B------:R-:W2:Y:S01]  /*25a80*/  LDL.LU R15, [R1+0x35c] ;  /* 0x00035c00010f7983 */ /* 0x000ea20000300800 */
[----:B0-----:R-:W-:Y:S01]  /*25a90*/  STL.64 [R1+0x30], R8 ;  /* 0x0000300801007387 */ /* 0x001fe20000100a00 */
[----:B------:R-:W-:-:S02]  /*25aa0*/  IMAD.MOV.U32 R17, RZ, RZ, R8 ;  /* 0x000000ffff117224 */ /* 0x000fc400078e0008 */
[----:B------:R-:W-:Y:S02]  /*25ab0*/  STL.64 [R1+0x38], R10 ;  /* 0x0000380a01007387 */ /* 0x000fe40000100a00 */
[----:B------:R-:W-:Y:S02]  /*25ac0*/  IMAD.MOV.U32 R16, RZ, RZ, R9 ;  /* 0x000000ffff107224 */ /* 0x000fe400078e0009 */
[----:B------:R-:W0:Y:S04]  /*25ad0*/  LDSM.16.M88.4 R8, [R27+0x12080] ;  /* 0x012080001b08783b */ /* 0x000e280000000200 */
[----:B------:R-:W-:Y:S01]  /*25ae0*/  STL [R1+0x1760], R16 ;  /* 0x0017601001007387 */ /* 0x000fe20000100800 */
[----:B------:R-:W-:Y:S03]  /*25af0*/  STL [R1+0x1758], R17 ;  /* 0x0017581101007387 */ /* 0x000fe60000100800 */
[----:B0-----:R-:W-:Y:S01]  /*25b00*/  STL.64 [R1+0x20], R8 ;  /* 0x0000200801007387 */ /* 0x001fe20000100a00 */
[----:B------:R-:W-:Y:S02]  /*25b10*/  STL.64 [R1+0x28], R10 ;  /* 0x0000280a01007387 */ /* 0x000fe40000100a00 */
[----:B------:R-:W-:-:S02]  /*25b20*/  IMAD.MOV.U32 R28, RZ, RZ, R9 ;  /* 0x000000ffff1c7224 */ /* 0x000fc400078e0009 */
[----:B------:R-:W0:Y:S04]  /*25b30*/  LDSM.16.M88.4 R8, [R27+0x12880] ;  /* 0x012880001b08783b */ /* 0x000e280000000200 */
[----:B------:R-:W-:Y:S04]  /*25b40*/  STL [R1+0x1764], R28 ;  /* 0x0017641c01007387 */ /* 0x000fe80000100800 */
[----:B0-----:R-:W-:Y:S01]  /*25b50*/  STL.64 [R1+0x10], R8 ;  /* 0x0000100801007387 */ /* 0x001fe20000100a00 */
[----:B------:R-:W-:Y:S02]  /*25b60*/  STL.64 [R1+0x18], R10 ;  /* 0x0000180a01007387 */ /* 0x000fe40000100a00 */
[----:B------:R-:W0:Y:S02]  /*25b70*/  LDSM.16.M88.4 R8, [R27+0x13080] ;  /* 0x013080001b08783b */ /* 0x000e240000000200 */
[----:B------:R-:W1:Y:S04]  /*25b80*/  LDSM.16.M88.4 R24, [R27+0x13880] ;  /* 0x013880001b18783b */ /* 0x000e680000000200 */
[----:B0-----:R-:W-:Y:S01]  /*25b90*/  STL.64 [R1], R8 ;  /* 0x0000000801007387 */ /* 0x001fe20000100a00 */
[----:B------:R0:W-:Y:S02]  /*25ba0*/  STL.64 [R1+0x8], R10 ;  /* 0x0000080a01007387 */ /* 0x0001e40000100a00 */
[----:B------:R-:W-:-:S02]  /*25bb0*/  IMAD.MOV.U32 R3, RZ, RZ, R8 ;  /* 0x000000ffff037224 */ /* 0x000fc400078e0008 */
[----:B------:R-:W-:Y:S01]  /*25bc0*/  IMAD.MOV.U32 R17, RZ, RZ, R9 ;  /* 0x000000ffff117224 */ /* 0x000fe200078e0009 */
[----:B0-----:R-:W3:Y:S01]  /*25bd0*/  LDL.LU.64 R10, [R1+0x17f0] ;  /* 0x0017f000010a7983 */ /* 0x001ee20000300a00 */
[----:B------:R-:W3:Y:S02]  /*25be0*/  LDL.LU.64 R8, [R1+0x17e8] ;  /* 0x0017e80001087983 */ /* 0x000ee40000300a00 */
[----:B-1----:R0:W-:Y:S02]  /*25bf0*/  STL [R1+0x1424], R26 ;  /* 0x0014241a01007387 */ /* 0x0021e40000100800 */
[----:B------:R1:W-:Y:S02]  /*25c00*/  STL [R1+0x1420], R27 ;  /* 0x0014201b01007387 */ /* 0x0003e40000100800 */
[----:B0-----:R-:W-:Y:S02]  /*25c10*/  IMAD.MOV.U32 R26, RZ, RZ, R21 ;  /* 0x000000ffff1a7224 */ /* 0x001fe400078e0015 */
[----:B-1----:R-:W-:Y:S01]  /*25c20*/  IMAD.MOV.U32 R27, RZ, RZ, R20 ;  /* 0x000000ffff1b7224 */ /* 0x002fe200078e0014 */
[----:B------:R-:W-:Y:S04]  /*25c30*/  STL.64 [R1+0x1620], R24 ;  /* 0x0016201801007387 */ /* 0x000fe80000100a00 */
[----:B------:R0:W-:Y:S04]  /*25c40*/  STL.64 [R1+0x1778], R26 ;  /* 0x0017781a01007387 */ /* 0x0001e80000100a00 */
[----:B0-----:R-:W2:Y:S01]  /*25c50*/  LDL.LU.64 R26, [R1+0xf8] ;  /* 0x0000f800011a7983 */ /* 0x001ea20000300a00 */
[----:B---3--:R-:W-:Y:S03]  /*25c60*/  HMMA.16816.F32 R20, R4, R22, R8 ;  /* 0x000000160414723c */ /* 0x008fe60000001808 */
[----:B------:R-:W2:Y:S01]  /*25c70*/  LDL.LU.64 R10, [R1+0x17e0] ;  /* 0x0017e000010a7983 */ /* 0x000ea20000300a00 */
[----:B------:R-:W2:Y:S11]  /*25c80*/  LDL.LU.64 R8, [R1+0x17d8] ;  /* 0x0017d80001087983 */ /* 0x000eb60000300a00 */
[----:B------:R-:W-:Y:S08]  /*25c90*/  @!UPT UIADD3 URZ, URZ, URZ, URZ ;  /* 0x0000003f3f3ff290 */ /* 0x000ff0000fffe03f */
[----:B------:R-:W-:Y:S01]  /*25ca0*/  STL.64 [R1+0x130], R20 ;  /* 0x0001301401007387 */ /* 0x000fe20000100a00 */
[----:B------:R-:W-:Y:S02]  /*25cb0*/  STL.64 [R1+0x138], R22 ;  /* 0x0001381601007387 */ /* 0x000fe40000100a00 */
[----:B------:R-:W0:Y:S02]  /*25cc0*/  LDSM.16.MT88.4 R20, [R29+0xc080] ;  /* 0x00c080001d14783b */ /* 0x000e240000004200 */
[----:B0-----:R-:W-:Y:S02]  /*25cd0*/  STL.64 [R1+0x1630], R22 ;  /* 0x0016301601007387 */ /* 0x001fe40000100a00 */
[----:B------:R0:W-:Y:S02]  /*25ce0*/  STL.64 [R1+0x1628], R20 ;  /* 0x0016281401007387 */ /* 0x0001e40000100a00 */
[----:B0-----:R-:W3:Y:S01]  /*25cf0*/  LDL.LU R20, [R1+0x2f0] ;  /* 0x0002f00001147983 */ /* 0x001ee20000300800 */
[----:B------:R-:W3:Y:S02]  /*25d00*/  LDL.LU R21, [R1+0x2f4] ;  /* 0x0002f40001157983 */ /* 0x000ee40000300800 */
[----:B------:R-:W3:Y:S02]  /*25d10*/  LDL.LU R22, [R1+0x2f8] ;  /* 0x0002f80001167983 */ /* 0x000ee40000300800 */
[----:B------:R-:W3:Y:S01]  /*25d20*/  LDL.LU R23, [R1+0x2fc] ;  /* 0x0002fc0001177983 */ /* 0x000ee20000300800 */
[----:B------:R-:W-:Y:S01]  /*25d30*/  STL.64 [R1+0x1798], R18 ;  /* 0x0017981201007387 */ /* 0x000fe20000100a00 */
[----:B------:R-:W-:Y:S01]  /*25d40*/  STL [R1+0x1790], R17 ;  /* 0x0017901101007387 */ /* 0x000fe20000100800 */
[----:B--2---:R-:W-:Y:S08]  /*25d50*/  HMMA.16816.F32 R12, R8, R26, R12 ;  /* 0x0000001a080c723c */ /* 0x004ff0000000180c */
[----:B---3--:R-:W-:Y:S11]  /*25d60*/  HMMA.16816.F32 R4, R4, R18, R20 ;  /* 0x000000120404723c */ /* 0x008ff60000001814 */
[----:B------:R-:W-:Y:S11]  /*25d70*/  @!UPT UIADD3 URZ, URZ, URZ, URZ ;  /* 0x0000003f3f3ff290 */ /* 0x000ff6000fffe03f */
[----:B------:R-:W-:Y:S01]  /*25d80*/  @!UPT UIADD3 URZ, URZ, URZ, URZ ;  /* 0x0000003f3f3ff290 */ /* 0x000fe2000fffe03f */
[----:B------:R-:W-:Y:S01]  /*25d90*/  STL.64 [R1+0x120], R4 ;  /* 0x0001200401007387 */ /* 0x000fe20000100a00 */
[----:B------:R-:W-:Y:S02]  /*25da0*/  STL.64 [R1+0x128], R6 ;  /* 0x0001280601007387 */ /* 0x000fe40000100a00 */
[----:B------:R-:W0:Y:S02]  /*25db0*/  LDSM.16.MT88.4 R4, [R29+0xc100] ;  /* 0x00c100001d04783b */ /* 0x000e240000004200 */
[----:B0-----:R-:W-:Y:S02]  /*25dc0*/  STL.64 [R1+0x1588], R6 ;  /* 0x0015880601007387 */ /* 0x001fe40000100a00 */
[----:B------:R-:W-:Y:S02]  /*25dd0*/  STL.64 [R1+0x1580], R4 ;  /* 0x0015800401007387 */ /* 0x000fe40000100a00 */
[----:B------:R-:W-:Y:S02]  /*25de0*/  STL [R1+0x110], R12 ;  /* 0x0001100c01007387 */ /* 0x000fe40000100800 */
[----:B------:R-:W2:Y:S02]  /*25df0*/  LDL.LU.64 R18, [R1+0xb8] ;  /* 0x0000b80001127983 */ /* 0x000ea40000300a00 */
[----:B--2---:R0:W-:Y:S01]  /*25e00*/  STL.64 [R1+0x17b0], R18 ;  /* 0x0017b01201007387 */ /* 0x0041e20000100a00 */
[----:B------:R-:W2:Y:S02]  /*25e10*/  LDL.LU R16, [R1+0x330] ;  /* 0x0003300001107983 */ /* 0x000ea40000300800 */
[----:B------:R-:W2:Y:S01]  /*25e20*/  LDL.LU R17, [R1+0x334] ;  /* 0x0003340001117983 */ /* 0x000ea20000300800 */
[----:B0-----:R-:W3:Y:S01]  /*25e30*/  LDL.LU R18, [R1+0x338] ;  /* 0x0003380001127983 */ /* 0x001ee20000300800 */
[----:B------:R-:W3:Y:S02]  /*25e40*/  LDL.LU R19, [R1+0x33c] ;  /* 0x00033c0001137983 */ /* 0x000ee40000300800 */
[----:B------:R-:W-:-:S02]  /*25e50*/  IMAD.MOV.U32 R29, RZ, RZ, R13 ;  /* 0x000000ffff1d7224 */ /* 0x000fc400078e000d */
[----:B------:R-:W4:Y:S02]  /*25e60*/  LDL.LU R12, [R1+0x340] ;  /* 0x00034000010c7983 */ /* 0x000f240000300800 */
[----:B------:R-:W-:Y:S01]  /*25e70*/  IMAD.MOV.U32 R7, RZ, RZ, R14 ;  /* 0x000000ffff077224 */ /* 0x000fe200078e000e */
[----:B------:R-:W4:Y:S01]  /*25e80*/  LDL.LU R13, [R1+0x344] ;  /* 0x00034400010d7983 */ /* 0x000f220000300800 */
[----:B------:R-:W-:Y:S02]  /*25e90*/  IMAD.MOV.U32 R6, RZ, RZ, R15 ;  /* 0x000000ffff067224 */ /* 0x000fe400078e000f */
[----:B------:R-:W4:Y:S02]  /*25ea0*/  LDL.LU R14, [R1+0x348] ;  /* 0x00034800010e7983 */ /* 0x000f240000300800 */
[----:B------:R-:W4:Y:S02]  /*25eb0*/  LDL.LU R15, [R1+0x34c] ;  /* 0x00034c00010f7983 */ /* 0x000f240000300800 */
[----:B------:R-:W-:-:S02]  /*25ec0*/  IMAD.MOV.U32 R5, RZ, RZ, R26 ;  /* 0x000000ffff057224 */ /* 0x000fc400078e001a */
[----:B------:R-:W-:Y:S01]  /*25ed0*/  IMAD.MOV.U32 R4, RZ, RZ, R27 ;  /* 0x000000ffff047224 */ /* 0x000fe200078e001b */
[----:B---3--:R0:W-:Y:S01]  /*25ee0*/  STL.64 [R1+0x17d0], R18 ;  /* 0x0017d01201007387 */ /* 0x0081e20000100a00 */
[----:B--2---:R-:W-:Y:S03]  /*25ef0*/  STL.64 [R1+0x17c8], R16 ;  /* 0x0017c81001007387 */ /* 0x004fe60000100a00 */
[----:B0-----:R-:W4:Y:S01]  /*25f00*/  LDL.LU.64 R18, [R1+0xd8] ;  /* 0x0000d80001127983 */ /* 0x001f220000300a00 */
[----:B------:R-:W2:Y:S02]  /*25f10*/  LDL.LU R24, [R1+0x290] ;  /* 0x0002900001187983 */ /* 0x000ea40000300800 */
[----:B------:R-:W2:Y:S02]  /*25f20*/  LDL.LU R25, [R1+0x294] ;  /* 0x0002940001197983 */ /* 0x000ea40000300800 */
[----:B------:R-:W3:Y:S01]  /*25f30*/  LDL.LU R26, [R1+0x298] ;  /* 0x00029800011a7983 */ /* 0x000ee20000300800 */
[----:B------:R-:W3:Y:S04]  /*25f40*/  LDL.LU R27, [R1+0x29c] ;  /* 0x00029c00011b7983 */ /* 0x000ee80000300800 */
[----:B---3--:R-:W-:Y:S01]  /*25f50*/  STL.64 [R1+0x17a8], R26 ;  /* 0x0017a81a01007387 */ /* 0x008fe20000100a00 */
[----:B--2---:R0:W-:Y:S03]  /*25f60*/  STL.64 [R1+0x17a0], R24 ;  /* 0x0017a01801007387 */ /* 0x0041e60000100a00 */
[----:B0-----:R-:W2:Y:S01]  /*25f70*/  LDL.LU R24, [R1+0x320] ;  /* 0x0003200001187983 */ /* 0x001ea20000300800 */
[----:B------:R-:W2:Y:S02]  /*25f80*/  LDL.LU R25, [R1+0x324] ;  /* 0x0003240001197983 */ /* 0x000ea40000300800 */
[----:B------:R-:W3:Y:S02]  /*25f90*/  LDL.LU R26, [R1+0x328] ;  /* 0x00032800011a7983 */ /* 0x000ee40000300800 */
[----:B------:R-:W3:Y:S02]  /*25fa0*/  LDL.LU R27, [R1+0x32c] ;  /* 0x00032c00011b7983 */ /* 0x000ee40000300800 */
[----:B---3--:R0:W-:Y:S01]  /*25fb0*/  STL.64 [R1+0x17c0], R26 ;  /* 0x0017c01a01007387 */ /* 0x0081e20000100a00 */
[----:B--2---:R-:W-:Y:S03]  /*25fc0*/  STL.64 [R1+0x17b8], R24 ;  /* 0x0017b81801007387 */ /* 0x004fe60000100a00 */
[----:B0-----:R-:W2:Y:S01]  /*25fd0*/  LDL.LU.64 R26, [R1+0xc8] ;  /* 0x0000c800011a7983 */ /* 0x001ea20000300a00 */
[----:B------:R-:W3:Y:S02]  /*25fe0*/  LDL.LU R20, [R1+0x2e0] ;  /* 0x0002e00001147983 */ /* 0x000ee40000300800 */
[----:B------:R-:W3:Y:S02]  /*25ff0*/  LDL.LU R21, [R1+0x2e4] ;  /* 0x0002e40001157983 */ /* 0x000ee40000300800 */
[----:B------:R-:W2:Y:S01]  /*26000*/  LDL.LU R22, [R1+0x2e8] ;  /* 0x0002e80001167983 */ /* 0x000ea20000300800 */
[----:B------:R-:W2:Y:S01]  /*26010*/  LDL.LU R23, [R1+0x2ec] ;  /* 0x0002ec0001177983 */ /* 0x000ea20000300800 */
[----:B----4-:R-:W-:Y:S03]  /*26020*/  HMMA.16816.F32 R12, R8, R18, R12 ;  /* 0x00000012080c723c */ /* 0x010fe6000000180c */
[----:B--2---:R-:W-:Y:S01]  /*26030*/  STL.64 [R1+0x1770], R22 ;  /* 0x0017701601007387 */ /* 0x004fe20000100a00 */
[----:B---3--:R0:W-:Y:S03]  /*26040*/  STL.64 [R1+0x1768], R20 ;  /* 0x0017681401007387 */ /* 0x0081e60000100a00 */
[----:B0-----:R-:W2:Y:S01]  /*26050*/  LDL.LU R20, [R1+0x310] ;  /* 0x0003100001147983 */ /* 0x001ea20000300800 */
[----:B------:R-:W2:Y:S02]  /*26060*/  LDL.LU R21, [R1+0x314] ;  /* 0x0003140001157983 */ /* 0x000ea40000300800 */
[----:B------:R-:W-:-:S02]  /*26070*/  IMAD.MOV.U32 R22, RZ, RZ, R2 ;  /* 0x000000ffff167224 */ /* 0x000fc400078e0002 */
[----:B------:R-:W-:-:S05]  /*26080*/  IMAD.MOV.U32 R23, RZ, RZ, R0 ;  /* 0x000000ffff177224 */ /* 0x000fca00078e0000 */
[----:B------:R0:W-:Y:S04]  /*26090*/  STL.64 [R1+0x1788], R22 ;  /* 0x0017881601007387 */ /* 0x0001e80000100a00 */
[----:B--2---:R-:W-:Y:S01]  /*260a0*/  STL.64 [R1+0x1780], R20 ;  /* 0x0017801401007387 */ /* 0x004fe20000100a00 */
[----:B0-----:R-:W2:Y:S02]  /*260b0*/  LDL.LU.64 R22, [R1+0xa8] ;  /* 0x0000a80001167983 */ /* 0x001ea40000300a00 */
[----:B------:R-:W-:Y:S02]  /*260c0*/  STL [R1+0x15a0], R6 ;  /* 0x0015a00601007387 */ /* 0x000fe40000100800 */
[----:B------:R-:W-:Y:S01]  /*260d0*/  STL [R1+0x159c], R7 ;  /* 0x00159c0701007387 */ /* 0x000fe20000100800 */
[----:B------:R-:W-:Y:S01]  /*260e0*/  STL [R1+0x1598], R29 ;  /* 0x0015981d01007387 */ /* 0x000fe20000100800 */
[----:B------:R0:W-:Y:S02]  /*260f0*/  STL.64 [R1+0x100], R12 ;  /* 0x0001000c01007387 */ /* 0x0001e40000100a00 */
[----:B------:R1:W-:Y:S02]  /*26100*/  STL.64 [R1+0x108], R14 ;  /* 0x0001080e01007387 */ /* 0x0003e40000100a00 */
[----:B0-----:R-:W-:-:S02]  /*26110*/  IMAD.MOV.U32 R13, RZ, RZ, R18 ;  /* 0x000000ffff0d7224 */ /* 0x001fc400078e0012 */
[----:B------:R-:W-:Y:S02]  /*26120*/  IMAD.MOV.U32 R12, RZ, RZ, R19 ;  /* 0x000000ffff0c7224 */ /* 0x000fe400078e0013 */
[----:B------:R-:W3:Y:S01]  /*26130*/  LDL.LU.64 R18, [R1+0x17d0] ;  /* 0x0017d00001127983 */ /* 0x000ee20000300a00 */
[----:B------:R-:W3:Y:S02]  /*26140*/  LDL.LU.64 R16, [R1+0x17c8] ;  /* 0x0017c80001107983 */ /* 0x000ee40000300a00 */
[----:B-1----:R-:W-:Y:S02]  /*26150*/  IMAD.MOV.U32 R15, RZ, RZ, R26 ;  /* 0x000000ffff0f7224 */ /* 0x002fe400078e001a */
[----:B------:R-:W-:Y:S01]  /*26160*/  IMAD.MOV.U32 R14, RZ, RZ, R27 ;  /* 0x000000ffff0e7224 */ /* 0x000fe200078e001b */
[----:B---3--:R-:W-:Y:S01]  /*26170*/  HMMA.16816.F32 R16, R8, R26, R16 ;  /* 0x0000001a0810723c */ /* 0x008fe20000001810 */
[----:B------:R-:W3:Y:S01]  /*26180*/  LDL.LU.64 R26, [R1+0x17c0] ;  /* 0x0017c000011a7983 */ /* 0x000ee20000300a00 */
[----:B------:R-:W3:Y:S11]  /*26190*/  LDL.LU.64 R24, [R1+0x17b8] ;  /* 0x0017b80001187983 */ /* 0x000ef60000300a00 */
[----:B------:R-:W-:Y:S10]  /*261a0*/  @!UPT UIADD3 URZ, URZ, URZ, URZ ;  /* 0x0000003f3f3ff290 */ /* 0x000ff4000fffe03f */
[----:B------:R-:W-:Y:S01]  /*261b0*/  STL [R1+0xe0], R16 ;  /* 0x0000e01001007387 */ /* 0x000fe20000100800 */
[----:B------:R-:W-:Y:S02]  /*261c0*/  IMAD.MOV.U32 R7, RZ, RZ, R18 ;  /* 0x000000ffff077224 */ /* 0x000fe400078e0012 */
[----:B------:R-:W-:Y:S02]  /*261d0*/  IMAD.MOV.U32 R29, RZ, RZ, R19 ;  /* 0x000000ffff1d7224 */ /* 0x000fe400078e0013 */
[----:B------:R-:W3:Y:S01]  /*261e0*/  LDL.LU.64 R18, [R1+0x17b0] ;  /* 0x0017b00001127983 */ /* 0x000ee20000300a00 */
[----:B------:R-:W-:-:S05]  /*261f0*/  IMAD.MOV.U32 R6, RZ, RZ, R17 ;  /* 0x000000ffff067224 */ /* 0x000fca00078e0011 */
[----:B------:R-:W-:Y:S01]  /*26200*/  STL [R1+0x15ac], R6 ;  /* 0x0015ac0601007387 */ /* 0x000fe20000100800 */
[----:B------:R-:W-:Y:S02]  /*26210*/  STL [R1+0x15a8], R7 ;  /* 0x0015a80701007387 */ /* 0x000fe40000100800 */
[----:B------:R-:W-:Y:S01]  /*26220*/  STL [R1+0x15a4], R29 ;  /* 0x0015a41d01007387 */ /* 0x000fe20000100800 */
[C---:B---3--:R-:W-:Y:S11]  /*26230*/  HMMA.16816.F32 R24, R8.reuse, R18, R24 ;  /* 0x000000120818723c */ /* 0x048ff60000001818 */
[----:B------:R-:W-:Y:S11]  /*26240*/  @!UPT UIADD3 URZ, URZ, URZ, URZ ;  /* 0x0000003f3f3ff290 */ /* 0x000ff6000fffe03f */
[----:B------:R-:W-:Y:S01]  /*26250*/  @!UPT UIADD3 URZ, URZ, URZ, URZ ;  /* 0x0000003f3f3ff290 */ /* 0x000fe2000fffe03f */
[----:B------:R-:W-:Y:S01]  /*26260*/  STL.64 [R1+0x180], R24 ;  /* 0x0001801801007387 */ /* 0x000fe20000100a00 */
[----:B------:R0:W-:Y:S03]  /*26270*/  STL.64 [R1+0x188], R26 ;  /* 0x0001881a01007387 */ /* 0x0001e60000100a00 */
[----:B0-----:R-:W3:Y:S01]  /*26280*/  LDL.LU.64 R26, [R1+0x17a8] ;  /* 0x0017a800011a7983 */ /* 0x001ee20000300a00 */
[----:B------:R-:W3:Y:S02]  /*26290*/  LDL.LU.64 R24, [R1+0x17a0] ;  /* 0x0017a00001187983 */ /* 0x000ee40000300a00 */
[----:B------:R-:W-:Y:S02]  /*262a0*/  IMAD.MOV.U32 R28, RZ, RZ, R18 ;  /* 0x000000ffff1c7224 */ /* 0x000fe400078e0012 */
[----:B------:R-:W-:Y:S02]  /*262b0*/  IMAD.MOV.U32 R16, RZ, RZ, R19 ;  /* 0x000000ffff107224 */ /* 0x000fe400078e0013 */
[----:B--2---:R-:W-:Y:S01]  /*262c0*/  IMAD.MOV.U32 R2, RZ, RZ, R22 ;  /* 0x000000ffff027224 */ /* 0x004fe200078e0016 */
[----:B------:R-:W2:Y:S01]  /*262d0*/  LDL.LU.64 R18, [R1+0x1798] ;  /* 0x0017980001127983 */ /* 0x000ea20000300a00 */
[----:B------:R-:W4:Y:S02]  /*262e0*/  LDL.LU R17, [R1+0x1790] ;  /* 0x0017900001117983 */ /* 0x000f240000300800 */
[----:B------:R-:W-:Y:S01]  /*262f0*/  IMAD.MOV.U32 R0, RZ, RZ, R23 ;  /* 0x000000ffff007224 */ /* 0x000fe200078e0017 */
[----:B---3--:R-:W-:Y:S01]  /*26300*/  HMMA.16816.F32 R24, R8, R22, R24 ;  /* 0x000000160818723c */ /* 0x008fe20000001818 */
[----:B------:R-:W3:Y:S01]  /*26310*/  LDL.LU.64 R22, [R1+0x1788] ;  /* 0x0017880001167983 */ /* 0x000ee20000300a00 */
[----:B------:R-:W3:Y:S11]  /*26320*/  LDL.LU.64 R20, [R1+0x1780] ;  /* 0x0017800001147983 */ /* 0x000ef60000300a00 */
[----:B------:R-:W-:Y:S10]  /*26330*/  @!UPT UIADD3 URZ, URZ, URZ, URZ ;  /* 0x0000003f3f3ff290 */ /* 0x000ff4000fffe03f */
[----:B------:R0:W-:Y:S01]  /*26340*/  STL [R1+0x29c], R27 ;  /* 0x00029c1b01007387 */ /* 0x0001e20000100800 */
[----:B------:R-:W-:-:S03]  /*26350*/  IMAD.MOV.U32 R29, RZ, RZ, R26 ;  /* 0x000000ffff1d7224 */ /* 0x000fc600078e001a */
[----:B0-----:R-:W3:Y:S01]  /*26360*/  LDL.LU.64 R26, [R1+0x1778] ;  /* 0x00177800011a7983 */ /* 0x001ee20000300a00 */
[----:B------:R-:W-:Y:S02]  /*26370*/  IMAD.MOV.U32 R6, RZ, RZ, R24 ;  /* 0x000000ffff067224 */ /* 0x000fe400078e0018 */
[----:B------:R-:W-:Y:S01]  /*26380*/  IMAD.MOV.U32 R7, RZ, RZ, R25 ;  /* 0x000000ffff077224 */ /* 0x000fe200078e0019 */
[----:B---3--:R-:W-:Y:S11]  /*26390*/  HMMA.16816.F32 R20, R8, R26, R20 ;  /* 0x0000001a0814723c */ /* 0x008ff60000001814 */
[----:B------:R-:W-:Y:S11]  /*263a0*/  @!UPT UIADD3 URZ, URZ, URZ, URZ ;  /* 0x0000003f3f3ff290 */ /* 0x000ff6000fffe03f */
[----:B------:R-:W-:Y:S01]  /*263b0*/  @!UPT UIADD3 URZ, URZ, URZ, URZ ;  /* 0x0000003f3f3ff290 */ /* 0x000fe2000fffe03f */
        /* <DEDUP_REMOVED lines=8> */
[----:B------:R-:W2:Y:S03]  /*26440*/  LDL.LU R27, [R1+0x27c] ;  /* 0x00027c00011b7983 */ /* 0x000ea60000300800 */
[----:B--2---:R0:W-:Y:S01]  /*26450*/  STL.64 [R1+0x16f0], R26 ;  /* 0x0016f01a01007387 */ /* 0x0041e20000100a00 */
[----:B------:R-:W-:Y:S02]  /*26460*/  STL.64 [R1+0x16e8], R24 ;  /* 0x0016e81801007387 */ /* 0x000fe40000100a00 */
[----:B0-----:R-:W-:-:S02]  /*26470*/  IMAD.MOV.U32 R26, RZ, RZ, R28 ;  /* 0x000000ffff1a7224 */ /* 0x001fc400078e001c */
[----:B------:R-:W-:Y:S01]  /*26480*/  IMAD.MOV.U32 R27, RZ, RZ, R16 ;  /* 0x000000ffff1b7224 */ /* 0x000fe200078e0010 */
[----:B------:R-:W2:Y:S01]  /*26490*/  LDL.LU R28, [R1+0x1764] ;  /* 0x00176400011c7983 */ /* 0x000ea20000300800 */
[----:B------:R-:W2:Y:S03]  /*264a0*/  LDL.LU R16, [R1+0x1760] ;  /* 0x0017600001107983 */ /* 0x000ea60000300800 */
[----:B------:R0:W-:Y:S02]  /*264b0*/  STL.64 [R1+0x1700], R26 ;  /* 0x0017001a01007387 */ /* 0x0001e40000100a00 */
[----:B0-----:R-:W-:Y:S02]  /*264c0*/  IMAD.MOV.U32 R26, RZ, RZ, R15 ;  /* 0x000000ffff1a7224 */ /* 0x001fe400078e000f */
[----:B------:R-:W-:-:S05]  /*264d0*/  IMAD.MOV.U32 R27, RZ, RZ, R14 ;  /* 0x000000ffff1b7224 */ /* 0x000fca00078e000e */
[----:B------:R0:W-:Y:S04]  /*264e0*/  STL.64 [R1+0x1718], R26 ;  /* 0x0017181a01007387 */ /* 0x0001e80000100a00 */
[----:B0-----:R-:W3:Y:S02]  /*264f0*/  LDL.LU.64 R26, [R1+0x88] ;  /* 0x00008800011a7983 */ /* 0x001ee40000300a00 */
[C---:B---3--:R-:W-:Y:S11]  /*26500*/  HMMA.16816.F32 R20, R8.reuse, R26, R20 ;  /* 0x0000001a0814723c */ /* 0x048ff60000001814 */
[----:B------:R-:W-:Y:S11]  /*26510*/  @!UPT UIADD3 URZ, URZ, URZ, URZ ;  /* 0x0000003f3f3ff290 */ /* 0x000ff6000fffe03f */
[----:B------:R-:W-:Y:S01]  /*26520*/  @!UPT UIADD3 URZ, URZ, URZ, URZ ;  /* 0x0000003f3f3ff290 */ /* 0x000fe2000fffe03f */
[----:B------:R0:W-:Y:S01]  /*26530*/  STL.64 [R1+0x320], R20 ;  /* 0x0003201401007387 */ /* 0x0001e20000100a00 */
[----:B------:R-:W-:Y:S02]  /*26540*/  STL.64 [R1+0x328], R22 ;  /* 0x0003281601007387 */ /* 0x000fe40000100a00 */
[----:B0-----:R-:W-:Y:S02]  /*26550*/  IMAD.MOV.U32 R21, RZ, RZ, R26 ;  /* 0x000000ffff157224 */ /* 0x001fe400078e001a */
[----:B------:R-:W-:Y:S02]  /*26560*/  IMAD.MOV.U32 R20, RZ, RZ, R27 ;  /* 0x000000ffff147224 */ /* 0x000fe400078e001b */
[----:B------:R-:W-:Y:S02]  /*26570*/  IMAD.MOV.U32 R26, RZ, RZ, R13 ;  /* 0x000000ffff1a7224 */ /* 0x000fe400078e000d */
[----:B------:R-:W-:Y:S02]  /*26580*/  IMAD.MOV.U32 R27, RZ, RZ, R12 ;  /* 0x000000ffff1b7224 */ /* 0x000fe400078e000c */
[----:B------:R-:W3:Y:S01]  /*26590*/  LDL.LU R12, [R1+0x2d0] ;  /* 0x0002d000010c7983 */ /* 0x000ee20000300800 */
[----:B------:R-:W3:Y:S02]  /*265a0*/  LDL.LU R13, [R1+0x2d4] ;  /* 0x0002d400010d7983 */ /* 0x000ee40000300800 */
[----:B------:R-:W3:Y:S02]  /*265b0*/  LDL.LU R14, [R1+0x2d8] ;  /* 0x0002d800010e7983 */ /* 0x000ee40000300800 */
[----:B------:R-:W3:Y:S01]  /*265c0*/  LDL.LU R15, [R1+0x2dc] ;  /* 0x0002dc00010f7983 */ /* 0x000ee20000300800 */
        /* <DEDUP_REMOVED lines=12> */
[----:B---3--:R-:W-:Y:S01]  /*26690*/  HMMA.16816.F32 R12, R8, R18, R12 ;  /* 0x00000012080c723c */ /* 0x008fe2000000180c */
[----:B--2---:R-:W-:Y:S01]  /*266a0*/  STL.64 [R1+0x1728], R22 ;  /* 0x0017281601007387 */ /* 0x004fe20000100a00 */
[----:B------:R0:W-:Y:S03]  /*266b0*/  STL.64 [R1+0x1720], R20 ;  /* 0x0017201401007387 */ /* 0x0001e60000100a00 */
[----:B0-----:R-:W2:Y:S01]  /*266c0*/  LDL.LU R20, [R1+0x2b0] ;  /* 0x0002b00001147983 */ /* 0x001ea20000300800 */
[----:B------:R-:W2:Y:S02]  /*266d0*/  LDL.LU R21, [R1+0x2b4] ;  /* 0x0002b40001157983 */ /* 0x000ea40000300800 */
[----:B------:R-:W3:Y:S02]  /*266e0*/  LDL.LU R22, [R1+0x2b8] ;  /* 0x0002b80001167983 */ /* 0x000ee40000300800 */
[----:B------:R-:W3:Y:S02]  /*266f0*/  LDL.LU R23, [R1+0x2bc] ;  /* 0x0002bc0001177983 */ /* 0x000ee40000300800 */
[----:B------:R-:W-:-:S02]  /*26700*/  IMAD.MOV.U32 R26, RZ, RZ, R5 ;  /* 0x000000ffff1a7224 */ /* 0x000fc400078e0005 */
[----:B------:R-:W-:Y:S02]  /*26710*/  IMAD.MOV.U32 R27, RZ, RZ, R4 ;  /* 0x000000ffff1b7224 */ /* 0x000fe400078e0004 */
[----:B------:R-:W-:Y:S02]  /*26720*/  IMAD.MOV.U32 R4, RZ, RZ, R3 ;  /* 0x000000ffff047224 */ /* 0x000fe400078e0003 */
[----:B----4-:R-:W-:-:S06]  /*26730*/  IMAD.MOV.U32 R5, RZ, RZ, R17 ;  /* 0x000000ffff057224 */ /* 0x010fcc00078e0011 */
[----:B------:R-:W-:Y:S02]  /*26740*/  IMAD.MOV.U32 R9, RZ, RZ, R14 ;  /* 0x000000ffff097224 */ /* 0x000fe400078e000e */
[----:B------:R-:W-:Y:S02]  /*26750*/  IMAD.MOV.U32 R8, RZ, RZ, R15 ;  /* 0x000000ffff087224 */ /* 0x000fe400078e000f */
        /* <DEDUP_REMOVED lines=8> */
[----:B------:R-:W3:Y:S01]  /*267e0*/  LDL.LU R3, [R1+0x175c] ;  /* 0x00175c0001037983 */ /* 0x000ee20000300800 */
[----:B------:R-:W4:Y:S02]  /*267f0*/  LDL.LU R17, [R1+0x1758] ;  /* 0x0017580001117983 */ /* 0x000f240000300800 */
[----:B------:R-:W-:Y:S02]  /*26800*/  STL.64 [R1+0x1640], R6 ;  /* 0x0016400601007387 */ /* 0x000fe40000100a00 */
[----:B------:R0:W-:Y:S02]  /*26810*/  STL.64 [R1+0x1638], R4 ;  /* 0x0016380401007387 */ /* 0x0001e40000100a00 */
[----:B0-----:R-:W2:Y:S01]  /*26820*/  LDL.LU R4, [R1+0x260] ;  /* 0x0002600001047983 */ /* 0x001ea20000300800 */
[----:B------:R-:W2:Y:S02]  /*26830*/  LDL.LU R5, [R1+0x264] ;  /* 0x0002640001057983 */ /* 0x000ea40000300800 */
[----:B------:R-:W2:Y:S02]  /*26840*/  LDL.LU R6, [R1+0x268] ;  /* 0x0002680001067983 */ /* 0x000ea40000300800 */
[----:B------:R-:W2:Y:S01]  /*26850*/  LDL.LU.64 R14, [R1+0x1750] ;  /* 0x00175000010e7983 */ /* 0x000ea20000300a00 */
[----:B------:R-:W2:Y:S01]  /*26860*/  LDL.LU.64 R12, [R1+0x1748] ;  /* 0x00174800010c7983 */ /* 0x000ea20000300a00 */
[----:B------:R-:W-:Y:S02]  /*26870*/  STL.64 [R1+0x16c0], R18 ;  /* 0x0016c01201007387 */ /* 0x000fe40000100a00 */
[----:B------:R-:W-:Y:S02]  /*26880*/  STL.64 [R1+0x1518], R10 ;  /* 0x0015180a01007387 */ /* 0x000fe40000100a00 */
[----:B------:R-:W-:Y:S01]  /*26890*/  STL.64 [R1+0x1510], R8 ;  /* 0x0015100801007387 */ /* 0x000fe20000100a00 */
[C---:B--2---:R-:W-:Y:S01]  /*268a0*/  HMMA.16816.F32 R24, R12.reuse, R26, R20 ;  /* 0x0000001a0c18723c */ /* 0x044fe20000001814 */
[----:B------:R-:W2:Y:S01]  /*268b0*/  LDL.LU.64 R22, [R1+0x1740] ;  /* 0x0017400001167983 */ /* 0x000ea20000300a00 */
[----:B------:R-:W2:Y:S11]  /*268c0*/  LDL.LU.64 R20, [R1+0x1738] ;  /* 0x0017380001147983 */ /* 0x000eb60000300a00 */
[----:B------:R-:W-:Y:S10]  /*268d0*/  @!UPT UIADD3 URZ, URZ, URZ, URZ ;  /* 0x0000003f3f3ff290 */ /* 0x000ff4000fffe03f */
        /* <DEDUP_REMOVED lines=17> */
[----:B--2---:R-:W-:Y:S02]  /*269f0*/  HMMA.16816.F32 R24, R12, R26, R20 ;  /* 0x0000001a0c18723c */ /* 0x004fe40000001814 */
[----:B------:R-:W2:Y:S11]  /*26a00*/  LDL.LU.64 R20, [R1+0x16f8] ;  /* 0x0016f80001147983 */ /* 0x000eb60000300a00 */
[----:B------:R-:W-:Y:S10]  /*26a10*/  @!UPT UIADD3 URZ, URZ, URZ, URZ ;  /* 0x0000003f3f3ff290 */ /* 0x000ff4000fffe03f */
[----:B------:R-:W-:Y:S01]  /*26a20*/  STL.64 [R1+0x2c0], R24 ;  /* 0x0002c01801007387 */ /* 0x000fe20000100a00 */
[----:B------:R0:W-:Y:S03]  /*26a30*/  STL.64 [R1+0x2c8], R26 ;  /* 0x0002c81a01007387 */ /* 0x0001e60000100a00 */
[----:B0-----:R-:W2:Y:S01]  /*26a40*/  LDL.LU.64 R26, [R1+0x16f0] ;  /* 0x0016f000011a7983 */ /* 0x001ea20000300a00 */
[----:B------:R-:W2:Y:S02]  /*26a50*/  LDL.LU.64 R24, [R1+0x16e8] ;  /* 0x0016e80001187983 */ /* 0x000ea40000300a00 */
[----:B------:R-:W-:Y:S02]  /*26a60*/  IMAD.MOV.U32 R10, RZ, RZ, R2 ;  /* 0x000000ffff0a7224 */ /* 0x000fe400078e0002 */
[----:B------:R-:W-:Y:S02]  /*26a70*/  IMAD.MOV.U32 R11, RZ, RZ, R0 ;  /* 0x000000ffff0b7224 */ /* 0x000fe400078e0000 */
[----:B---3--:R-:W-:-:S05]  /*26a80*/  IMAD.MOV.U32 R7, RZ, RZ, R3 ;  /* 0x000000ffff077224 */ /* 0x008fca00078e0003 */
[C---:B--2---:R-:W-:Y:S01]  /*26a90*/  HMMA.16816.F32 R8, R12.reuse, R10, R24 ;  /* 0x0000000a0c08723c */ /* 0x044fe20000001818 */
[----:B------:R-:W2:Y:S11]  /*26aa0*/  LDL.LU.64 R26, [R1+0x16e0] ;  /* 0x0016e000011a7983 */ /* 0x000eb60000300a00 */
[----:B------:R-:W-:Y:S11]  /*26ab0*/  @!UPT UIADD3 URZ, URZ, URZ, URZ ;  /* 0x0000003f3f3ff290 */ /* 0x000ff6000fffe03f */
[----:B------:R0:W-:Y:S01]  /*26ac0*/  STL.64 [R1+0x2b0], R8 ;  /* 0x0002b00801007387 */ /* 0x0001e20000100a00 */
[----:B------:R1:W-:Y:S01]  /*26ad0*/  STL.64 [R1+0x2b8], R10 ;  /* 0x0002b80a01007387 */ /* 0x0003e20000100a00 */
[----:B--2---:R-:W-:Y:S11]  /*26ae0*/  HMMA.16816.F32 R4, R12, R26, R4 ;  /* 0x0000001a0c04723c */ /* 0x004ff60000001804 */
[----:B------:R-:W-:Y:S11]  /*26af0*/  @!UPT UIADD3 URZ, URZ, URZ, URZ ;  /* 0x0000003f3f3ff290 */ /* 0x000ff6000fffe03f */
[----:B------:R-:W-:Y:S01]  /*26b00*/  @!UPT UIADD3 URZ, URZ, URZ, URZ ;  /* 0x0000003f3f3ff290 */ /* 0x000fe2000fffe03f */
[----:B------:R2:W-:Y:S01]  /*26b10*/  STL [R1+0x2a0], R4 ;  /* 0x0002a00401007387 */ /* 0x0005e20000100800 */
[----:B0-----:R-:W3:Y:S02]  /*26b20*/  LDL.LU R8, [R1+0x150] ;  /* 0x0001500001087983 */ /* 0x001ee40000300800 */
[----:B------:R-:W3:Y:S02]  /*26b30*/  LDL.LU R9, [R1+0x154] ;  /* 0x0001540001097983 */ /* 0x000ee40000300800 */
[----:B-1----:R-:W3:Y:S01]  /*26b40*/  LDL.LU R10, [R1+0x158] ;  /* 0x00015800010a7983 */ /* 0x002ee20000300800 */
[----:B------:R-:W3:Y:S04]  /*26b50*/  LDL.LU R11, [R1+0x15c] ;  /* 0x00015c00010b7983 */ /* 0x000ee80000300800 */
[----:B--2---:R-:W2:Y:S01]  /*26b60*/  LDL R4, [R1+0x20] ;  /* 0x0000200001047983 */ /* 0x004ea20000100800 */
[----:B------:R-:W-:-:S02]  /*26b70*/  IMAD.MOV.U32 R3, RZ, RZ, R5 ;  /* 0x000000ffff037224 */ /* 0x000fc400078e0005 */
[----:B------:R-:W-:Y:S02]  /*26b80*/  IMAD.MOV.U32 R5, RZ, RZ, R28 ;  /* 0x000000ffff057224 */ /* 0x000fe400078e001c */
[----:B------:R-:W3:Y:S04]  /*26b90*/  LDL.LU R28, [R1+0x16dc] ;  /* 0x0016dc00011c7983 */ /* 0x000ee80000300800 */
[----:B--2---:R0:W-:Y:S01]  /*26ba0*/  STL.64 [R1+0x1690], R4 ;  /* 0x0016900401007387 */ /* 0x0041e20000100a00 */
[----:B------:R-:W2:Y:S02]  /*26bb0*/  LDL.LU R24, [R1+0x200] ;  /* 0x0002000001187983 */ /* 0x000ea40000300800 */
[----:B------:R-:W2:Y:S02]  /*26bc0*/  LDL.LU R25, [R1+0x204] ;  /* 0x0002040001197983 */ /* 0x000ea40000300800 */
[----:B------:R-:W2:Y:S01]  /*26bd0*/  LDL.LU R26, [R1+0x208] ;  /* 0x00020800011a7983 */ /* 0x000ea20000300800 */
[----:B------:R-:W2:Y:S04]  /*26be0*/  LDL.LU R27, [R1+0x20c] ;  /* 0x00020c00011b7983 */ /* 0x000ea80000300800 */
[----:B0-----:R-:W2:Y:S04]  /*26bf0*/  LDL.64 R4, [R1+0x60] ;  /* 0x0000600001047983 */ /* 0x001ea80000100a00 */
[----:B--2---:R-:W-:Y:S01]  /*26c00*/  STL.64 [R1+0x16b8], R4 ;  /* 0x0016b80401007387 */ /* 0x004fe20000100a00 */
[----:B------:R-:W-:Y:S02]  /*26c10*/  STL.64 [R1+0x1660], R26 ;  /* 0x0016601a01007387 */ /* 0x000fe40000100a00 */
[----:B------:R0:W-:Y:S02]  /*26c20*/  STL.64 [R1+0x1658], R24 ;  /* 0x0016581801007387 */ /* 0x0001e40000100a00 */
[----:B0-----:R-:W2:Y:S01]  /*26c30*/  LDL.64 R24, [R1+0x40] ;  /* 0x0000400001187983 */ /* 0x001ea20000100a00 */
[----:B------:R-:W-:-:S02]  /*26c40*/  IMAD.MOV.U32 R2, RZ, RZ, R6 ;  /* 0x000000ffff027224 */ /* 0x000fc400078e0006 */
[----:B------:R-:W-:Y:S01]  /*26c50*/  IMAD.MOV.U32 R0, RZ, RZ, R7 ;  /* 0x000000ffff007224 */ /* 0x000fe200078e0007 */
[----:B--2---:R0:W-:Y:S04]  /*26c60*/  STL.64 [R1+0x1678], R24 ;  /* 0x0016781801007387 */ /* 0x0041e80000100a00 */
[----:B0-----:R-:W2:Y:S01]  /*26c70*/  LDL.LU R24, [R1+0x220] ;  /* 0x0002200001187983 */ /* 0x001ea20000300800 */
[----:B------:R-:W2:Y:S02]  /*26c80*/  LDL.LU R25, [R1+0x224] ;  /* 0x0002240001197983 */ /* 0x000ea40000300800 */
[----:B------:R-:W2:Y:S02]  /*26c90*/  LDL.LU R26, [R1+0x228] ;  /* 0x00022800011a7983 */ /* 0x000ea40000300800 */
[----:B------:R-:W2:Y:S01]  /*26ca0*/  LDL.LU R27, [R1+0x22c] ;  /* 0x00022c00011b7983 */ /* 0x000ea20000300800 */
[----:B------:R-:W2:Y:S01]  /*26cb0*/  LDL.LU R4, [R1+0x240] ;  /* 0x0002400001047983 */ /* 0x000ea20000300800 */
[----:B------:R-:W2:Y:S02]  /*26cc0*/  LDL.LU R5, [R1+0x244] ;  /* 0x0002440001057983 */ /* 0x000ea40000300800 */
[----:B------:R-:W2:Y:S02]  /*26cd0*/  LDL.LU R6, [R1+0x248] ;  /* 0x0002480001067983 */ /* 0x000ea40000300800 */
[----:B------:R-:W2:Y:S02]  /*26ce0*/  LDL.LU R7, [R1+0x24c] ;  /* 0x00024c0001077983 */ /* 0x000ea40000300800 */
[----:B------:R-:W-:-:S02]  /*26cf0*/  IMAD.MOV.U32 R19, RZ, RZ, R20 ;  /* 0x000000ffff137224 */ /* 0x000fc400078e0014 */
        /* <DEDUP_REMOVED lines=17> */
[----:B--2---:R3:W-:Y:S01]  /*26e10*/  STL.64 [R1+0x1650], R22 ;  /* 0x0016501601007387 */ /* 0x0047e20000100a00 */
[----:B------:R0:W-:Y:S02]  /*26e20*/  STL.64 [R1+0x1648], R20 ;  /* 0x0016481401007387 */ /* 0x0001e40000100a00 */
[----:B---3--:R-:W-:Y:S01]  /*26e30*/  IMAD.MOV.U32 R22, RZ, RZ, R28 ;  /* 0x000000ffff167224 */ /* 0x008fe200078e001c */
[----:B0-----:R-:W2:Y:S01]  /*26e40*/  LDL.LU R20, [R1+0x1f0] ;  /* 0x0001f00001147983 */ /* 0x001ea20000300800 */
[----:B------:R-:W2:Y:S02]  /*26e50*/  LDL.LU R21, [R1+0x1f4] ;  /* 0x0001f40001157983 */ /* 0x000ea40000300800 */
[----:B------:R-:W3:Y:S02]  /*26e60*/  LDL.LU R28, [R1+0x16d8] ;  /* 0x0016d800011c7983 */ /* 0x000ee40000300800 */
[----:B------:R-:W2:Y:S02]  /*26e70*/  LDL.LU R23, [R1+0x1fc] ;  /* 0x0001fc0001177983 */ /* 0x000ea40000300800 */
[----:B--2---:R-:W-:Y:S01]  /*26e80*/  STL.64 [R1+0x1670], R22 ;  /* 0x0016701601007387 */ /* 0x004fe20000100a00 */
[----:B------:R0:W-:Y:S03]  /*26e90*/  STL.64 [R1+0x1668], R20 ;  /* 0x0016681401007387 */ /* 0x0001e60000100a00 */
[----:B0-----:R-:W2:Y:S01]  /*26ea0*/  LDL.LU R20, [R1+0x210] ;  /* 0x0002100001147983 */ /* 0x001ea20000300800 */
[----:B------:R-:W2:Y:S02]  /*26eb0*/  LDL.LU R21, [R1+0x214] ;  /* 0x0002140001157983 */ /* 0x000ea40000300800 */
[----:B------:R-:W2:Y:S02]  /*26ec0*/  LDL.LU R22, [R1+0x218] ;  /* 0x0002180001167983 */ /* 0x000ea40000300800 */
[----:B---3--:R-:W-:-:S05]  /*26ed0*/  IMAD.MOV.U32 R23, RZ, RZ, R28 ;  /* 0x000000ffff177224 */ /* 0x008fca00078e001c */
[----:B--2---:R-:W-:Y:S01]  /*26ee0*/  STL.64 [R1+0x1688], R22 ;  /* 0x0016881601007387 */ /* 0x004fe20000100a00 */
[----:B------:R0:W-:Y:S03]  /*26ef0*/  STL.64 [R1+0x1680], R20 ;  /* 0x0016801401007387 */ /* 0x0001e60000100a00 */
[----:B0-----:R-:W2:Y:S01]  /*26f00*/  LDL.64 R20, [R1+0x50] ;  /* 0x0000500001147983 */ /* 0x001ea20000100a00 */
[----:B------:R-:W-:Y:S02]  /*26f10*/  STL.64 [R1+0x15c8], R10 ;  /* 0x0015c80a01007387 */ /* 0x000fe40000100a00 */
[----:B------:R4:W-:Y:S02]  /*26f20*/  STL.64 [R1+0x15c0], R8 ;  /* 0x0015c00801007387 */ /* 0x0009e40000100a00 */
[----:B----4-:R-:W-:Y:S02]  /*26f30*/  IMAD.MOV.U32 R8, RZ, RZ, R17 ;  /* 0x000000ffff087224 */ /* 0x010fe400078e0011 */
[----:B------:R-:W-:-:S02]  /*26f40*/  IMAD.MOV.U32 R9, RZ, RZ, R16 ;  /* 0x000000ffff097224 */ /* 0x000fc400078e0010 */
[C---:B------:R-:W-:Y:S01]  /*26f50*/  HMMA.16816.F32 R16, R12.reuse, R18, R4 ;  /* 0x000000120c10723c */ /* 0x040fe20000001804 */
[----:B------:R-:W-:Y:S01]  /*26f60*/  STL [R1+0x14f0], R0 ;  /* 0x0014f00001007387 */ /* 0x000fe20000100800 */
[----:B------:R-:W-:Y:S02]  /*26f70*/  STL [R1+0x14ec], R2 ;  /* 0x0014ec0201007387 */ /* 0x000fe40000100800 */
[----:B------:R-:W-:Y:S02]  /*26f80*/  STL [R1+0x14e8], R3 ;  /* 0x0014e80301007387 */ /* 0x000fe40000100800 */
[----:B------:R-:W3:Y:S01]  /*26f90*/  LDL.LU.64 R6, [R1+0x16d0] ;  /* 0x0016d00001067983 */ /* 0x000ee20000300a00 */
[----:B------:R-:W3:Y:S11]  /*26fa0*/  LDL.LU.64 R4, [R1+0x16c8] ;  /* 0x0016c80001047983 */ /* 0x000ef60000300a00 */
[----:B------:R-:W-:Y:S05]  /*26fb0*/  @!UPT UIADD3 URZ, URZ, URZ, URZ ;  /* 0x0000003f3f3ff290 */ /* 0x000fea000fffe03f */
[----:B------:R-:W-:Y:S01]  /*26fc0*/  STL.64 [R1+0x280], R16 ;  /* 0x0002801001007387 */ /* 0x000fe20000100a00 */
[----:B------:R0:W-:Y:S03]  /*26fd0*/  STL.64 [R1+0x288], R18 ;  /* 0x0002881201007387 */ /* 0x0001e60000100a00 */
[----:B0-----:R-:W3:Y:S02]  /*26fe0*/  LDL.LU.64 R18, [R1+0x16c0] ;  /* 0x0016c00001127983 */ /* 0x001ee40000300a00 */
[----:B---3--:R-:W-:Y:S02]  /*26ff0*/  HMMA.16816.F32 R12, R12, R18, R4 ;  /* 0x000000120c0c723c */ /* 0x008fe40000001804 */
[----:B------:R-:W3:Y:S01]  /*27000*/  LDL.LU.64 R4, [R1+0x16b8] ;  /* 0x0016b80001047983 */ /* 0x000ee20000300a00 */
[----:B------:R-:W3:Y:S02]  /*27010*/  LDL.LU.64 R18, [R1+0x16b0] ;  /* 0x0016b00001127983 */ /* 0x000ee40000300a00 */
[----:B------:R-:W3:Y:S11]  /*27020*/  LDL.LU.64 R16, [R1+0x16a8] ;  /* 0x0016a80001107983 */ /* 0x000ef60000300a00 */
[----:B------:R-:W-:Y:S07]  /*27030*/  @!UPT UIADD3 URZ, URZ, URZ, URZ ;  /* 0x0000003f3f3ff290 */ /* 0x000fee000fffe03f */
[----:B------:R0:W-:Y:S01]  /*27040*/  STL.64 [R1+0x270], R12 ;  /* 0x0002700c01007387 */ /* 0x0001e20000100a00 */
[----:B------:R-:W-:Y:S03]  /*27050*/  STL.64 [R1+0x278], R14 ;  /* 0x0002780e01007387 */ /* 0x000fe60000100a00 */
[----:B0-----:R-:W4:Y:S01]  /*27060*/  LDL.LU.64 R12, [R1+0x10] ;  /* 0x00001000010c7983 */ /* 0x001f220000300a00 */
[----:B---3--:R-:W-:Y:S11]  /*27070*/  HMMA.16816.F32 R24, R16, R4, R24 ;  /* 0x000000041018723c */ /* 0x008ff60000001818 */
        /* <DEDUP_REMOVED lines=10> */
[----:B------:R-:W-:-:S02]  /*27120*/  IMAD.MOV.U32 R3, RZ, RZ, R21 ;  /* 0x000000ffff037224 */ /* 0x000fc400078e0015 */
[----:B------:R-:W2:Y:S01]  /*27130*/  LDL.LU.64 R22, [R1+0x1688] ;  /* 0x0016880001167983 */ /* 0x000ea20000300a00 */
[----:B---3--:R-:W-:Y:S01]  /*27140*/  HMMA.16816.F32 R24, R16, R20, R24 ;  /* 0x000000141018723c */ /* 0x008fe20000001818 */
[----:B------:R-:W2:Y:S11]  /*27150*/  LDL.LU.64 R20, [R1+0x1680] ;  /* 0x0016800001147983 */ /* 0x000eb60000300a00 */
[----:B------:R-:W-:Y:S11]  /*27160*/  @!UPT UIADD3 URZ, URZ, URZ, URZ ;  /* 0x0000003f3f3ff290 */ /* 0x000ff6000fffe03f */
[----:B------:R0:W-:Y:S01]  /*27170*/  STL.64 [R1+0x250], R24 ;  /* 0x0002501801007387 */ /* 0x0001e20000100a00 */
[----:B------:R-:W-:Y:S03]  /*27180*/  STL [R1+0x258], R26 ;  /* 0x0002581a01007387 */ /* 0x000fe60000100800 */
[----:B0-----:R-:W2:Y:S01]  /*27190*/  LDL.LU.64 R24, [R1+0x1678] ;  /* 0x0016780001187983 */ /* 0x001ea20000300a00 */
[----:B------:R-:W-:-:S05]  /*271a0*/  IMAD.MOV.U32 R28, RZ, RZ, R27 ;  /* 0x000000ffff1c7224 */ /* 0x000fca00078e001b */
[----:B------:R-:W-:Y:S01]  /*271b0*/  STL [R1+0x14f4], R28 ;  /* 0x0014f41c01007387 */ /* 0x000fe20000100800 */
        /* <DEDUP_REMOVED lines=8> */
[----:B------:R-:W3:Y:S02]  /*27240*/  LDL.LU.64 R26, [R1+0x1660] ;  /* 0x00166000011a7983 */ /* 0x000ee40000300a00 */
[----:B------:R-:W3:Y:S01]  /*27250*/  LDL.LU.64 R24, [R1+0x1658] ;  /* 0x0016580001187983 */ /* 0x000ee20000300a00 */
[----:B------:R0:W-:Y:S01]  /*27260*/  STL.64 [R1+0x15d8], R8 ;  /* 0x0015d80801007387 */ /* 0x0001e20000100a00 */
[----:B---3--:R-:W-:Y:S07]  /*27270*/  HMMA.16816.F32 R24, R16, R8, R24 ;  /* 0x000000081018723c */ /* 0x008fee0000001818 */
[----:B0-----:R-:W-:-:S02]  /*27280*/  IMAD.MOV.U32 R8, RZ, RZ, R10 ;  /* 0x000000ffff087224 */ /* 0x001fc400078e000a */
[----:B------:R-:W-:Y:S11]  /*27290*/  IMAD.MOV.U32 R9, RZ, RZ, R7 ;  /* 0x000000ffff097224 */ /* 0x000ff600078e0007 */
[----:B------:R-:W-:Y:S03]  /*272a0*/  @!UPT UIADD3 URZ, URZ, URZ, URZ ;  /* 0x0000003f3f3ff290 */ /* 0x000fe6000fffe03f */
[----:B------:R0:W-:Y:S01]  /*272b0*/  STL.64 [R1+0x230], R24 ;  /* 0x0002301801007387 */ /* 0x0001e20000100a00 */
[----:B------:R1:W-:Y:S03]  /*272c0*/  STL.64 [R1+0x238], R26 ;  /* 0x0002381a01007387 */ /* 0x0003e60000100a00 */
[----:B0-----:R-:W3:Y:S01]  /*272d0*/  LDL.LU R24, [R1+0x1d0] ;  /* 0x0001d00001187983 */ /* 0x001ee20000300800 */
[----:B------:R-:W3:Y:S02]  /*272e0*/  LDL.LU R25, [R1+0x1d4] ;  /* 0x0001d40001197983 */ /* 0x000ee40000300800 */
[----:B-1----:R-:W3:Y:S02]  /*272f0*/  LDL.LU R26, [R1+0x1d8] ;  /* 0x0001d800011a7983 */ /* 0x002ee40000300800 */
[----:B------:R-:W3:Y:S01]  /*27300*/  LDL.LU R27, [R1+0x1dc] ;  /* 0x0001dc00011b7983 */ /* 0x000ee20000300800 */
[----:B------:R0:W-:Y:S02]  /*27310*/  STL.64 [R1+0x15f0], R8 ;  /* 0x0015f00801007387 */ /* 0x0001e40000100a00 */
[----:B0-----:R-:W-:-:S02]  /*27320*/  IMAD.MOV.U32 R8, RZ, RZ, R6 ;  /* 0x000000ffff087224 */ /* 0x001fc400078e0006 */
[----:B------:R-:W-:Y:S01]  /*27330*/  IMAD.MOV.U32 R9, RZ, RZ, R3 ;  /* 0x000000ffff097224 */ /* 0x000fe200078e0003 */
[C---:B--2---:R-:W-:Y:S04]  /*27340*/  HMMA.16816.F32 R4, R16.reuse, R4, R20 ;  /* 0x000000041004723c */ /* 0x044fe80000001814 */
[----:B------:R-:W-:Y:S01]  /*27350*/  STL.64 [R1+0x1608], R8 ;  /* 0x0016080801007387 */ /* 0x000fe20000100a00 */
[----:B------:R-:W4:Y:S02]  /*27360*/  LDL.LU.64 R22, [R1+0x1650] ;  /* 0x0016500001167983 */ /* 0x000f240000300a00 */
[----:B------:R-:W4:Y:S11]  /*27370*/  LDL.LU.64 R20, [R1+0x1648] ;  /* 0x0016480001147983 */ /* 0x000f360000300a00 */
[----:B------:R-:W-:Y:S05]  /*27380*/  @!UPT UIADD3 URZ, URZ, URZ, URZ ;  /* 0x0000003f3f3ff290 */ /* 0x000fea000fffe03f */
[----:B------:R-:W-:Y:S01]  /*27390*/  STL.64 [R1+0x220], R4 ;  /* 0x0002200401007387 */ /* 0x000fe20000100a00 */
[----:B------:R0:W-:Y:S03]  /*273a0*/  STL.64 [R1+0x228], R6 ;  /* 0x0002280601007387 */ /* 0x0001e60000100a00 */
[----:B0-----:R-:W2:Y:S01]  /*273b0*/  LDL.LU.64 R6, [R1+0x1640] ;  /* 0x0016400001067983 */ /* 0x001ea20000300a00 */
[----:B------:R-:W3:Y:S01]  /*273c0*/  LDL.LU.64 R4, [R1+0x1638] ;  /* 0x0016380001047983 */ /* 0x000ee20000300a00 */
[C---:B----4-:R-:W-:Y:S11]  /*273d0*/  HMMA.16816.F32 R20, R16.reuse, R12, R20 ;  /* 0x0000000c1014723c */ /* 0x050ff60000001814 */
[----:B------:R-:W-:Y:S11]  /*273e0*/  @!UPT UIADD3 URZ, URZ, URZ, URZ ;  /* 0x0000003f3f3ff290 */ /* 0x000ff6000fffe03f */
[----:B------:R-:W-:Y:S01]  /*273f0*/  @!UPT UIADD3 URZ, URZ, URZ, URZ ;  /* 0x0000003f3f3ff290 */ /* 0x000fe2000fffe03f */
[----:B------:R-:W-:Y:S01]  /*27400*/  STL.64 [R1+0x210], R20 ;  /* 0x0002101401007387 */ /* 0x000fe20000100a00 */
[----:B------:R0:W-:Y:S03]  /*27410*/  STL.64 [R1+0x218], R22 ;  /* 0x0002181601007387 */ /* 0x0001e60000100a00 */
[----:B0-----:R-:W4:Y:S01]  /*27420*/  LDL.LU.64 R22, [R1+0x1630] ;  /* 0x0016300001167983 */ /* 0x001f220000300a00 */
[----:B------:R-:W4:Y:S02]  /*27430*/  LDL.LU.64 R20, [R1+0x1628] ;  /* 0x0016280001147983 */ /* 0x000f240000300a00 */
[----:B------:R0:W-:Y:S02]  /*27440*/  STL.64 [R1+0x15d0], R12 ;  /* 0x0015d00c01007387 */ /* 0x0001e40000100a00 */
        /* <DEDUP_REMOVED lines=17> */
[----:B---3--:R-:W-:Y:S01]  /*27560*/  STL.64 [R1+0x1618], R14 ;  /* 0x0016180e01007387 */ /* 0x008fe20000100a00 */
[----:B--2---:R0:W-:Y:S03]  /*27570*/  STL.64 [R1+0x1610], R12 ;  /* 0x0016100c01007387 */ /* 0x0041e60000100a00 */
[----:B0-----:R-:W4:Y:S01]  /*27580*/  LDL.LU R12, [R1+0x1a0] ;  /* 0x0001a000010c7983 */ /* 0x001f220000300800 */
[----:B------:R-:W4:Y:S02]  /*27590*/  LDL.LU R13, [R1+0x1a4] ;  /* 0x0001a400010d7983 */ /* 0x000f240000300800 */
[----:B------:R-:W4:Y:S02]  /*275a0*/  LDL.LU R14, [R1+0x1a8] ;  /* 0x0001a800010e7983 */ /* 0x000f240000300800 */
[----:B------:R-:W4:Y:S02]  /*275b0*/  LDL.LU R15, [R1+0x1ac] ;  /* 0x0001ac00010f7983 */ /* 0x000f240000300800 */
[----:B------:R0:W-:Y:S01]  /*275c0*/  STL.64 [R1+0x200], R24 ;  /* 0x0002001801007387 */ /* 0x0001e20000100a00 */
[----:B------:R-:W-:Y:S03]  /*275d0*/  STL.64 [R1+0x208], R26 ;  /* 0x0002081a01007387 */ /* 0x000fe60000100a00 */
[----:B0-----:R-:W2:Y:S01]  /*275e0*/  LDL.LU.64 R24, [R1+0x1620] ;  /* 0x0016200001187983 */ /* 0x001ea20000300a00 */
[----:B------:R-:W-:Y:S02]  /*275f0*/  STL.64 [R1+0x15b8], R6 ;  /* 0x0015b80601007387 */ /* 0x000fe40000100a00 */
[----:B------:R0:W-:Y:S02]  /*27600*/  STL.64 [R1+0x15b0], R4 ;  /* 0x0015b00401007387 */ /* 0x0001e40000100a00 */
[----:B0-----:R-:W2:Y:S01]  /*27610*/  LDL.LU R4, [R1+0x1b0] ;  /* 0x0001b00001047983 */ /* 0x001ea20000300800 */
[----:B------:R-:W2:Y:S02]  /*27620*/  LDL.LU R5, [R1+0x1b4] ;  /* 0x0001b40001057983 */ /* 0x000ea40000300800 */
[----:B------:R-:W2:Y:S02]  /*27630*/  LDL.LU R6, [R1+0x1b8] ;  /* 0x0001b80001067983 */ /* 0x000ea40000300800 */
[----:B------:R-:W2:Y:S02]  /*27640*/  LDL.LU R7, [R1+0x1bc] ;  /* 0x0001bc0001077983 */ /* 0x000ea40000300800 */
[----:B------:R-:W-:-:S02]  /*27650*/  IMAD.MOV.U32 R8, RZ, RZ, R2 ;  /* 0x000000ffff087224 */ /* 0x000fc400078e0002 */
[----:B------:R-:W-:-:S07]  /*27660*/  IMAD.MOV.U32 R9, RZ, RZ, R0 ;  /* 0x000000ffff097224 */ /* 0x000fce00078e0000 */
[----:B----4-:R-:W-:Y:S08]  /*27670*/  HMMA.16816.F32 R8, R20, R8, R12 ;  /* 0x000000081408723c */ /* 0x010ff0000000180c */
[----:B--2---:R-:W-:Y:S01]  /*27680*/  HMMA.16816.F32 R16, R16, R24, R4 ;  /* 0x000000181010723c */ /* 0x004fe20000001804 */
[----:B------:R-:W2:Y:S11]  /*27690*/  LDL.LU R4, [R1+0x140] ;  /* 0x0001400001047983 */ /* 0x000eb60000300800 */
[----:B------:R-:W-:Y:S11]  /*276a0*/  @!UPT UIADD3 URZ, URZ, URZ, URZ ;  /* 0x0000003f3f3ff290 */ /* 0x000ff6000fffe03f */
[----:B------:R0:W-:Y:S01]  /*276b0*/  STL.64 [R1+0x1f0], R16 ;  /* 0x0001f01001007387 */ /* 0x0001e20000100a00 */
[----:B------:R-:W-:Y:S02]  /*276c0*/  STL.64 [R1+0x1f8], R18 ;  /* 0x0001f81201007387 */ /* 0x000fe40000100a00 */
[----:B------:R-:W2:Y:S02]  /*276d0*/  LDL.LU R5, [R1+0x144] ;  /* 0x0001440001057983 */ /* 0x000ea40000300800 */
[----:B------:R-:W2:Y:S01]  /*276e0*/  LDL.LU R6, [R1+0x148] ;  /* 0x0001480001067983 */ /* 0x000ea20000300800 */
[----:B------:R-:W2:Y:S04]  /*276f0*/  LDL.LU R7, [R1+0x14c] ;  /* 0x00014c0001077983 */ /* 0x000ea80000300800 */
[----:B0-----:R-:W3:Y:S01]  /*27700*/  LDL.LU.64 R16, [R1+0x20] ;  /* 0x0000200001107983 */ /* 0x001ee20000300a00 */
[----:B------:R-:W4:Y:S02]  /*27710*/  LDL.LU.64 R14, [R1+0x1618] ;  /* 0x00161800010e7983 */ /* 0x000f240000300a00 */
[----:B------:R-:W4:Y:S02]  /*27720*/  LDL.LU.64 R12, [R1+0x1610] ;  /* 0x00161000010c7983 */ /* 0x000f240000300a00 */
[----:B------:R0:W-:Y:S01]  /*27730*/  STL.64 [R1+0x1e0], R8 ;  /* 0x0001e00801007387 */ /* 0x0001e20000100a00 */
[----:B------:R4:W-:Y:S04]  /*27740*/  STL.64 [R1+0x1e8], R10 ;  /* 0x0001e80a01007387 */ /* 0x0009e80000100a00 */
        /* <DEDUP_REMOVED lines=16> */
[----:B------:R-:W2:Y:S11]  /*27850*/  LDL.LU.64 R12, [R1+0x15d0] ;  /* 0x0015d000010c7983 */ /* 0x000eb60000300a00 */
[----:B------:R-:W-:Y:S10]  /*27860*/  @!UPT UIADD3 URZ, URZ, URZ, URZ ;  /* 0x0000003f3f3ff290 */ /* 0x000ff4000fffe03f */
[----:B------:R-:W-:Y:S01]  /*27870*/  STL [R1+0x1b0], R8 ;  /* 0x0001b00801007387 */ /* 0x000fe20000100800 */
[----:B------:R0:W-:Y:S02]  /*27880*/  STL [R1+0x1bc], R11 ;  /* 0x0001bc0b01007387 */ /* 0x0001e40000100800 */
[----:B------:R-:W-:Y:S02]  /*27890*/  IMAD.MOV.U32 R27, RZ, RZ, R10 ;  /* 0x000000ffff1b7224 */ /* 0x000fe400078e000a */
[----:B------:R-:W-:Y:S01]  /*278a0*/  IMAD.MOV.U32 R26, RZ, RZ, R9 ;  /* 0x000000ffff1a7224 */ /* 0x000fe200078e0009 */
[----:B0-----:R-:W4:Y:S01]  /*278b0*/  LDL.LU.64 R10, [R1+0x15c8] ;  /* 0x0015c800010a7983 */ /* 0x001f220000300a00 */
[----:B------:R-:W4:Y:S02]  /*278c0*/  LDL.LU.64 R8, [R1+0x15c0] ;  /* 0x0015c00001087983 */ /* 0x000f240000300a00 */
[----:B------:R-:W-:Y:S02]  /*278d0*/  STL [R1+0x144c], R27 ;  /* 0x00144c1b01007387 */ /* 0x000fe40000100800 */
[----:B------:R-:W-:Y:S01]  /*278e0*/  STL [R1+0x1448], R26 ;  /* 0x0014481a01007387 */ /* 0x000fe20000100800 */
[----:B------:R-:W-:Y:S01]  /*278f0*/  STL.64 [R1+0x1590], R24 ;  /* 0x0015901801007387 */ /* 0x000fe20000100a00 */
[----:B---3--:R0:W-:Y:S01]  /*27900*/  STL.64 [R1+0x1528], R16 ;  /* 0x0015281001007387 */ /* 0x0081e20000100a00 */
[C---:B----4-:R-:W-:Y:S02]  /*27910*/  HMMA.16816.F32 R8, R20.reuse, R16, R8 ;  /* 0x000000101408723c */ /* 0x050fe40000001808 */
[----:B0-----:R-:W3:Y:S11]  /*27920*/  LDL.LU R16, [R1+0x180] ;  /* 0x0001800001107983 */ /* 0x001ef60000300800 */
[----:B------:R-:W-:Y:S10]  /*27930*/  @!UPT UIADD3 URZ, URZ, URZ, URZ ;  /* 0x0000003f3f3ff290 */ /* 0x000ff4000fffe03f */
[----:B------:R0:W-:Y:S01]  /*27940*/  STL.64 [R1+0x1a0], R8 ;  /* 0x0001a00801007387 */ /* 0x0001e20000100a00 */
[----:B------:R1:W-:Y:S02]  /*27950*/  STL.64 [R1+0x1a8], R10 ;  /* 0x0001a80a01007387 */ /* 0x0003e40000100a00 */
[----:B------:R-:W3:Y:S02]  /*27960*/  LDL.LU R17, [R1+0x184] ;  /* 0x0001840001117983 */ /* 0x000ee40000300800 */
[----:B------:R-:W4:Y:S01]  /*27970*/  LDL.LU R18, [R1+0x188] ;  /* 0x0001880001127983 */ /* 0x000f220000300800 */
[----:B------:R-:W4:Y:S04]  /*27980*/  LDL.LU R19, [R1+0x18c] ;  /* 0x00018c0001137983 */ /* 0x000f280000300800 */
[----:B0-----:R-:W2:Y:S01]  /*27990*/  LDL.LU R8, [R1+0x120] ;  /* 0x0001200001087983 */ /* 0x001ea20000300800 */
[----:B------:R-:W2:Y:S02]  /*279a0*/  LDL.LU R9, [R1+0x124] ;  /* 0x0001240001097983 */ /* 0x000ea40000300800 */
[----:B-1----:R-:W2:Y:S02]  /*279b0*/  LDL.LU R10, [R1+0x128] ;  /* 0x00012800010a7983 */ /* 0x002ea40000300800 */
[----:B------:R-:W2:Y:S01]  /*279c0*/  LDL.LU R11, [R1+0x12c] ;  /* 0x00012c00010b7983 */ /* 0x000ea20000300800 */
[----:B------:R-:W2:Y:S01]  /*279d0*/  LDL.LU R24, [R1+0x130] ;  /* 0x0001300001187983 */ /* 0x000ea20000300800 */
[----:B------:R-:W2:Y:S02]  /*279e0*/  LDL.LU R25, [R1+0x134] ;  /* 0x0001340001197983 */ /* 0x000ea40000300800 */
[----:B------:R-:W2:Y:S02]  /*279f0*/  LDL.LU R26, [R1+0x138] ;  /* 0x00013800011a7983 */ /* 0x000ea40000300800 */
[----:B------:R-:W2:Y:S01]  /*27a00*/  LDL.LU R27, [R1+0x13c] ;  /* 0x00013c00011b7983 */ /* 0x000ea20000300800 */
[----:B----4-:R-:W-:Y:S01]  /*27a10*/  STL.64 [R1+0x1538], R18 ;  /* 0x0015381201007387 */ /* 0x010fe20000100a00 */
[----:B---3--:R0:W-:Y:S03]  /*27a20*/  STL.64 [R1+0x1530], R16 ;  /* 0x0015301001007387 */ /* 0x0081e60000100a00 */
[----:B0-----:R-:W3:Y:S01]  /*27a30*/  LDL.64 R16, [R1+0x40] ;  /* 0x0000400001107983 */ /* 0x001ee20000100a00 */
[----:B--2---:R-:W-:Y:S03]  /*27a40*/  HMMA.16816.F32 R4, R20, R12, R4 ;  /* 0x0000000c1404723c */ /* 0x004fe60000001804 */
[----:B---3--:R0:W-:Y:S04]  /*27a50*/  STL.64 [R1+0x1550], R16 ;  /* 0x0015501001007387 */ /* 0x0081e80000100a00 */
[----:B0-----:R-:W2:Y:S04]  /*27a60*/  LDL.64 R16, [R1+0x50] ;  /* 0x0000500001107983 */ /* 0x001ea80000100a00 */
[----:B--2---:R0:W-:Y:S04]  /*27a70*/  STL.64 [R1+0x1568], R16 ;  /* 0x0015681001007387 */ /* 0x0041e80000100a00 */
[----:B0-----:R-:W2:Y:S08]  /*27a80*/  LDL.LU.64 R16, [R1+0x60] ;  /* 0x0000600001107983 */ /* 0x001eb00000300a00 */
[----:B------:R-:W-:Y:S02]  /*27a90*/  STL.64 [R1+0x190], R4 ;  /* 0x0001900401007387 */ /* 0x000fe40000100a00 */
[----:B------:R0:W-:Y:S02]  /*27aa0*/  STL.64 [R1+0x198], R6 ;  /* 0x0001980601007387 */ /* 0x0001e40000100a00 */
[----:B0-----:R-:W3:Y:S01]  /*27ab0*/  LDL.LU.64 R6, [R1+0x15b8] ;  /* 0x0015b80001067983 */ /* 0x001ee20000300a00 */
[----:B------:R-:W4:Y:S02]  /*27ac0*/  LDL.LU.64 R4, [R1+0x15b0] ;  /* 0x0015b00001047983 */ /* 0x000f240000300a00 */
[----:B------:R3:W-:Y:S02]  /*27ad0*/  STL.64 [R1+0x1520], R12 ;  /* 0x0015200c01007387 */ /* 0x0007e40000100a00 */
[----:B------:R-:W-:-:S02]  /*27ae0*/  IMAD.MOV.U32 R14, RZ, RZ, R29 ;  /* 0x000000ffff0e7224 */ /* 0x000fc400078e001d */
[----:B---3--:R-:W-:Y:S02]  /*27af0*/  IMAD.MOV.U32 R12, RZ, RZ, R6 ;  /* 0x000000ffff0c7224 */ /* 0x008fe400078e0006 */
[----:B------:R-:W-:Y:S01]  /*27b00*/  IMAD.MOV.U32 R13, RZ, RZ, R7 ;  /* 0x000000ffff0d7224 */ /* 0x000fe200078e0007 */
[----:B------:R-:W3:Y:S01]  /*27b10*/  LDL.LU R6, [R1+0x15ac] ;  /* 0x0015ac0001067983 */ /* 0x000ee20000300800 */
[----:B------:R-:W2:Y:S02]  /*27b20*/  LDL.LU R7, [R1+0x15a8] ;  /* 0x0015a80001077983 */ /* 0x000ea40000300800 */
[----:B------:R-:W2:Y:S02]  /*27b30*/  LDL.LU R29, [R1+0x15a4] ;  /* 0x0015a400011d7983 */ /* 0x000ea40000300800 */
[----:B------:R-:W2:Y:S02]  /*27b40*/  LDL.LU R15, [R1+0x29c] ;  /* 0x00029c00010f7983 */ /* 0x000ea40000300800 */
[----:B--2---:R-:W-:Y:S01]  /*27b50*/  STL.64 [R1+0x1548], R14 ;  /* 0x0015480e01007387 */ /* 0x004fe20000100a00 */
[----:B------:R0:W-:Y:S03]  /*27b60*/  STL.64 [R1+0x1540], R12 ;  /* 0x0015400c01007387 */ /* 0x0001e60000100a00 */
[----:B0-----:R-:W2:Y:S01]  /*27b70*/  LDL.LU R12, [R1+0xe0] ;  /* 0x0000e000010c7983 */ /* 0x001ea20000300800 */
[----:B------:R-:W-:-:S02]  /*27b80*/  IMAD.MOV.U32 R14, RZ, RZ, R7 ;  /* 0x000000ffff0e7224 */ /* 0x000fc400078e0007 */
[----:B------:R-:W-:Y:S02]  /*27b90*/  IMAD.MOV.U32 R15, RZ, RZ, R29 ;  /* 0x000000ffff0f7224 */ /* 0x000fe400078e001d */
[----:B---3--:R-:W-:Y:S02]  /*27ba0*/  IMAD.MOV.U32 R13, RZ, RZ, R6 ;  /* 0x000000ffff0d7224 */ /* 0x008fe400078e0006 */
[----:B------:R-:W3:Y:S01]  /*27bb0*/  LDL.LU R6, [R1+0x15a0] ;  /* 0x0015a00001067983 */ /* 0x000ee20000300800 */
[----:B------:R-:W3:Y:S02]  /*27bc0*/  LDL.LU R7, [R1+0x159c] ;  /* 0x00159c0001077983 */ /* 0x000ee40000300800 */
[----:B------:R-:W3:Y:S02]  /*27bd0*/  LDL.LU R29, [R1+0x1598] ;  /* 0x00159800011d7983 */ /* 0x000ee40000300800 */
[----:B------:R-:W-:Y:S01]  /*27be0*/  STL.64 [R1+0x1560], R14 ;  /* 0x0015600e01007387 */ /* 0x000fe20000100a00 */
[----:B--2---:R0:W-:Y:S04]  /*27bf0*/  STL.64 [R1+0x1558], R12 ;  /* 0x0015580c01007387 */ /* 0x0041e80000100a00 */
[----:B0-----:R-:W2:Y:S01]  /*27c00*/  LDL.LU R12, [R1+0x100] ;  /* 0x00010000010c7983 */ /* 0x001ea20000300800 */
[----:B------:R-:W2:Y:S02]  /*27c10*/  LDL.LU R13, [R1+0x104] ;  /* 0x00010400010d7983 */ /* 0x000ea40000300800 */
[----:B------:R-:W2:Y:S02]  /*27c20*/  LDL.LU R14, [R1+0x108] ;  /* 0x00010800010e7983 */ /* 0x000ea40000300800 */
[----:B------:R-:W2:Y:S02]  /*27c30*/  LDL.LU R15, [R1+0x10c] ;  /* 0x00010c00010f7983 */ /* 0x000ea40000300800 */
[----:B--2---:R3:W-:Y:S02]  /*27c40*/  STL.64 [R1+0x1578], R14 ;  /* 0x0015780e01007387 */ /* 0x0047e40000100a00 */
[----:B---3--:R-:W-:-:S02]  /*27c50*/  IMAD.MOV.U32 R14, RZ, RZ, R7 ;  /* 0x000000ffff0e7224 */ /* 0x008fc400078e0007 */
[----:B------:R-:W-:Y:S02]  /*27c60*/  IMAD.MOV.U32 R15, RZ, RZ, R6 ;  /* 0x000000ffff0f7224 */ /* 0x000fe400078e0006 */
[----:B----4-:R-:W-:Y:S01]  /*27c70*/  HMMA.16816.F32 R4, R20, R4, R24 ;  /* 0x000000041404723c */ /* 0x010fe20000001818 */
[----:B------:R0:W-:Y:S04]  /*27c80*/  STL.64 [R1+0x1570], R12 ;  /* 0x0015700c01007387 */ /* 0x0001e80000100a00 */
[----:B0-----:R-:W2:Y:S01]  /*27c90*/  LDL.LU R12, [R1+0x110] ;  /* 0x00011000010c7983 */ /* 0x001ea20000300800 */
[----:B------:R-:W3:Y:S02]  /*27ca0*/  LDL.LU.64 R24, [R1+0x1590] ;  /* 0x0015900001187983 */ /* 0x000ee40000300a00 */
[----:B------:R-:W-:Y:S11]  /*27cb0*/  IMAD.MOV.U32 R13, RZ, RZ, R29 ;  /* 0x000000ffff0d7224 */ /* 0x000ff600078e001d */
[----:B------:R-:W-:Y:S04]  /*27cc0*/  @!UPT UIADD3 URZ, URZ, URZ, URZ ;  /* 0x0000003f3f3ff290 */ /* 0x000fe8000fffe03f */
[----:B------:R0:W-:Y:S01]  /*27cd0*/  STL [R1+0x170], R4 ;  /* 0x0001700401007387 */ /* 0x0001e20000100800 */
[----:B------:R-:W-:Y:S02]  /*27ce0*/  IMAD.MOV.U32 R26, RZ, RZ, R6 ;  /* 0x000000ffff1a7224 */ /* 0x000fe400078e0006 */
[----:B------:R-:W-:Y:S02]  /*27cf0*/  IMAD.MOV.U32 R29, RZ, RZ, R7 ;  /* 0x000000ffff1d7224 */ /* 0x000fe400078e0007 */
[----:B------:R-:W-:Y:S01]  /*27d00*/  IMAD.MOV.U32 R27, RZ, RZ, R5 ;  /* 0x000000ffff1b7224 */ /* 0x000fe200078e0005 */
[----:B------:R-:W2:Y:S04]  /*27d10*/  LDL.LU.64 R6, [R1+0x1588] ;  /* 0x0015880001067983 */ /* 0x000ea80000300a00 */
[----:B0-----:R-:W2:Y:S01]  /*27d20*/  LDL.LU.64 R4, [R1+0x1580] ;  /* 0x0015800001047983 */ /* 0x001ea20000300a00 */
[----:B------:R-:W-:Y:S02]  /*27d30*/  STL [R1+0x14f8], R29 ;  /* 0x0014f81d01007387 */ /* 0x000fe40000100800 */
[----:B------:R-:W-:-:S02]  /*27d40*/  IMAD.MOV.U32 R28, RZ, RZ, R16 ;  /* 0x000000ffff1c7224 */ /* 0x000fc400078e0010 */
[----:B------:R-:W-:Y:S01]  /*27d50*/  IMAD.MOV.U32 R0, RZ, RZ, R17 ;  /* 0x000000ffff007224 */ /* 0x000fe200078e0011 */
[----:B---3--:R-:W-:Y:S01]  /*27d60*/  HMMA.16816.F32 R8, R20, R24, R8 ;  /* 0x000000181408723c */ /* 0x008fe20000001808 */
[----:B------:R-:W3:Y:S07]  /*27d70*/  LDL.LU.64 R20, [R1+0x30] ;  /* 0x0000300001147983 */ /* 0x000eee0000300a00 */
[C---:B--2---:R-:W-:Y:S11]  /*27d80*/  HMMA.16816.F32 R12, R4.reuse, R16, R12 ;  /* 0x00000010040c723c */ /* 0x044ff6000000180c */
[----:B------:R-:W-:Y:S04]  /*27d90*/  @!UPT UIADD3 URZ, URZ, URZ, URZ ;  /* 0x0000003f3f3ff290 */ /* 0x000fe8000fffe03f */
[----:B------:R0:W-:Y:S01]  /*27da0*/  STL.64 [R1+0x160], R8 ;  /* 0x0001600801007387 */ /* 0x0001e20000100a00 */
[----:B------:R1:W-:Y:S03]  /*27db0*/  STL.64 [R1+0x168], R10 ;  /* 0x0001680a01007387 */ /* 0x0003e60000100a00 */
[----:B0-----:R-:W2:Y:S01]  /*27dc0*/  LDL.LU R8, [R1+0x320] ;  /* 0x0003200001087983 */ /* 0x001ea20000300800 */
[----:B------:R-:W2:Y:S02]  /*27dd0*/  LDL.LU R9, [R1+0x324] ;  /* 0x0003240001097983 */ /* 0x000ea40000300800 */
[----:B-1----:R-:W2:Y:S02]  /*27de0*/  LDL.LU R10, [R1+0x328] ;  /* 0x00032800010a7983 */ /* 0x002ea40000300800 */
[----:B------:R-:W2:Y:S01]  /*27df0*/  LDL.LU R11, [R1+0x32c] ;  /* 0x00032c00010b7983 */ /* 0x000ea20000300800 */
[----:B------:R-:W-:Y:S01]  /*27e00*/  STL.64 [R1+0x150], R12 ;  /* 0x0001500c01007387 */ /* 0x000fe20000100a00 */
[----:B------:R0:W-:Y:S03]  /*27e10*/  STL.64 [R1+0x158], R14 ;  /* 0x0001580e01007387 */ /* 0x0001e60000100a00 */
[----:B0-----:R-:W4:Y:S01]  /*27e20*/  LDL.LU.64 R14, [R1+0x1578] ;  /* 0x00157800010e7983 */ /* 0x001f220000300a00 */
[----:B------:R-:W4:Y:S02]  /*27e30*/  LDL.LU.64 R12, [R1+0x1570] ;  /* 0x00157000010c7983 */ /* 0x000f240000300a00 */
[----:B------:R-:W4:Y:S02]  /*27e40*/  LDL.LU.64 R16, [R1+0x1568] ;  /* 0x0015680001107983 */ /* 0x000f240000300a00 */
[----:B------:R-:W-:Y:S01]  /*27e50*/  STL [R1+0x1500], R28 ;  /* 0x0015001c01007387 */ /* 0x000fe20000100800 */
[----:B------:R-:W-:Y:S01]  /*27e60*/  STL [R1+0x14fc], R0 ;  /* 0x0014fc0001007387 */ /* 0x000fe20000100800 */
[C---:B----4-:R-:W-:Y:S01]  /*27e70*/  HMMA.16816.F32 R12, R4.reuse, R16, R12 ;  /* 0x00000010040c723c */ /* 0x050fe2000000180c */
[----:B------:R-:W-:Y:S11]  /*27e80*/  IMAD.MOV.U32 R29, RZ, RZ, R17 ;  /* 0x000000ffff1d7224 */ /* 0x000ff600078e0011 */
[----:B------:R-:W-:Y:S11]  /*27e90*/  @!UPT UIADD3 URZ, URZ, URZ, URZ ;  /* 0x0000003f3f3ff290 */ /* 0x000ff6000fffe03f */
[----:B------:R-:W-:Y:S01]  /*27ea0*/  STL.64 [R1+0x140], R12 ;  /* 0x0001400c01007387 */ /* 0x000fe20000100a00 */
[----:B------:R0:W-:Y:S03]  /*27eb0*/  STL.64 [R1+0x148], R14 ;  /* 0x0001480e01007387 */ /* 0x0001e60000100a00 */
[----:B0-----:R-:W4:Y:S01]  /*27ec0*/  LDL.LU.64 R14, [R1+0x1560] ;  /* 0x00156000010e7983 */ /* 0x001f220000300a00 */
[----:B------:R-:W4:Y:S02]  /*27ed0*/  LDL.LU.64 R12, [R1+0x1558] ;  /* 0x00155800010c7983 */ /* 0x000f240000300a00 */
[----:B------:R-:W4:Y:S02]  /*27ee0*/  LDL.LU.64 R16, [R1+0x1550] ;  /* 0x0015500001107983 */ /* 0x000f240000300a00 */
        /* <DEDUP_REMOVED lines=8> */
[----:B------:R-:W3:Y:S02]  /*27f70*/  LDL.LU.64 R18, [R1+0x1538] ;  /* 0x0015380001127983 */ /* 0x000ee40000300a00 */
[----:B------:R-:W3:Y:S01]  /*27f80*/  LDL.LU.64 R16, [R1+0x1530] ;  /* 0x0015300001107983 */ /* 0x000ee20000300a00 */
[----:B------:R0:W-:Y:S04]  /*27f90*/  STL [R1+0x1508], R0 ;  /* 0x0015080001007387 */ /* 0x0001e80000100800 */
[----:B0-----:R-:W2:Y:S01]  /*27fa0*/  LDL R0, [R1+0x384] ;  /* 0x0003840001007983 */ /* 0x001ea20000100800 */
[C---:B---3--:R-:W-:Y:S11]  /*27fb0*/  HMMA.16816.F32 R16, R4.reuse, R20, R16 ;  /* 0x000000140410723c */ /* 0x048ff60000001810 */
[----:B------:R-:W-:Y:S11]  /*27fc0*/  @!UPT UIADD3 URZ, URZ, URZ, URZ ;  /* 0x0000003f3f3ff290 */ /* 0x000ff6000fffe03f */
[----:B------:R-:W-:Y:S01]  /*27fd0*/  @!UPT UIADD3 URZ, URZ, URZ, URZ ;  /* 0x0000003f3f3ff290 */ /* 0x000fe2000fffe03f */
[----:B------:R0:W-:Y:S01]  /*27fe0*/  STL.64 [R1+0x120], R16 ;  /* 0x0001201001007387 */ /* 0x0001e20000100a00 */
[----:B------:R-:W-:Y:S03]  /*27ff0*/  STL.64 [R1+0x128], R18 ;  /* 0x0001281201007387 */ /* 0x000fe60000100a00 */
[----:B0-----:R-:W4:Y:S02]  /*28000*/  LDL.LU.64 R16, [R1+0x1528] ;  /* 0x0015280001107983 */ /* 0x001f240000300a00 */
[C---:B----4-:R-:W-:Y:S01]  /*28010*/  HMMA.16816.F32 R12, R4.reuse, R16, R12 ;  /* 0x00000010040c723c */ /* 0x050fe2000000180c */
[----:B------:R-:W-:Y:S02]  /*28020*/  IMAD.MOV.U32 R2, RZ, RZ, R16 ;  /* 0x000000ffff027224 */ /* 0x000fe400078e0010 */
[----:B------:R-:W-:Y:S02]  /*28030*/  IMAD.MOV.U32 R3, RZ, RZ, R17 ;  /* 0x000000ffff037224 */ /* 0x000fe400078e0011 */
[----:B--2---:R-:W0:Y:S11]  /*28040*/  LDSM.16.MT88.4 R16, [R0+0xe000] ;  /* 0x00e000000010783b */ /* 0x004e360000004200 */
[----:B------:R-:W-:Y:S07]  /*28050*/  @!UPT UIADD3 URZ, URZ, URZ, URZ ;  /* 0x0000003f3f3ff290 */ /* 0x000fee000fffe03f */
[----:B------:R1:W-:Y:S01]  /*28060*/  STL.64 [R1+0x110], R12 ;  /* 0x0001100c01007387 */ /* 0x0003e20000100a00 */
[----:B------:R-:W-:Y:S03]  /*28070*/  STL.64 [R1+0x118], R14 ;  /* 0x0001180e01007387 */ /* 0x000fe60000100a00 */
[----:B-1----:R-:W2:Y:S04]  /*28080*/  LDL.LU.64 R12, [R1+0x1520] ;  /* 0x00152000010c7983 */ /* 0x002ea80000300a00 */
[----:B0-----:R-:W-:Y:S01]  /*28090*/  STL.64 [R1+0x1468], R18 ;  /* 0x0014681201007387 */ /* 0x001fe20000100a00 */
[----:B------:R0:W-:Y:S03]  /*280a0*/  STL.64 [R1+0x1460], R16 ;  /* 0x0014601001007387 */ /* 0x0001e60000100a00 */
[----:B0-----:R-:W2:Y:S01]  /*280b0*/  LDL.LU R16, [R1+0x2f0] ;  /* 0x0002f00001107983 */ /* 0x001ea20000300800 */
[----:B------:R-:W2:Y:S02]  /*280c0*/  LDL.LU R17, [R1+0x2f4] ;  /* 0x0002f40001117983 */ /* 0x000ea40000300800 */
[----:B------:R-:W2:Y:S02]  /*280d0*/  LDL.LU R18, [R1+0x2f8] ;  /* 0x0002f80001127983 */ /* 0x000ea40000300800 */
[----:B------:R-:W2:Y:S02]  /*280e0*/  LDL.LU R19, [R1+0x2fc] ;  /* 0x0002fc0001137983 */ /* 0x000ea40000300800 */
[C---:B--2---:R-:W-:Y:S11]  /*280f0*/  HMMA.16816.F32 R16, R4.reuse, R12, R16 ;  /* 0x0000000c0410723c */ /* 0x044ff60000001810 */
[----:B------:R-:W-:Y:S11]  /*28100*/  @!UPT UIADD3 URZ, URZ, URZ, URZ ;  /* 0x0000003f3f3ff290 */ /* 0x000ff6000fffe03f */
[----:B------:R-:W-:Y:S01]  /*28110*/  @!UPT UIADD3 URZ, URZ, URZ, URZ ;  /* 0x0000003f3f3ff290 */ /* 0x000fe2000fffe03f */
[----:B------:R-:W-:Y:S01]  /*28120*/  STL.64 [R1+0x100], R16 ;  /* 0x0001001001007387 */ /* 0x000fe20000100a00 */
[----:B------:R0:W-:Y:S02]  /*28130*/  STL.64 [R1+0x108], R18 ;  /* 0x0001081201007387 */ /* 0x0001e40000100a00 */
[----:B0-----:R-:W-:Y:S02]  /*28140*/  IMAD.MOV.U32 R19, RZ, RZ, R12 ;  /* 0x000000ffff137224 */ /* 0x001fe400078e000c */
[----:B------:R-:W-:Y:S02]  /*28150*/  IMAD.MOV.U32 R18, RZ, RZ, R13 ;  /* 0x000000ffff127224 */ /* 0x000fe400078e000d */
[----:B------:R-:W0:Y:S04]  /*28160*/  LDSM.16.MT88.4 R12, [R0+0xe080] ;  /* 0x00e08000000c783b */ /* 0x000e280000004200 */
[----:B0-----:R-:W-:Y:S01]  /*28170*/  STL.64 [R1+0x13f8], R14 ;  /* 0x0013f80e01007387 */ /* 0x001fe20000100a00 */
[----:B------:R0:W-:Y:S03]  /*28180*/  STL.64 [R1+0x13f0], R12 ;  /* 0x0013f00c01007387 */ /* 0x0001e60000100a00 */
[----:B0-----:R-:W2:Y:S01]  /*28190*/  LDL.LU R12, [R1] ;  /* 0x00000000010c7983 */ /* 0x001ea20000300800 */
[----:B------:R-:W2:Y:S02]  /*281a0*/  LDL.LU R13, [R1+0x4] ;  /* 0x00000400010d7983 */ /* 0x000ea40000300800 */
[----:B--2---:R-:W-:Y:S11]  /*281b0*/  HMMA.16816.F32 R8, R4, R12, R8 ;  /* 0x0000000c0408723c */ /* 0x004ff60000001808 */
[----:B------:R-:W-:Y:S11]  /*281c0*/  @!UPT UIADD3 URZ, URZ, URZ, URZ ;  /* 0x0000003f3f3ff290 */ /* 0x000ff6000fffe03f */
[----:B------:R-:W-:Y:S01]  /*281d0*/  @!UPT UIADD3 URZ, URZ, URZ, URZ ;  /* 0x0000003f3f3ff290 */ /* 0x000fe2000fffe03f */
[----:B------:R-:W-:Y:S01]  /*281e0*/  STL.64 [R1+0xf0], R8 ;  /* 0x0000f00801007387 */ /* 0x000fe20000100a00 */
[----:B------:R0:W-:Y:S03]  /*281f0*/  STL.64 [R1+0xf8], R10 ;  /* 0x0000f80a01007387 */ /* 0x0001e60000100a00 */
[----:B0-----:R-:W2:Y:S01]  /*28200*/  LDL.LU.64 R10, [R1+0x1518] ;  /* 0x00151800010a7983 */ /* 0x001ea20000300a00 */
[----:B------:R-:W3:Y:S02]  /*28210*/  LDL.LU.64 R8, [R1+0x1510] ;  /* 0x0015100001087983 */ /* 0x000ee40000300a00 */
[----:B------:R2:W-:Y:S02]  /*28220*/  STL.64 [R1+0x1470], R12 ;  /* 0x0014700c01007387 */ /* 0x0005e40000100a00 */
[----:B------:R-:W-:Y:S02]  /*28230*/  IMAD.MOV.U32 R29, RZ, RZ, R20 ;  /* 0x000000ffff1d7224 */ /* 0x000fe400078e0014 */
[----:B------:R-:W-:-:S02]  /*28240*/  IMAD.MOV.U32 R28, RZ, RZ, R21 ;  /* 0x000000ffff1c7224 */ /* 0x000fc400078e0015 */
[----:B------:R-:W-:Y:S01]  /*28250*/  LDSM.16.MT88.4 R20, [R0+0xc180] ;  /* 0x00c180000014783b */ /* 0x000fe20000004200 */
[----:B--2---:R-:W-:Y:S02]  /*28260*/  IMAD.MOV.U32 R12, RZ, RZ, R11 ;  /* 0x000000ffff0c7224 */ /* 0x004fe400078e000b */
[----:B------:R-:W-:Y:S02]  /*28270*/  IMAD.MOV.U32 R13, RZ, RZ, R10 ;  /* 0x000000ffff0d7224 */ /* 0x000fe400078e000a */
[----:B---3--:R-:W-:Y:S02]  /*28280*/  IMAD.MOV.U32 R14, RZ, RZ, R9 ;  /* 0x000000ffff0e7224 */ /* 0x008fe400078e0009 */
[----:B------:R-:W-:Y:S02]  /*28290*/  IMAD.MOV.U32 R15, RZ, RZ, R8 ;  /* 0x000000ffff0f7224 */ /* 0x000fe400078e0008 */
[----:B------:R-:W0:Y:S05]  /*282a0*/  LDSM.16.MT88.4 R8, [R0+0xe100] ;  /* 0x00e100000008783b */ /* 0x000e2a0000004200 */
[----:B------:R-:W-:Y:S01]  /*282b0*/  HMMA.16816.F32 R4, R4, R24, R12 ;  /* 0x000000180404723c */ /* 0x000fe2000000180c */
[----:B0-----:R-:W-:Y:S01]  /*282c0*/  STL.64 [R1+0x1388], R10 ;  /* 0x0013880a01007387 */ /* 0x001fe20000100a00 */
[----:B------:R-:W-:Y:S02]  /*282d0*/  STL.64 [R1+0x1380], R8 ;  /* 0x0013800801007387 */ /* 0x000fe40000100a00 */
[----:B------:R-:W-:Y:S02]  /*282e0*/  STL.64 [R1+0x1480], R26 ;  /* 0x0014801a01007387 */ /* 0x000fe40000100a00 */
[----:B------:R-:W-:Y:S11]  /*282f0*/  STL.64 [R1+0x1478], R24 ;  /* 0x0014781801007387 */ /* 0x000ff60000100a00 */
[----:B------:R-:W-:Y:S06]  /*28300*/  @!UPT UIADD3 URZ, URZ, URZ, URZ ;  /* 0x0000003f3f3ff290 */ /* 0x000fec000fffe03f */
[----:B------:R-:W-:Y:S01]  /*28310*/  STL.64 [R1+0xe0], R4 ;  /* 0x0000e00401007387 */ /* 0x000fe20000100a00 */
[----:B------:R-:W-:Y:S02]  /*28320*/  STL.64 [R1+0xe8], R6 ;  /* 0x0000e80601007387 */ /* 0x000fe40000100a00 */
[----:B------:R0:W1:Y:S02]  /*28330*/  LDSM.16.MT88.4 R4, [R0+0xe180] ;  /* 0x00e180000004783b */ /* 0x0000640000004200 */
[----:B0-----:R-:W2:Y:S02]  /*28340*/  LDL.LU R0, [R1+0x1508] ;  /* 0x0015080001007983 */ /* 0x001ea40000300800 */
[----:B------:R-:W-:Y:S02]  /*28350*/  IMAD.MOV.U32 R16, RZ, RZ, R29 ;  /* 0x000000ffff107224 */ /* 0x000fe400078e001d */
[----:B------:R-:W-:Y:S01]  /*28360*/  IMAD.MOV.U32 R17, RZ, RZ, R28 ;  /* 0x000000ffff117224 */ /* 0x000fe200078e001c */
[----:B-1----:R-:W-:Y:S01]  /*28370*/  STL.64 [R1+0x12e8], R6 ;  /* 0x0012e80601007387 */ /* 0x002fe20000100a00 */
[----:B------:R0:W-:Y:S03]  /*28380*/  STL.64 [R1+0x12e0], R4 ;  /* 0x0012e00401007387 */ /* 0x0001e60000100a00 */
[----:B0-----:R-:W3:Y:S01]  /*28390*/  LDL.LU R4, [R1+0x280] ;  /* 0x0002800001047983 */ /* 0x001ee20000300800 */
[----:B------:R-:W3:Y:S02]  /*283a0*/  LDL.LU R5, [R1+0x284] ;  /* 0x0002840001057983 */ /* 0x000ee40000300800 */
[----:B------:R-:W4:Y:S02]  /*283b0*/  LDL.LU R6, [R1+0x288] ;  /* 0x0002880001067983 */ /* 0x000f240000300800 */
[----:B------:R-:W4:Y:S01]  /*283c0*/  LDL.LU R7, [R1+0x28c] ;  /* 0x00028c0001077983 */ /* 0x000f220000300800 */
[----:B------:R-:W3:Y:S01]  /*283d0*/  LDL.LU R29, [R1+0x1504] ;  /* 0x00150400011d7983 */ /* 0x000ee20000300800 */
[----:B------:R-:W3:Y:S02]  /*283e0*/  LDL.LU R28, [R1+0x1500] ;  /* 0x00150000011c7983 */ /* 0x000ee40000300800 */
[----:B------:R2:W-:Y:S02]  /*283f0*/  STL.64 [R1+0x14a0], R16 ;  /* 0x0014a01001007387 */ /* 0x0005e40000100a00 */
[----:B--2---:R-:W-:-:S02]  /*28400*/  IMAD.MOV.U32 R16, RZ, RZ, R0 ;  /* 0x000000ffff107224 */ /* 0x004fc400078e0000 */
[----:B------:R-:W2:Y:S01]  /*28410*/  LDL.LU R0, [R1+0x14fc] ;  /* 0x0014fc0001007983 */ /* 0x000ea20000300800 */
[----:B------:R-:W2:Y:S03]  /*28420*/  LDL.LU R17, [R1+0x44] ;  /* 0x0000440001117983 */ /* 0x000ea60000300800 */
[----:B--2---:R0:W-:Y:S04]  /*28430*/  STL.64 [R1+0x14b8], R16 ;  /* 0x0014b81001007387 */ /* 0x0041e80000100a00 */
[----:B0-----:R-:W2:Y:S01]  /*28440*/  LDL.LU R16, [R1+0x50] ;  /* 0x0000500001107983 */ /* 0x001ea20000300800 */
[----:B---3--:R-:W-:Y:S02]  /*28450*/  IMAD.MOV.U32 R17, RZ, RZ, R29 ;  /* 0x000000ffff117224 */ /* 0x008fe400078e001d */
[----:B------:R-:W3:Y:S03]  /*28460*/  LDL.LU R29, [R1+0x14f8] ;  /* 0x0014f800011d7983 */ /* 0x000ee60000300800 */
[----:B--2---:R0:W-:Y:S02]  /*28470*/  STL.64 [R1+0x14d0], R16 ;  /* 0x0014d01001007387 */ /* 0x0041e40000100a00 */
[----:B0-----:R-:W-:-:S02]  /*28480*/  IMAD.MOV.U32 R16, RZ, RZ, R28 ;  /* 0x000000ffff107224 */ /* 0x001fc400078e001c */
[----:B------:R-:W-:Y:S01]  /*28490*/  IMAD.MOV.U32 R17, RZ, RZ, R0 ;  /* 0x000000ffff117224 */ /* 0x000fe200078e0000 */
[----:B------:R-:W2:Y:S01]  /*284a0*/  LDL.LU R28, [R1+0x14f4] ;  /* 0x0014f400011c7983 */ /* 0x000ea20000300800 */
[----:B------:R-:W2:Y:S02]  /*284b0*/  LDL.LU R0, [R1+0x14f0] ;  /* 0x0014f00001007983 */ /* 0x000ea40000300800 */
[----:B------:R-:W2:Y:S02]  /*284c0*/  LDL.LU R8, [R1+0x2c0] ;  /* 0x0002c00001087983 */ /* 0x000ea40000300800 */
[----:B------:R-:W2:Y:S01]  /*284d0*/  LDL.LU R9, [R1+0x2c4] ;  /* 0x0002c40001097983 */ /* 0x000ea20000300800 */
[----:B------:R-:W2:Y:S01]  /*284e0*/  LDL.LU R10, [R1+0x2c8] ;  /* 0x0002c800010a7983 */ /* 0x000ea20000300800 */
[----:B------:R-:W2:Y:S03]  /*284f0*/  LDL.LU R11, [R1+0x2cc] ;  /* 0x0002cc00010b7983 */ /* 0x000ea60000300800 */
        /* <DEDUP_REMOVED lines=19> */
[----:B------:R-:W-:Y:S01]  /*28630*/  IMAD.MOV.U32 R13, RZ, RZ, R18 ;  /* 0x000000ffff0d7224 */ /* 0x000fe200078e0012 */
[----:B----4-:R-:W-:Y:S01]  /*28640*/  STL.64 [R1+0x1490], R6 ;  /* 0x0014900601007387 */ /* 0x010fe20000100a00 */
[----:B------:R0:W-:Y:S02]  /*28650*/  STL.64 [R1+0x1488], R4 ;  /* 0x0014880401007387 */ /* 0x0001e40000100a00 */
[----:B------:R-:W-:Y:S02]  /*28660*/  IMAD.MOV.U32 R27, RZ, RZ, R0 ;  /* 0x000000ffff1b7224 */ /* 0x000fe400078e0000 */
[----:B0-----:R-:W-:Y:S02]  /*28670*/  IMAD.MOV.U32 R4, RZ, RZ, R2 ;  /* 0x000000ffff047224 */ /* 0x001fe400078e0002 */
[----:B------:R-:W-:Y:S01]  /*28680*/  IMAD.MOV.U32 R5, RZ, RZ, R3 ;  /* 0x000000ffff057224 */ /* 0x000fe200078e0003 */
[----:B------:R-:W4:Y:S01]  /*28690*/  LDL.LU R2, [R1+0x14ec] ;  /* 0x0014ec0001027983 */ /* 0x000f220000300800 */
[----:B------:R-:W3:Y:S02]  /*286a0*/  LDL.LU R3, [R1+0x14e8] ;  /* 0x0014e80001037983 */ /* 0x000ee40000300800 */
[----:B------:R0:W-:Y:S02]  /*286b0*/  STL.64 [R1+0x1498], R12 ;  /* 0x0014980c01007387 */ /* 0x0001e40000100a00 */
[----:B0-----:R-:W3:Y:S01]  /*286c0*/  LDL.LU R12, [R1+0x2b0] ;  /* 0x0002b000010c7983 */ /* 0x001ee20000300800 */
[----:B------:R-:W3:Y:S02]  /*286d0*/  LDL.LU R13, [R1+0x2b4] ;  /* 0x0002b400010d7983 */ /* 0x000ee40000300800 */
[----:B------:R-:W3:Y:S02]  /*286e0*/  LDL.LU R14, [R1+0x2b8] ;  /* 0x0002b800010e7983 */ /* 0x000ee40000300800 */
[----:B------:R-:W4:Y:S01]  /*286f0*/  LDL.LU R15, [R1+0x2bc] ;  /* 0x0002bc00010f7983 */ /* 0x000f220000300800 */
[----:B------:R-:W4:Y:S01]  /*28700*/  LDL.LU R24, [R1+0x2a0] ;  /* 0x0002a00001187983 */ /* 0x000f220000300800 */
[----:B--2---:R-:W-:Y:S03]  /*28710*/  HMMA.16816.F32 R16, R20, R16, R8 ;  /* 0x000000101410723c */ /* 0x004fe60000001808 */
[----:B------:R-:W2:Y:S01]  /*28720*/  LDL.LU.64 R10, [R1+0x14e0] ;  /* 0x0014e000010a7983 */ /* 0x000ea20000300a00 */
[----:B------:R-:W2:Y:S11]  /*28730*/  LDL.LU.64 R8, [R1+0x14d8] ;  /* 0x0014d80001087983 */ /* 0x000eb60000300a00 */
[----:B------:R-:W-:Y:S08]  /*28740*/  @!UPT UIADD3 URZ, URZ, URZ, URZ ;  /* 0x0000003f3f3ff290 */ /* 0x000ff0000fffe03f */
[----:B------:R0:W-:Y:S01]  /*28750*/  STL [R1+0xd0], R16 ;  /* 0x0000d01001007387 */ /* 0x0001e20000100800 */
[----:B------:R-:W-:-:S03]  /*28760*/  IMAD.MOV.U32 R0, RZ, RZ, R17 ;  /* 0x000000ffff007224 */ /* 0x000fc600078e0011 */
[----:B0-----:R-:W2:Y:S01]  /*28770*/  LDL.LU.64 R16, [R1+0x14d0] ;  /* 0x0014d00001107983 */ /* 0x001ea20000300a00 */
[----:B---3--:R-:W-:Y:S02]  /*28780*/  IMAD.MOV.U32 R25, RZ, RZ, R3 ;  /* 0x000000ffff197224 */ /* 0x008fe400078e0003 */
[----:B----4-:R-:W-:Y:S02]  /*28790*/  IMAD.MOV.U32 R26, RZ, RZ, R2 ;  /* 0x000000ffff1a7224 */ /* 0x010fe400078e0002 */
[----:B------:R-:W-:Y:S02]  /*287a0*/  IMAD.MOV.U32 R3, RZ, RZ, R18 ;  /* 0x000000ffff037224 */ /* 0x000fe400078e0012 */
[----:B------:R-:W-:-:S05]  /*287b0*/  IMAD.MOV.U32 R2, RZ, RZ, R19 ;  /* 0x000000ffff027224 */ /* 0x000fca00078e0013 */
[----:B------:R-:W-:Y:S01]  /*287c0*/  STL [R1+0x1304], R2 ;  /* 0x0013040201007387 */ /* 0x000fe20000100800 */
[----:B------:R-:W-:Y:S02]  /*287d0*/  STL [R1+0x1300], R3 ;  /* 0x0013000301007387 */ /* 0x000fe40000100800 */
[----:B------:R-:W-:Y:S01]  /*287e0*/  STL [R1+0x12fc], R0 ;  /* 0x0012fc0001007387 */ /* 0x000fe20000100800 */
[C---:B--2---:R-:W-:Y:S01]  /*287f0*/  HMMA.16816.F32 R16, R20.reuse, R16, R8 ;  /* 0x000000101410723c */ /* 0x044fe20000001808 */
[----:B------:R-:W2:Y:S01]  /*28800*/  LDL.LU.64 R10, [R1+0x14c8] ;  /* 0x0014c800010a7983 */ /* 0x000ea20000300a00 */
[----:B------:R-:W2:Y:S11]  /*28810*/  LDL.LU.64 R8, [R1+0x14c0] ;  /* 0x0014c00001087983 */ /* 0x000eb60000300a00 */
[----:B------:R-:W-:Y:S10]  /*28820*/  @!UPT UIADD3 URZ, URZ, URZ, URZ ;  /* 0x0000003f3f3ff290 */ /* 0x000ff4000fffe03f */
[----:B------:R0:W-:Y:S01]  /*28830*/  STL.64 [R1+0xc0], R16 ;  /* 0x0000c01001007387 */ /* 0x0001e20000100a00 */
[----:B------:R2:W-:Y:S03]  /*28840*/  STL.64 [R1+0xc8], R18 ;  /* 0x0000c81201007387 */ /* 0x0005e60000100a00 */
[----:B0-----:R-:W2:Y:S02]  /*28850*/  LDL.LU.64 R16, [R1+0x14b8] ;  /* 0x0014b80001107983 */ /* 0x001ea40000300a00 */
[----:B--2---:R-:W-:Y:S02]  /*28860*/  HMMA.16816.F32 R16, R20, R16, R8 ;  /* 0x000000101410723c */ /* 0x004fe40000001808 */
[----:B------:R-:W2:Y:S01]  /*28870*/  LDL.LU.64 R10, [R1+0x14b0] ;  /* 0x0014b000010a7983 */ /* 0x000ea20000300a00 */
[----:B------:R-:W2:Y:S11]  /*28880*/  LDL.LU.64 R8, [R1+0x14a8] ;  /* 0x0014a80001087983 */ /* 0x000eb60000300a00 */
[----:B------:R-:W-:Y:S09]  /*28890*/  @!UPT UIADD3 URZ, URZ, URZ, URZ ;  /* 0x0000003f3f3ff290 */ /* 0x000ff2000fffe03f */
[----:B------:R0:W-:Y:S01]  /*288a0*/  STL [R1+0xb0], R16 ;  /* 0x0000b01001007387 */ /* 0x0001e20000100800 */
[----:B------:R-:W-:-:S03]  /*288b0*/  IMAD.MOV.U32 R2, RZ, RZ, R17 ;  /* 0x000000ffff027224 */ /* 0x000fc600078e0011 */
[----:B0-----:R-:W2:Y:S01]  /*288c0*/  LDL.LU.64 R16, [R1+0x14a0] ;  /* 0x0014a00001107983 */ /* 0x001ea20000300a00 */
[----:B------:R-:W-:Y:S02]  /*288d0*/  IMAD.MOV.U32 R0, RZ, RZ, R19 ;  /* 0x000000ffff007224 */ /* 0x000fe400078e0013 */
[----:B------:R-:W-:-:S03]  /*288e0*/  IMAD.MOV.U32 R3, RZ, RZ, R18 ;  /* 0x000000ffff037224 */ /* 0x000fc600078e0012 */
[----:B------:R-:W-:Y:S02]  /*288f0*/  STL [R1+0x1310], R0 ;  /* 0x0013100001007387 */ /* 0x000fe40000100800 */
[----:B------:R-:W-:Y:S02]  /*28900*/  STL [R1+0x130c], R3 ;  /* 0x00130c0301007387 */ /* 0x000fe40000100800 */
[----:B------:R-:W-:Y:S01]  /*28910*/  STL [R1+0x1308], R2 ;  /* 0x0013080201007387 */ /* 0x000fe20000100800 */
[C---:B------:R-:W-:Y:S08]  /*28920*/  HMMA.16816.F32 R4, R20.reuse, R4, R12 ;  /* 0x000000041404723c */ /* 0x040ff0000000180c */
[----:B--2---:R-:W-:Y:S01]  /*28930*/  HMMA.16816.F32 R8, R20, R16, R8 ;  /* 0x000000101408723c */ /* 0x004fe20000001808 */
[----:B------:R-:W2:Y:S11]  /*28940*/  LDL.LU R16, [R1+0x270] ;  /* 0x0002700001107983 */ /* 0x000eb60000300800 */
[----:B------:R-:W-:Y:S11]  /*28950*/  @!UPT UIADD3 URZ, URZ, URZ, URZ ;  /* 0x0000003f3f3ff290 */ /* 0x000ff6000fffe03f */
[----:B------:R0:W-:Y:S01]  /*28960*/  STL.64 [R1+0xa0], R8 ;  /* 0x0000a00801007387 */ /* 0x0001e20000100a00 */
[----:B------:R1:W-:Y:S02]  /*28970*/  STL.64 [R1+0xa8], R10 ;  /* 0x0000a80a01007387 */ /* 0x0003e40000100a00 */
[----:B------:R-:W2:Y:S02]  /*28980*/  LDL.LU R17, [R1+0x274] ;  /* 0x0002740001117983 */ /* 0x000ea40000300800 */
[----:B------:R-:W2:Y:S01]  /*28990*/  LDL.LU R18, [R1+0x278] ;  /* 0x0002780001127983 */ /* 0x000ea20000300800 */
[----:B------:R-:W2:Y:S04]  /*289a0*/  LDL.LU R19, [R1+0x27c] ;  /* 0x00027c0001137983 */ /* 0x000ea80000300800 */
[----:B0-----:R-:W3:Y:S01]  /*289b0*/  LDL.LU R8, [R1+0x260] ;  /* 0x0002600001087983 */ /* 0x001ee20000300800 */
[----:B------:R-:W3:Y:S02]  /*289c0*/  LDL.LU R9, [R1+0x264] ;  /* 0x0002640001097983 */ /* 0x000ee40000300800 */
[----:B-1----:R-:W3:Y:S02]  /*289d0*/  LDL.LU R10, [R1+0x268] ;  /* 0x00026800010a7983 */ /* 0x002ee40000300800 */
[----:B------:R-:W3:Y:S01]  /*289e0*/  LDL.LU R11, [R1+0x26c] ;  /* 0x00026c00010b7983 */ /* 0x000ee20000300800 */
[----:B------:R-:W4:Y:S01]  /*289f0*/  LDL.LU.64 R12, [R1+0x1498] ;  /* 0x00149800010c7983 */ /* 0x000f220000300a00 */
[----:B------:R-:W-:-:S02]  /*28a00*/  IMAD.MOV.U32 R2, RZ, RZ, R7 ;  /* 0x000000ffff027224 */ /* 0x000fc400078e0007 */
[----:B------:R-:W-:Y:S02]  /*28a10*/  IMAD.MOV.U32 R3, RZ, RZ, R6 ;  /* 0x000000ffff037224 */ /* 0x000fe400078e0006 */
[----:B------:R-:W-:Y:S01]  /*28a20*/  IMAD.MOV.U32 R0, RZ, RZ, R5 ;  /* 0x000000ffff007224 */ /* 0x000fe200078e0005 */
[----:B------:R0:W-:Y:S01]  /*28a30*/  STL [R1+0x90], R4 ;  /* 0x0000900401007387 */ /* 0x0001e20000100800 */
[----:B------:R-:W2:Y:S03]  /*28a40*/  LDL.LU.64 R6, [R1+0x1490] ;  /* 0x0014900001067983 */ /* 0x000ea60000300a00 */
[----:B0-----:R-:W2:Y:S01]  /*28a50*/  LDL.LU.64 R4, [R1+0x1488] ;  /* 0x0014880001047983 */ /* 0x001ea20000300a00 */
[----:B------:R-:W-:Y:S02]  /*28a60*/  STL [R1+0x13ec], R2 ;  /* 0x0013ec0201007387 */ /* 0x000fe40000100800 */
[----:B------:R-:W-:Y:S02]  /*28a70*/  STL [R1+0x13e8], R3 ;  /* 0x0013e80301007387 */ /* 0x000fe40000100800 */
[----:B------:R-:W-:Y:S01]  /*28a80*/  STL [R1+0x13d0], R0 ;  /* 0x0013d00001007387 */ /* 0x000fe20000100800 */
[C---:B----4-:R-:W-:Y:S01]  /*28a90*/  HMMA.16816.F32 R12, R20.reuse, R12, R24 ;  /* 0x0000000c140c723c */ /* 0x050fe20000001818 */
[----:B------:R-:W4:Y:S01]  /*28aa0*/  LDL.LU.64 R26, [R1+0x1480] ;  /* 0x00148000011a7983 */ /* 0x000f220000300a00 */
[----:B------:R-:W2:Y:S11]  /*28ab0*/  LDL.LU.64 R24, [R1+0x1478] ;  /* 0x0014780001187983 */ /* 0x000eb60000300a00 */
[----:B------:R-:W-:Y:S10]  /*28ac0*/  @!UPT UIADD3 URZ, URZ, URZ, URZ ;  /* 0x0000003f3f3ff290 */ /* 0x000ff4000fffe03f */
[----:B------:R0:W-:Y:S01]  /*28ad0*/  STL.64 [R1+0x80], R12 ;  /* 0x0000800c01007387 */ /* 0x0001e20000100a00 */
[----:B------:R2:W-:Y:S03]  /*28ae0*/  STL.64 [R1+0x88], R14 ;  /* 0x0000880e01007387 */ /* 0x0005e60000100a00 */
[----:B0-----:R-:W2:Y:S02]  /*28af0*/  LDL.LU.64 R12, [R1+0x1470] ;  /* 0x00147000010c7983 */ /* 0x001ea40000300a00 */
[C---:B--2---:R-:W-:Y:S11]  /*28b00*/  HMMA.16816.F32 R12, R20.reuse, R12, R4 ;  /* 0x0000000c140c723c */ /* 0x044ff60000001804 */
[----:B------:R-:W-:Y:S11]  /*28b10*/  @!UPT UIADD3 URZ, URZ, URZ, URZ ;  /* 0x0000003f3f3ff290 */ /* 0x000ff6000fffe03f */
[----:B------:R-:W-:Y:S02]  /*28b20*/  @!UPT UIADD3 URZ, URZ, URZ, URZ ;  /* 0x0000003f3f3ff290 */ /* 0x000fe4000fffe03f */
[----:B------:R-:W-:Y:S02]  /*28b30*/  IMAD.MOV.U32 R7, RZ, RZ, R12 ;  /* 0x000000ffff077224 */ /* 0x000fe400078e000c */
[----:B------:R-:W-:Y:S01]  /*28b40*/  IMAD.MOV.U32 R6, RZ, RZ, R13 ;  /* 0x000000ffff067224 */ /* 0x000fe200078e000d */
[----:B------:R-:W2:Y:S01]  /*28b50*/  LDL.LU R12, [R1+0x240] ;  /* 0x00024000010c7983 */ /* 0x000ea20000300800 */
[----:B------:R-:W-:Y:S02]  /*28b60*/  IMAD.MOV.U32 R5, RZ, RZ, R14 ;  /* 0x000000ffff057224 */ /* 0x000fe400078e000e */
[----:B------:R-:W2:Y:S02]  /*28b70*/  LDL.LU R13, [R1+0x244] ;  /* 0x00024400010d7983 */ /* 0x000ea40000300800 */
[----:B------:R-:W-:Y:S01]  /*28b80*/  IMAD.MOV.U32 R4, RZ, RZ, R15 ;  /* 0x000000ffff047224 */ /* 0x000fe200078e000f */
[----:B------:R-:W2:Y:S01]  /*28b90*/  LDL.LU R14, [R1+0x248] ;  /* 0x00024800010e7983 */ /* 0x000ea20000300800 */
[----:B------:R-:W2:Y:S03]  /*28ba0*/  LDL.LU R15, [R1+0x24c] ;  /* 0x00024c00010f7983 */ /* 0x000ea60000300800 */
[----:B--2---:R0:W-:Y:S01]  /*28bb0*/  STL.64 [R1+0x1458], R14 ;  /* 0x0014580e01007387 */ /* 0x0041e20000100a00 */
[----:B------:R-:W-:Y:S03]  /*28bc0*/  STL.64 [R1+0x1450], R12 ;  /* 0x0014500c01007387 */ /* 0x000fe60000100a00 */
[----:B0-----:R-:W2:Y:S01]  /*28bd0*/  LDL.64 R14, [R1+0x68] ;  /* 0x00006800010e7983 */ /* 0x001ea20000100a00 */
[----:B------:R0:W-:Y:S02]  /*28be0*/  STL.64 [R1+0x1398], R6 ;  /* 0x0013980601007387 */ /* 0x0001e40000100a00 */
[----:B------:R1:W-:Y:S01]  /*28bf0*/  STL.64 [R1+0x1390], R4 ;  /* 0x0013900401007387 */ /* 0x0003e20000100a00 */
[----:B0-----:R-:W2:Y:S01]  /*28c00*/  LDL.LU.64 R6, [R1+0x18] ;  /* 0x0000180001067983 */ /* 0x001ea20000300a00 */
[----:B------:R-:W-:Y:S03]  /*28c10*/  HMMA.16816.F32 R20, R20, R24, R16 ;  /* 0x000000181414723c */ /* 0x000fe60000001810 */
[----:B--2---:R0:W-:Y:S01]  /*28c20*/  STL.64 [R1+0x1430], R6 ;  /* 0x0014300601007387 */ /* 0x0041e20000100a00 */
[----:B-1----:R-:W2:Y:S02]  /*28c30*/  LDL.LU R4, [R1+0x250] ;  /* 0x0002500001047983 */ /* 0x002ea40000300800 */
[----:B------:R-:W2:Y:S01]  /*28c40*/  LDL.LU R5, [R1+0x254] ;  /* 0x0002540001057983 */ /* 0x000ea20000300800 */
[----:B0-----:R-:W2:Y:S01]  /*28c50*/  LDL.LU R6, [R1+0x258] ;  /* 0x0002580001067983 */ /* 0x001ea20000300800 */
[----:B------:R-:W3:Y:S02]  /*28c60*/  LDL.LU.64 R18, [R1+0x1468] ;  /* 0x0014680001127983 */ /* 0x000ee40000300a00 */
[----:B------:R-:W3:Y:S11]  /*28c70*/  LDL.LU.64 R16, [R1+0x1460] ;  /* 0x0014600001107983 */ /* 0x000ef60000300a00 */
[----:B------:R-:W-:Y:S02]  /*28c80*/  @!UPT UIADD3 URZ, URZ, URZ, URZ ;  /* 0x0000003f3f3ff290 */ /* 0x000fe4000fffe03f */
[----:B------:R0:W-:Y:S01]  /*28c90*/  STL.64 [R1+0x1238], R22 ;  /* 0x0012381601007387 */ /* 0x0001e20000100a00 */
[----:B------:R-:W-:Y:S01]  /*28ca0*/  STL.64 [R1+0x1348], R20 ;  /* 0x0013481401007387 */ /* 0x000fe20000100a00 */
[----:B------:R-:W-:Y:S02]  /*28cb0*/  IMAD.MOV.U32 R2, RZ, RZ, R14 ;  /* 0x000000ffff027224 */ /* 0x000fe400078e000e */
[----:B------:R-:W-:Y:S01]  /*28cc0*/  IMAD.MOV.U32 R3, RZ, RZ, R15 ;  /* 0x000000ffff037224 */ /* 0x000fe200078e000f */
[----:B0-----:R-:W2:Y:S01]  /*28cd0*/  LDL.LU.64 R22, [R1+0x48] ;  /* 0x0000480001167983 */ /* 0x001ea20000300a00 */
[----:B---3--:R-:W-:Y:S03]  /*28ce0*/  HMMA.16816.F32 R8, R16, R14, R8 ;  /* 0x0000000e1008723c */ /* 0x008fe60000001808 */
[----:B------:R-:W3:Y:S01]  /*28cf0*/  LDL.LU.64 R14, [R1+0x1458] ;  /* 0x00145800010e7983 */ /* 0x000ee20000300a00 */
[----:B------:R-:W3:Y:S11]  /*28d00*/  LDL.LU.64 R12, [R1+0x1450] ;  /* 0x00145000010c7983 */ /* 0x000ef60000300a00 */
[----:B------:R-:W-:Y:S08]  /*28d10*/  @!UPT UIADD3 URZ, URZ, URZ, URZ ;  /* 0x0000003f3f3ff290 */ /* 0x000ff0000fffe03f */
[----:B------:R0:W-:Y:S01]  /*28d20*/  STL.64 [R1+0x2d0], R8 ;  /* 0x0002d00801007387 */ /* 0x0001e20000100a00 */
[----:B------:R4:W-:Y:S02]  /*28d30*/  STL.64 [R1+0x2d8], R10 ;  /* 0x0002d80a01007387 */ /* 0x0009e40000100a00 */
[----:B------:R-:W-:Y:S02]  /*28d40*/  IMAD.MOV.U32 R24, RZ, RZ, R8 ;  /* 0x000000ffff187224 */ /* 0x000fe400078e0008 */
[----:B0-----:R-:W2:Y:S01]  /*28d50*/  LDL.LU R8, [R1+0x170] ;  /* 0x0001700001087983 */ /* 0x001ea20000300800 */
[----:B------:R-:W-:Y:S02]  /*28d60*/  IMAD.MOV.U32 R7, RZ, RZ, R28 ;  /* 0x000000ffff077224 */ /* 0x000fe400078e001c */
[----:B------:R-:W-:Y:S02]  /*28d70*/  IMAD.MOV.U32 R28, RZ, RZ, R9 ;  /* 0x000000ffff1c7224 */ /* 0x000fe400078e0009 */
[----:B----4-:R-:W-:-:S02]  /*28d80*/  IMAD.MOV.U32 R10, RZ, RZ, R26 ;  /* 0x000000ffff0a7224 */ /* 0x010fc400078e001a */
[----:B------:R-:W-:Y:S02]  /*28d90*/  IMAD.MOV.U32 R11, RZ, RZ, R29 ;  /* 0x000000ffff0b7224 */ /* 0x000fe400078e001d */
[----:B------:R-:W-:Y:S02]  /*28da0*/  IMAD.MOV.U32 R9, RZ, RZ, R27 ;  /* 0x000000ffff097224 */ /* 0x000fe400078e001b */
[----:B------:R-:W4:Y:S01]  /*28db0*/  LDL.LU R27, [R1+0x144c] ;  /* 0x00144c00011b7983 */ /* 0x000f220000300800 */
[----:B------:R-:W4:Y:S02]  /*28dc0*/  LDL.LU R26, [R1+0x1448] ;  /* 0x00144800011a7983 */ /* 0x000f240000300800 */
[----:B------:R0:W-:Y:S01]  /*28dd0*/  STL.64 [R1+0x13a8], R10 ;  /* 0x0013a80a01007387 */ /* 0x0001e20000100a00 */
[----:B--2---:R-:W-:Y:S01]  /*28de0*/  STL.64 [R1+0x13a0], R8 ;  /* 0x0013a00801007387 */ /* 0x004fe20000100a00 */
[----:B0-----:R-:W2:Y:S03]  /*28df0*/  LDL.LU.64 R10, [R1+0x28] ;  /* 0x00002800010a7983 */ /* 0x001ea60000300a00 */
[----:B--2---:R0:W-:Y:S04]  /*28e00*/  STL.64 [R1+0x1438], R10 ;  /* 0x0014380a01007387 */ /* 0x0041e80000100a00 */
[----:B0-----:R-:W2:Y:S01]  /*28e10*/  LDL.64 R10, [R1+0x58] ;  /* 0x00005800010a7983 */ /* 0x001ea20000100a00 */
[----:B------:R-:W-:Y:S02]  /*28e20*/  STL [R1+0x10e4], R24 ;  /* 0x0010e41801007387 */ /* 0x000fe40000100800 */
[----:B------:R-:W-:Y:S01]  /*28e30*/  STL [R1+0x10e0], R28 ;  /* 0x0010e01c01007387 */ /* 0x000fe20000100800 */
[C---:B--2---:R-:W-:Y:S11]  /*28e40*/  HMMA.16816.F32 R4, R16.reuse, R10, R4 ;  /* 0x0000000a1004723c */ /* 0x044ff60000001804 */
[----:B------:R-:W-:Y:S11]  /*28e50*/  @!UPT UIADD3 URZ, URZ, URZ, URZ ;  /* 0x0000003f3f3ff290 */ /* 0x000ff6000fffe03f */
[----:B------:R-:W-:Y:S01]  /*28e60*/  @!UPT UIADD3 URZ, URZ, URZ, URZ ;  /* 0x0000003f3f3ff290 */ /* 0x000fe2000fffe03f */
[----:B------:R-:W-:Y:S01]  /*28e70*/  STL.64 [R1+0x2c0], R4 ;  /* 0x0002c00401007387 */ /* 0x000fe20000100a00 */
[----:B------:R-:W-:Y:S02]  /*28e80*/  IMAD.MOV.U32 R29, RZ, RZ, R5 ;  /* 0x000000ffff1d7224 */ /* 0x000fe400078e0005 */
[----:B------:R3:W-:Y:S02]  /*28e90*/  STL.64 [R1+0x2c8], R6 ;  /* 0x0002c80601007387 */ /* 0x0007e40000100a00 */
[----:B------:R-:W-:Y:S02]  /*28ea0*/  IMAD.MOV.U32 R25, RZ, RZ, R4 ;  /* 0x000000ffff197224 */ /* 0x000fe400078e0004 */
[----:B---3--:R-:W-:Y:S03]  /*28eb0*/  HMMA.16816.F32 R4, R16, R22, R12 ;  /* 0x000000161004723c */ /* 0x008fe6000000180c */
[----:B------:R0:W-:Y:S01]  /*28ec0*/  STL [R1+0x10ec], R25 ;  /* 0x0010ec1901007387 */ /* 0x0001e20000100800 */
[----:B----4-:R1:W-:Y:S02]  /*28ed0*/  STL.64 [R1+0x1440], R26 ;  /* 0x0014401a01007387 */ /* 0x0103e40000100a00 */
[----:B------:R-:W-:Y:S02]  /*28ee0*/  STL [R1+0x10e8], R29 ;  /* 0x0010e81d01007387 */ /* 0x000fe40000100800 */
[----:B------:R-:W2:Y:S02]  /*28ef0*/  LDL.LU R24, [R1+0x230] ;  /* 0x0002300001187983 */ /* 0x000ea40000300800 */
[----:B------:R-:W-:-:S02]  /*28f00*/  IMAD.MOV.U32 R0, RZ, RZ, R10 ;  /* 0x000000ffff007224 */ /* 0x000fc400078e000a */
[----:B------:R-:W-:-:S11]  /*28f10*/  IMAD.MOV.U32 R28, RZ, RZ, R11 ;  /* 0x000000ffff1c7224 */ /* 0x000fd600078e000b */
[----:B------:R3:W-:Y:S01]  /*28f20*/  STL.64 [R1+0x300], R4 ;  /* 0x0003000401007387 */ /* 0x0007e20000100a00 */
[----:B------:R4:W-:Y:S02]  /*28f30*/  STL.64 [R1+0x308], R6 ;  /* 0x0003080601007387 */ /* 0x0009e40000100a00 */
[----:B0-----:R-:W2:Y:S02]  /*28f40*/  LDL.LU R25, [R1+0x234] ;  /* 0x0002340001197983 */ /* 0x001ea40000300800 */
[----:B-1----:R-:W2:Y:S01]  /*28f50*/  LDL.LU R26, [R1+0x238] ;  /* 0x00023800011a7983 */ /* 0x002ea20000300800 */
[----:B------:R-:W2:Y:S01]  /*28f60*/  LDL.LU R27, [R1+0x23c] ;  /* 0x00023c00011b7983 */ /* 0x000ea20000300800 */
[----:B------:R-:W2:Y:S03]  /*28f70*/  LDL.64 R10, [R1+0x38] ;  /* 0x00003800010a7983 */ /* 0x000ea60000100a00 */
[----:B---3--:R-:W3:Y:S01]  /*28f80*/  LDL.LU R4, [R1+0x220] ;  /* 0x0002200001047983 */ /* 0x008ee20000300800 */
[----:B------:R-:W3:Y:S02]  /*28f90*/  LDL.LU R5, [R1+0x224] ;  /* 0x0002240001057983 */ /* 0x000ee40000300800 */
[----:B----4-:R-:W3:Y:S02]  /*28fa0*/  LDL.LU R6, [R1+0x228] ;  /* 0x0002280001067983 */ /* 0x010ee40000300800 */
[----:B------:R-:W3:Y:S01]  /*28fb0*/  LDL.LU R7, [R1+0x22c] ;  /* 0x00022c0001077983 */ /* 0x000ee20000300800 */
[----:B------:R-:W4:Y:S01]  /*28fc0*/  LDL.LU R12, [R1+0x1f0] ;  /* 0x0001f000010c7983 */ /* 0x000f220000300800 */
[----:B------:R-:W4:Y:S02]  /*28fd0*/  LDL.LU R13, [R1+0x1f4] ;  /* 0x0001f400010d7983 */ /* 0x000f240000300800 */
[----:B------:R-:W2:Y:S02]  /*28fe0*/  LDL.LU R14, [R1+0x1f8] ;  /* 0x0001f800010e7983 */ /* 0x000ea40000300800 */
[----:B------:R-:W2:Y:S02]  /*28ff0*/  LDL.LU R15, [R1+0x1fc] ;  /* 0x0001fc00010f7983 */ /* 0x000ea40000300800 */
[----:B--2---:R0:W-:Y:S01]  /*29000*/  STL.64 [R1+0x1408], R14 ;  /* 0x0014080e01007387 */ /* 0x0041e20000100a00 */
[----:B----4-:R1:W-:Y:S03]  /*29010*/  STL.64 [R1+0x1400], R12 ;  /* 0x0014000c01007387 */ /* 0x0103e60000100a00 */
[----:B0-----:R-:W2:Y:S04]  /*29020*/  LDL.LU.64 R14, [R1+0x8] ;  /* 0x00000800010e7983 */ /* 0x001ea80000300a00 */
[----:B--2---:R0:W-:Y:S01]  /*29030*/  STL.64 [R1+0x1428], R14 ;  /* 0x0014280e01007387 */ /* 0x0041e20000100a00 */
[----:B-1----:R-:W2:Y:S02]  /*29040*/  LDL.LU R12, [R1+0x210] ;  /* 0x00021000010c7983 */ /* 0x002ea40000300800 */
[----:B------:R-:W2:Y:S01]  /*29050*/  LDL.LU R13, [R1+0x214] ;  /* 0x00021400010d7983 */ /* 0x000ea20000300800 */
[----:B0-----:R-:W2:Y:S01]  /*29060*/  LDL.LU R14, [R1+0x218] ;  /* 0x00021800010e7983 */ /* 0x001ea20000300800 */
[----:B------:R-:W2:Y:S02]  /*29070*/  LDL.LU R15, [R1+0x21c] ;  /* 0x00021c00010f7983 */ /* 0x000ea40000300800 */
[----:B------:R0:W-:Y:S02]  /*29080*/  STL.64 [R1+0x13c8], R22 ;  /* 0x0013c81601007387 */ /* 0x0001e40000100a00 */
[----:B------:R-:W4:Y:S01]  /*29090*/  LDL.LU R20, [R1+0x1d0] ;  /* 0x0001d00001147983 */ /* 0x000f220000300800 */
[----:B------:R-:W4:Y:S04]  /*290a0*/  LDL.LU R21, [R1+0x1d4] ;  /* 0x0001d40001157983 */ /* 0x000f280000300800 */
[----:B0-----:R-:W2:Y:S01]  /*290b0*/  LDL.LU R22, [R1+0x1d8] ;  /* 0x0001d80001167983 */ /* 0x001ea20000300800 */
[----:B------:R-:W2:Y:S01]  /*290c0*/  LDL.LU R23, [R1+0x1dc] ;  /* 0x0001dc0001177983 */ /* 0x000ea20000300800 */
[----:B------:R-:W-:Y:S02]  /*290d0*/  HMMA.16816.F32 R24, R16, R10, R24 ;  /* 0x0000000a1018723c */ /* 0x000fe40000001818 */
        /* <DEDUP_REMOVED lines=10> */
[----:B------:R-:W2:Y:S02]  /*29180*/  LDL.LU R22, [R1+0x208] ;  /* 0x0002080001167983 */ /* 0x000ea40000300800 */
[----:B------:R-:W2:Y:S01]  /*29190*/  LDL.LU R23, [R1+0x20c] ;  /* 0x00020c0001177983 */ /* 0x000ea20000300800 */
[----:B------:R0:W-:Y:S01]  /*291a0*/  STL.64 [R1+0x2f0], R24 ;  /* 0x0002f01801007387 */ /* 0x0001e20000100a00 */
[----:B------:R1:W-:Y:S02]  /*291b0*/  STL.64 [R1+0x2f8], R26 ;  /* 0x0002f81a01007387 */ /* 0x0003e40000100a00 */
[----:B0-----:R-:W-:Y:S01]  /*291c0*/  IMAD.MOV.U32 R25, RZ, RZ, R10 ;  /* 0x000000ffff197224 */ /* 0x001fe200078e000a */
[----:B-1----:R-:W4:Y:S01]  /*291d0*/  LDL.LU.64 R26, [R1+0x1440] ;  /* 0x00144000011a7983 */ /* 0x002f220000300a00 */
[----:B------:R-:W-:-:S02]  /*291e0*/  IMAD.MOV.U32 R24, RZ, RZ, R11 ;  /* 0x000000ffff187224 */ /* 0x000fc400078e000b */
[----:B------:R-:W3:Y:S02]  /*291f0*/  LDL.LU.64 R10, [R1+0x1438] ;  /* 0x00143800010a7983 */ /* 0x000ee40000300a00 */
[C---:B---3--:R-:W-:Y:S11]  /*29200*/  HMMA.16816.F32 R4, R16.reuse, R10, R4 ;  /* 0x0000000a1004723c */ /* 0x048ff60000001804 */
[----:B------:R-:W-:Y:S11]  /*29210*/  @!UPT UIADD3 URZ, URZ, URZ, URZ ;  /* 0x0000003f3f3ff290 */ /* 0x000ff6000fffe03f */
[----:B------:R-:W-:Y:S01]  /*29220*/  @!UPT UIADD3 URZ, URZ, URZ, URZ ;  /* 0x0000003f3f3ff290 */ /* 0x000fe2000fffe03f */
[----:B------:R-:W-:Y:S01]  /*29230*/  STL.64 [R1+0x240], R4 ;  /* 0x0002400401007387 */ /* 0x000fe20000100a00 */
[----:B------:R0:W-:Y:S03]  /*29240*/  STL.64 [R1+0x248], R6 ;  /* 0x0002480601007387 */ /* 0x0001e60000100a00 */
[----:B0-----:R-:W3:Y:S02]  /*29250*/  LDL.LU.64 R6, [R1+0x1430] ;  /* 0x0014300001067983 */ /* 0x001ee40000300a00 */
[C---:B---3--:R-:W-:Y:S11]  /*29260*/  HMMA.16816.F32 R12, R16.reuse, R6, R12 ;  /* 0x00000006100c723c */ /* 0x048ff6000000180c */
[----:B------:R-:W-:Y:S11]  /*29270*/  @!UPT UIADD3 URZ, URZ, URZ, URZ ;  /* 0x0000003f3f3ff290 */ /* 0x000ff6000fffe03f */
[----:B------:R-:W-:Y:S01]  /*29280*/  @!UPT UIADD3 URZ, URZ, URZ, URZ ;  /* 0x0000003f3f3ff290 */ /* 0x000fe2000fffe03f */
[----:B------:R-:W-:Y:S01]  /*29290*/  STL.64 [R1+0x230], R12 ;  /* 0x0002300c01007387 */ /* 0x000fe20000100a00 */
[----:B------:R0:W-:Y:S03]  /*292a0*/  STL.64 [R1+0x238], R14 ;  /* 0x0002380e01007387 */ /* 0x0001e60000100a00 */
[----:B0-----:R-:W2:Y:S01]  /*292b0*/  LDL.LU.64 R14, [R1+0x1428] ;  /* 0x00142800010e7983 */ /* 0x001ea20000300a00 */
[----:B------:R0:W-:Y:S02]  /*292c0*/  STL.64 [R1+0x13b0], R6 ;  /* 0x0013b00601007387 */ /* 0x0001e40000100a00 */
[----:B------:R-:W3:Y:S02]  /*292d0*/  LDL.LU R4, [R1+0x1a0] ;  /* 0x0001a00001047983 */ /* 0x000ee40000300800 */
[----:B------:R-:W3:Y:S01]  /*292e0*/  LDL.LU R5, [R1+0x1a4] ;  /* 0x0001a40001057983 */ /* 0x000ee20000300800 */
[----:B0-----:R-:W3:Y:S01]  /*292f0*/  LDL.LU R6, [R1+0x1a8] ;  /* 0x0001a80001067983 */ /* 0x001ee20000300800 */
[----:B------:R-:W3:Y:S01]  /*29300*/  LDL.LU R7, [R1+0x1ac] ;  /* 0x0001ac0001077983 */ /* 0x000ee20000300800 */
[----:B--2---:R-:W-:Y:S01]  /*29310*/  HMMA.16816.F32 R20, R16, R14, R20 ;  /* 0x0000000e1014723c */ /* 0x004fe20000001814 */
[----:B------:R-:W-:-:S02]  /*29320*/  IMAD.MOV.U32 R9, RZ, RZ, R14 ;  /* 0x000000ffff097224 */ /* 0x000fc400078e000e */
[----:B------:R-:W-:Y:S01]  /*29330*/  IMAD.MOV.U32 R8, RZ, RZ, R15 ;  /* 0x000000ffff087224 */ /* 0x000fe200078e000f */
[----:B---3--:R4:W-:Y:S01]  /*29340*/  STL.64 [R1+0x13c0], R6 ;  /* 0x0013c00601007387 */ /* 0x0089e20000100a00 */
[----:B------:R0:W-:Y:S02]  /*29350*/  STL.64 [R1+0x13b8], R4 ;  /* 0x0013b80401007387 */ /* 0x0001e40000100a00 */
[----:B----4-:R-:W-:Y:S01]  /*29360*/  IMAD.MOV.U32 R6, RZ, RZ, R27 ;  /* 0x000000ffff067224 */ /* 0x010fe200078e001b */
[----:B0-----:R-:W2:Y:S01]  /*29370*/  LDL.LU R4, [R1+0x1b0] ;  /* 0x0001b00001047983 */ /* 0x001ea20000300800 */
[----:B------:R-:W-:Y:S02]  /*29380*/  IMAD.MOV.U32 R5, RZ, RZ, R26 ;  /* 0x000000ffff057224 */ /* 0x000fe400078e001a */
[----:B------:R-:W3:Y:S02]  /*29390*/  LDL.LU R26, [R1+0x1424] ;  /* 0x00142400011a7983 */ /* 0x000ee40000300800 */
[----:B------:R-:W3:Y:S01]  /*293a0*/  LDL.LU R27, [R1+0x1420] ;  /* 0x00142000011b7983 */ /* 0x000ee20000300800 */
[----:B------:R-:W2:Y:S09]  /*293b0*/  LDL.LU R7, [R1+0x1bc] ;  /* 0x0001bc0001077983 */ /* 0x000eb20000300800 */
[----:B------:R-:W-:Y:S02]  /*293c0*/  STL.64 [R1+0x200], R20 ;  /* 0x0002001401007387 */ /* 0x000fe40000100a00 */
[----:B------:R0:W-:Y:S02]  /*293d0*/  STL.64 [R1+0x208], R22 ;  /* 0x0002081601007387 */ /* 0x0001e40000100a00 */
[----:B0-----:R-:W4:Y:S01]  /*293e0*/  LDL.LU.64 R22, [R1+0x1418] ;  /* 0x0014180001167983 */ /* 0x001f220000300a00 */
[----:B------:R-:W4:Y:S02]  /*293f0*/  LDL.LU.64 R20, [R1+0x1410] ;  /* 0x0014100001147983 */ /* 0x000f240000300a00 */
[----:B------:R-:W3:Y:S02]  /*29400*/  LDL.LU.64 R14, [R1+0x1408] ;  /* 0x00140800010e7983 */ /* 0x000ee40000300a00 */
[----:B------:R-:W3:Y:S02]  /*29410*/  LDL.LU.64 R12, [R1+0x1400] ;  /* 0x00140000010c7983 */ /* 0x000ee40000300a00 */
[----:B---3--:R-:W-:Y:S01]  /*29420*/  HMMA.16816.F32 R16, R16, R26, R12 ;  /* 0x0000001a1010723c */ /* 0x008fe2000000180c */
[----:B------:R-:W4:Y:S01]  /*29430*/  LDL.LU.64 R14, [R1+0x13f8] ;  /* 0x0013f800010e7983 */ /* 0x000f220000300a00 */
[----:B------:R-:W4:Y:S11]  /*29440*/  LDL.LU.64 R12, [R1+0x13f0] ;  /* 0x0013f000010c7983 */ /* 0x000f360000300a00 */
[----:B------:R-:W-:Y:S10]  /*29450*/  @!UPT UIADD3 URZ, URZ, URZ, URZ ;  /* 0x0000003f3f3ff290 */ /* 0x000ff4000fffe03f */
[----:B------:R-:W-:Y:S01]  /*29460*/  STL.64 [R1+0x1f0], R16 ;  /* 0x0001f01001007387 */ /* 0x000fe20000100a00 */
[----:B------:R0:W-:Y:S02]  /*29470*/  STL.64 [R1+0x1f8], R18 ;  /* 0x0001f81201007387 */ /* 0x0001e40000100a00 */
[----:B0-----:R-:W-:Y:S02]  /*29480*/  IMAD.MOV.U32 R18, RZ, RZ, R2 ;  /* 0x000000ffff127224 */ /* 0x001fe400078e0002 */
[----:B------:R-:W-:Y:S01]  /*29490*/  IMAD.MOV.U32 R19, RZ, RZ, R3 ;  /* 0x000000ffff137224 */ /* 0x000fe200078e0003 */
[----:B------:R-:W3:Y:S01]  /*294a0*/  LDL.LU R2, [R1+0x13ec] ;  /* 0x0013ec0001027983 */ /* 0x000ee20000300800 */
[----:B------:R-:W2:Y:S05]  /*294b0*/  LDL.LU R3, [R1+0x13e8] ;  /* 0x0013e80001037983 */ /* 0x000eaa0000300800 */
[C---:B----4-:R-:W-:Y:S01]  /*294c0*/  HMMA.16816.F32 R16, R12.reuse, R18, R20 ;  /* 0x000000120c10723c */ /* 0x050fe20000001814 */
[----:B------:R-:W4:Y:S01]  /*294d0*/  LDL.LU.64 R22, [R1+0x13e0] ;  /* 0x0013e00001167983 */ /* 0x000f220000300a00 */
[----:B------:R-:W4:Y:S11]  /*294e0*/  LDL.LU.64 R20, [R1+0x13d8] ;  /* 0x0013d80001147983 */ /* 0x000f360000300a00 */
[----:B------:R-:W-:Y:S10]  /*294f0*/  @!UPT UIADD3 URZ, URZ, URZ, URZ ;  /* 0x0000003f3f3ff290 */ /* 0x000ff4000fffe03f */
[----:B------:R-:W-:Y:S01]  /*29500*/  STL.64 [R1+0x340], R16 ;  /* 0x0003401001007387 */ /* 0x000fe20000100a00 */
[----:B------:R0:W-:Y:S02]  /*29510*/  STL.64 [R1+0x348], R18 ;  /* 0x0003481201007387 */ /* 0x0001e40000100a00 */
[----:B------:R4:W-:Y:S02]  /*29520*/  STL [R1+0x10f0], R16 ;  /* 0x0010f01001007387 */ /* 0x0009e40000100800 */
[----:B0-----:R-:W-:Y:S02]  /*29530*/  IMAD.MOV.U32 R18, RZ, RZ, R0 ;  /* 0x000000ffff127224 */ /* 0x001fe400078e0000 */
[----:B------:R-:W-:Y:S01]  /*29540*/  IMAD.MOV.U32 R19, RZ, RZ, R28 ;  /* 0x000000ffff137224 */ /* 0x000fe200078e001c */
[----:B------:R-:W2:Y:S06]  /*29550*/  LDL.LU R0, [R1+0x13d0] ;  /* 0x0013d00001007983 */ /* 0x000eac0000300800 */
[----:B----4-:R-:W-:Y:S01]  /*29560*/  HMMA.16816.F32 R16, R12, R18, R20 ;  /* 0x000000120c10723c */ /* 0x010fe20000001814 */
[----:B------:R-:W4:Y:S11]  /*29570*/  LDL.LU.64 R22, [R1+0x13c8] ;  /* 0x0013c80001167983 */ /* 0x000f360000300a00 */
[----:B------:R-:W-:Y:S11]  /*29580*/  @!UPT UIADD3 URZ, URZ, URZ, URZ ;  /* 0x0000003f3f3ff290 */ /* 0x000ff6000fffe03f */
[----:B------:R0:W-:Y:S01]  /*29590*/  STL.64 [R1+0x330], R16 ;  /* 0x0003301001007387 */ /* 0x0001e20000100a00 */
[----:B------:R-:W-:Y:S02]  /*295a0*/  STL.64 [R1+0x338], R18 ;  /* 0x0003381201007387 */ /* 0x000fe40000100a00 */
[----:B0-----:R-:W-:-:S05]  /*295b0*/  IMAD.MOV.U32 R17, RZ, RZ, R16 ;  /* 0x000000ffff117224 */ /* 0x001fca00078e0010 */
[----:B------:R0:W-:Y:S01]  /*295c0*/  STL [R1+0x10f4], R17 ;  /* 0x0010f41101007387 */ /* 0x0001e20000100800 */
[----:B------:R-:W4:Y:S03]  /*295d0*/  LDL.LU R16, [R1+0x1c0] ;  /* 0x0001c00001107983 */ /* 0x000f260000300800 */
[----:B0-----:R-:W4:Y:S01]  /*295e0*/  LDL.LU R17, [R1+0x1c4] ;  /* 0x0001c40001117983 */ /* 0x001f220000300800 */
[----:B------:R-:W4:Y:S02]  /*295f0*/  LDL.LU R18, [R1+0x1c8] ;  /* 0x0001c80001127983 */ /* 0x000f240000300800 */
[----:B------:R-:W4:Y:S02]  /*29600*/  LDL.LU R19, [R1+0x1cc] ;  /* 0x0001cc0001137983 */ /* 0x000f240000300800 */
[----:B----4-:R-:W-:Y:S11]  /*29610*/  HMMA.16816.F32 R16, R12, R22, R16 ;  /* 0x000000160c10723c */ /* 0x010ff60000001810 */
[----:B------:R-:W-:Y:S11]  /*29620*/  @!UPT UIADD3 URZ, URZ, URZ, URZ ;  /* 0x0000003f3f3ff290 */ /* 0x000ff6000fffe03f */
[----:B------:R-:W-:Y:S01]  /*29630*/  @!UPT UIADD3 URZ, URZ, URZ, URZ ;  /* 0x0000003f3f3ff290 */ /* 0x000fe2000fffe03f */
[----:B------:R-:W-:Y:S01]  /*29640*/  STL.64 [R1+0x320], R16 ;  /* 0x0003201001007387 */ /* 0x000fe20000100a00 */
[----:B------:R0:W-:Y:S02]  /*29650*/  STL.64 [R1+0x328], R18 ;  /* 0x0003281201007387 */ /* 0x0001e40000100a00 */
[----:B------:R1:W-:Y:S02]  /*29660*/  STL.64 [R1+0x1350], R22 ;  /* 0x0013501601007387 */ /* 0x0003e40000100a00 */
[----:B------:R-:W4:Y:S01]  /*29670*/  LDL.LU R20, [R1+0x190] ;  /* 0x0001900001147983 */ /* 0x000f220000300800 */
[----:B------:R-:W4:Y:S01]  /*29680*/  LDL.LU R21, [R1+0x194] ;  /* 0x0001940001157983 */ /* 0x000f220000300800 */
[----:B0-----:R-:W-:-:S03]  /*29690*/  IMAD.MOV.U32 R18, RZ, RZ, R16 ;  /* 0x000000ffff127224 */ /* 0x001fc600078e0010 */
[----:B-1----:R-:W4:Y:S01]  /*296a0*/  LDL.LU R22, [R1+0x198] ;  /* 0x0001980001167983 */ /* 0x002f220000300800 */
[----:B------:R-:W4:Y:S02]  /*296b0*/  LDL.LU R23, [R1+0x19c] ;  /* 0x00019c0001177983 */ /* 0x000f240000300800 */
[----:B------:R-:W-:Y:S01]  /*296c0*/  IMAD.MOV.U32 R19, RZ, RZ, R24 ;  /* 0x000000ffff137224 */ /* 0x000fe200078e0018 */
[----:B------:R0:W-:Y:S02]  /*296d0*/  STL [R1+0x10f8], R18 ;  /* 0x0010f81201007387 */ /* 0x0001e40000100800 */
[----:B0-----:R-:W-:-:S07]  /*296e0*/  IMAD.MOV.U32 R18, RZ, RZ, R25 ;  /* 0x000000ffff127224 */ /* 0x001fce00078e0019 */
[----:B--2---:R-:W-:Y:S01]  /*296f0*/  HMMA.16816.F32 R16, R12, R18, R4 ;  /* 0x000000120c10723c */ /* 0x004fe20000001804 */
[----:B------:R-:W2:Y:S01]  /*29700*/  LDL.LU.64 R6, [R1+0x13c0] ;  /* 0x0013c00001067983 */ /* 0x000ea20000300a00 */
[----:B------:R-:W2:Y:S02]  /*29710*/  LDL.LU.64 R4, [R1+0x13b8] ;  /* 0x0013b80001047983 */ /* 0x000ea40000300a00 */
[----:B------:R-:W-:Y:S02]  /*29720*/  IMAD.MOV.U32 R29, RZ, RZ, R10 ;  /* 0x000000ffff1d7224 */ /* 0x000fe400078e000a */
[----:B------:R-:W-:Y:S11]  /*29730*/  IMAD.MOV.U32 R28, RZ, RZ, R11 ;  /* 0x000000ffff1c7224 */ /* 0x000ff600078e000b */
[----:B------:R-:W-:Y:S06]  /*29740*/  @!UPT UIADD3 URZ, URZ, URZ, URZ ;  /* 0x0000003f3f3ff290 */ /* 0x000fec000fffe03f */
[----:B------:R-:W-:Y:S01]  /*29750*/  STL.64 [R1+0x310], R16 ;  /* 0x0003101001007387 */ /* 0x000fe20000100a00 */
[----:B------:R0:W-:Y:S02]  /*29760*/  STL.64 [R1+0x318], R18 ;  /* 0x0003181201007387 */ /* 0x0001e40000100a00 */
[----:B0-----:R-:W-:-:S05]  /*29770*/  IMAD.MOV.U32 R19, RZ, RZ, R16 ;  /* 0x000000ffff137224 */ /* 0x001fca00078e0010 */
[----:B------:R0:W-:Y:S01]  /*29780*/  STL [R1+0x10fc], R19 ;  /* 0x0010fc1301007387 */ /* 0x0001e20000100800 */
[----:B------:R-:W-:Y:S02]  /*29790*/  IMAD.MOV.U32 R18, RZ, RZ, R9 ;  /* 0x000000ffff127224 */ /* 0x000fe400078e0009 */
[----:B0-----:R-:W-:Y:S01]  /*297a0*/  IMAD.MOV.U32 R19, RZ, RZ, R8 ;  /* 0x000000ffff137224 */ /* 0x001fe200078e0008 */
[C---:B--2---:R-:W-:Y:S11]  /*297b0*/  HMMA.16816.F32 R4, R12.reuse, R10, R4 ;  /* 0x0000000a0c04723c */ /* 0x044ff60000001804 */
[----:B------:R-:W-:Y:S11]  /*297c0*/  @!UPT UIADD3 URZ, URZ, URZ, URZ ;  /* 0x0000003f3f3ff290 */ /* 0x000ff6000fffe03f */
[----:B------:R-:W-:Y:S01]  /*297d0*/  @!UPT UIADD3 URZ, URZ, URZ, URZ ;  /* 0x0000003f3f3ff290 */ /* 0x000fe2000fffe03f */
[----:B------:R-:W-:Y:S01]  /*297e0*/  STL.64 [R1+0x1e0], R4 ;  /* 0x0001e00401007387 */ /* 0x000fe20000100a00 */
[----:B------:R0:W-:Y:S03]  /*297f0*/  STL.64 [R1+0x1e8], R6 ;  /* 0x0001e80601007387 */ /* 0x0001e60000100a00 */
[----:B0-----:R-:W4:Y:S01]  /*29800*/  LDL.LU.64 R6, [R1+0x13b0] ;  /* 0x0013b00001067983 */ /* 0x001f220000300a00 */
[----:B------:R-:W2:Y:S02]  /*29810*/  LDL.LU.64 R10, [R1+0x13a8] ;  /* 0x0013a800010a7983 */ /* 0x000ea40000300a00 */
[----:B------:R-:W2:Y:S01]  /*29820*/  LDL.LU.64 R8, [R1+0x13a0] ;  /* 0x0013a00001087983 */ /* 0x000ea20000300a00 */
[C---:B----4-:R-:W-:Y:S08]  /*29830*/  HMMA.16816.F32 R20, R12.reuse, R6, R20 ;  /* 0x000000060c14723c */ /* 0x050ff00000001814 */
[C---:B--2---:R-:W-:Y:S11]  /*29840*/  HMMA.16816.F32 R8, R12.reuse, R18, R8 ;  /* 0x000000120c08723c */ /* 0x044ff60000001808 */
[----:B------:R-:W-:Y:S04]  /*29850*/  @!UPT UIADD3 URZ, URZ, URZ, URZ ;  /* 0x0000003f3f3ff290 */ /* 0x000fe8000fffe03f */
[----:B------:R0:W-:Y:S01]  /*29860*/  STL.64 [R1+0x1d0], R20 ;  /* 0x0001d01401007387 */ /* 0x0001e20000100a00 */
[----:B------:R-:W-:Y:S02]  /*29870*/  STL.64 [R1+0x1d8], R22 ;  /* 0x0001d81601007387 */ /* 0x000fe40000100a00 */
[----:B0-----:R-:W-:Y:S02]  /*29880*/  IMAD.MOV.U32 R21, RZ, RZ, R6 ;  /* 0x000000ffff157224 */ /* 0x001fe400078e0006 */
[----:B------:R-:W-:Y:S02]  /*29890*/  IMAD.MOV.U32 R20, RZ, RZ, R7 ;  /* 0x000000ffff147224 */ /* 0x000fe400078e0007 */
[----:B------:R-:W2:Y:S01]  /*298a0*/  LDL.LU.64 R6, [R1+0x1398] ;  /* 0x0013980001067983 */ /* 0x000ea20000300a00 */
[----:B------:R-:W4:Y:S02]  /*298b0*/  LDL.LU.64 R4, [R1+0x1390] ;  /* 0x0013900001047983 */ /* 0x000f240000300a00 */
[----:B------:R-:W-:Y:S02]  /*298c0*/  STL.64 [R1+0x170], R8 ;  /* 0x0001700801007387 */ /* 0x000fe40000100a00 */
[----:B------:R0:W-:Y:S02]  /*298d0*/  STL.64 [R1+0x178], R10 ;  /* 0x0001780a01007387 */ /* 0x0001e40000100a00 */
[----:B0-----:R-:W2:Y:S01]  /*298e0*/  LDL.LU.64 R10, [R1+0x1388] ;  /* 0x00138800010a7983 */ /* 0x001ea20000300a00 */
[----:B------:R-:W2:Y:S02]  /*298f0*/  LDL.LU.64 R8, [R1+0x1380] ;  /* 0x0013800001087983 */ /* 0x000ea40000300a00 */
[----:B------:R0:W-:Y:S02]  /*29900*/  STL.64 [R1+0x1358], R18 ;  /* 0x0013581201007387 */ /* 0x0001e40000100a00 */
[----:B------:R-:W2:Y:S01]  /*29910*/  LDL.LU R16, [R1+0x160] ;  /* 0x0001600001107983 */ /* 0x000ea20000300800 */
[----:B------:R-:W2:Y:S04]  /*29920*/  LDL.LU R17, [R1+0x164] ;  /* 0x0001640001117983 */ /* 0x000ea80000300800 */
[----:B0-----:R-:W2:Y:S01]  /*29930*/  LDL.LU R18, [R1+0x168] ;  /* 0x0001680001127983 */ /* 0x001ea20000300800 */
[----:B------:R-:W2:Y:S02]  /*29940*/  LDL.LU R19, [R1+0x16c] ;  /* 0x00016c0001137983 */ /* 0x000ea40000300800 */
[----:B------:R0:W-:Y:S02]  /*29950*/  STL.64 [R1+0x12f0], R26 ;  /* 0x0012f01a01007387 */ /* 0x0001e40000100a00 */
[----:B------:R-:W3:Y:S01]  /*29960*/  LDL.LU R24, [R1+0x130] ;  /* 0x0001300001187983 */ /* 0x000ee20000300800 */
[----:B--2---:R-:W-:Y:S11]  /*29970*/  HMMA.16816.F32 R12, R12, R26, R16 ;  /* 0x0000001a0c0c723c */ /* 0x004ff60000001810 */
[----:B------:R-:W-:Y:S11]  /*29980*/  @!UPT UIADD3 URZ, URZ, URZ, URZ ;  /* 0x0000003f3f3ff290 */ /* 0x000ff6000fffe03f */
[----:B------:R-:W-:Y:S01]  /*29990*/  @!UPT UIADD3 URZ, URZ, URZ, URZ ;  /* 0x0000003f3f3ff290 */ /* 0x000fe2000fffe03f */
[----:B------:R-:W-:Y:S01]  /*299a0*/  STL.64 [R1+0x1c0], R12 ;  /* 0x0001c00c01007387 */ /* 0x000fe20000100a00 */
[----:B------:R-:W-:Y:S02]  /*299b0*/  STL.64 [R1+0x1c8], R14 ;  /* 0x0001c80e01007387 */ /* 0x000fe40000100a00 */
[----:B------:R-:W3:Y:S02]  /*299c0*/  LDL.LU R25, [R1+0x134] ;  /* 0x0001340001197983 */ /* 0x000ee40000300800 */
[----:B0-----:R-:W2:Y:S01]  /*299d0*/  LDL.LU R26, [R1+0x138] ;  /* 0x00013800011a7983 */ /* 0x001ea20000300800 */
[----:B------:R-:W2:Y:S04]  /*299e0*/  LDL.LU R27, [R1+0x13c] ;  /* 0x00013c00011b7983 */ /* 0x000ea80000300800 */
[----:B--2---:R0:W-:Y:S01]  /*299f0*/  STL.64 [R1+0x1368], R26 ;  /* 0x0013681a01007387 */ /* 0x0041e20000100a00 */
[----:B---3--:R-:W-:Y:S03]  /*29a00*/  STL.64 [R1+0x1360], R24 ;  /* 0x0013601801007387 */ /* 0x008fe60000100a00 */
[----:B0-----:R-:W2:Y:S01]  /*29a10*/  LDL.LU.64 R26, [R1+0x68] ;  /* 0x00006800011a7983 */ /* 0x001ea20000300a00 */
[----:B------:R-:W3:Y:S02]  /*29a20*/  LDL.LU R16, [R1+0x140] ;  /* 0x0001400001107983 */ /* 0x000ee40000300800 */
[----:B------:R-:W3:Y:S02]  /*29a30*/  LDL.LU R17, [R1+0x144] ;  /* 0x0001440001117983 */ /* 0x000ee40000300800 */
[----:B------:R-:W2:Y:S01]  /*29a40*/  LDL.LU R18, [R1+0x148] ;  /* 0x0001480001127983 */ /* 0x000ea20000300800 */
[----:B------:R-:W2:Y:S01]  /*29a50*/  LDL.LU R19, [R1+0x14c] ;  /* 0x00014c0001137983 */ /* 0x000ea20000300800 */
[----:B----4-:R-:W-:-:S02]  /*29a60*/  IMAD.MOV.U32 R15, RZ, RZ, R4 ;  /* 0x000000ffff0f7224 */ /* 0x010fc400078e0004 */
[----:B------:R-:W-:Y:S02]  /*29a70*/  IMAD.MOV.U32 R14, RZ, RZ, R5 ;  /* 0x000000ffff0e7224 */ /* 0x000fe400078e0005 */
[----:B------:R-:W-:Y:S02]  /*29a80*/  IMAD.MOV.U32 R13, RZ, RZ, R6 ;  /* 0x000000ffff0d7224 */ /* 0x000fe400078e0006 */
[----:B------:R-:W-:Y:S01]  /*29a90*/  IMAD.MOV.U32 R12, RZ, RZ, R7 ;  /* 0x000000ffff0c7224 */ /* 0x000fe200078e0007 */
[----:B--2---:R-:W-:Y:S01]  /*29aa0*/  STL.64 [R1+0x1378], R18 ;  /* 0x0013781201007387 */ /* 0x004fe20000100a00 */
[----:B---3--:R0:W-:Y:S03]  /*29ab0*/  STL.64 [R1+0x1370], R16 ;  /* 0x0013701001007387 */ /* 0x0081e60000100a00 */
[----:B0-----:R-:W2:Y:S01]  /*29ac0*/  LDL.LU R16, [R1+0x150] ;  /* 0x0001500001107983 */ /* 0x001ea20000300800 */
[----:B------:R-:W2:Y:S02]  /*29ad0*/  LDL.LU R17, [R1+0x154] ;  /* 0x0001540001117983 */ /* 0x000ea40000300800 */
[----:B------:R-:W2:Y:S02]  /*29ae0*/  LDL.LU R18, [R1+0x158] ;  /* 0x0001580001127983 */ /* 0x000ea40000300800 */
[----:B------:R-:W2:Y:S01]  /*29af0*/  LDL.LU R19, [R1+0x15c] ;  /* 0x00015c0001137983 */ /* 0x000ea20000300800 */
[----:B------:R-:W3:Y:S01]  /*29b00*/  LDL.LU.64 R22, [R1+0x58] ;  /* 0x0000580001167983 */ /* 0x000ee20000300a00 */
[----:B------:R-:W4:Y:S02]  /*29b10*/  LDL.LU R4, [R1+0x100] ;  /* 0x0001000001047983 */ /* 0x000f240000300800 */
[----:B------:R-:W4:Y:S02]  /*29b20*/  LDL.LU R5, [R1+0x104] ;  /* 0x0001040001057983 */ /* 0x000f240000300800 */
[----:B------:R-:W2:Y:S01]  /*29b30*/  LDL.LU R6, [R1+0x108] ;  /* 0x0001080001067983 */ /* 0x000ea20000300800 */
[----:B------:R-:W2:Y:S04]  /*29b40*/  LDL.LU R7, [R1+0x10c] ;  /* 0x00010c0001077983 */ /* 0x000ea80000300800 */
[----:B--2---:R-:W-:Y:S01]  /*29b50*/  STL.64 [R1+0x1320], R6 ;  /* 0x0013200601007387 */ /* 0x004fe20000100a00 */
[----:B----4-:R0:W-:Y:S03]  /*29b60*/  STL.64 [R1+0x1318], R4 ;  /* 0x0013180401007387 */ /* 0x0101e60000100a00 */
[----:B0-----:R-:W2:Y:S01]  /*29b70*/  LDL.LU R4, [R1+0x110] ;  /* 0x0001100001047983 */ /* 0x001ea20000300800 */
[----:B------:R-:W2:Y:S02]  /*29b80*/  LDL.LU R5, [R1+0x114] ;  /* 0x0001140001057983 */ /* 0x000ea40000300800 */
[----:B------:R-:W4:Y:S02]  /*29b90*/  LDL.LU R6, [R1+0x118] ;  /* 0x0001180001067983 */ /* 0x000f240000300800 */
[----:B------:R-:W4:Y:S01]  /*29ba0*/  LDL.LU R7, [R1+0x11c] ;  /* 0x00011c0001077983 */ /* 0x000f220000300800 */
[----:B------:R-:W-:Y:S01]  /*29bb0*/  HMMA.16816.F32 R16, R8, R26, R16 ;  /* 0x0000001a0810723c */ /* 0x000fe20000001810 */
[----:B----4-:R0:W-:Y:S01]  /*29bc0*/  STL.64 [R1+0x1330], R6 ;  /* 0x0013300601007387 */ /* 0x0101e20000100a00 */
[----:B--2---:R-:W-:Y:S03]  /*29bd0*/  STL.64 [R1+0x1328], R4 ;  /* 0x0013280401007387 */ /* 0x004fe60000100a00 */
[----:B0-----:R-:W2:Y:S01]  /*29be0*/  LDL.LU.64 R6, [R1+0x38] ;  /* 0x0000380001067983 */ /* 0x001ea20000300a00 */
[----:B------:R-:W-:Y:S02]  /*29bf0*/  STL.64 [R1+0x1250], R14 ;  /* 0x0012500e01007387 */ /* 0x000fe40000100a00 */
[----:B------:R-:W-:Y:S11]  /*29c00*/  STL.64 [R1+0x1248], R12 ;  /* 0x0012480c01007387 */ /* 0x000ff60000100a00 */
[----:B------:R-:W-:Y:S04]  /*29c10*/  @!UPT UIADD3 URZ, URZ, URZ, URZ ;  /* 0x0000003f3f3ff290 */ /* 0x000fe8000fffe03f */
[----:B------:R-:W-:Y:S01]  /*29c20*/  STL.64 [R1+0x2e0], R16 ;  /* 0x0002e01001007387 */ /* 0x000fe20000100a00 */
[----:B------:R0:W-:Y:S04]  /*29c30*/  STL.64 [R1+0x2e8], R18 ;  /* 0x0002e81201007387 */ /* 0x0001e80000100a00 */
[----:B0-----:R-:W3:Y:S01]  /*29c40*/  LDL.LU.64 R18, [R1+0x1378] ;  /* 0x0013780001127983 */ /* 0x001ee20000300a00 */
[----:B------:R-:W3:Y:S02]  /*29c50*/  LDL.LU.64 R16, [R1+0x1370] ;  /* 0x0013700001107983 */ /* 0x000ee40000300a00 */
[----:B------:R-:W-:Y:S02]  /*29c60*/  IMAD.MOV.U32 R14, RZ, RZ, R21 ;  /* 0x000000ffff0e7224 */ /* 0x000fe400078e0015 */
[----:B------:R-:W-:-:S02]  /*29c70*/  IMAD.MOV.U32 R15, RZ, RZ, R20 ;  /* 0x000000ffff0f7224 */ /* 0x000fc400078e0014 */
[----:B------:R-:W-:Y:S02]  /*29c80*/  IMAD.MOV.U32 R13, RZ, RZ, R26 ;  /* 0x000000ffff0d7224 */ /* 0x000fe400078e001a */
[----:B------:R-:W-:Y:S02]  /*29c90*/  IMAD.MOV.U32 R12, RZ, RZ, R27 ;  /* 0x000000ffff0c7224 */ /* 0x000fe400078e001b */
[----:B------:R-:W4:Y:S01]  /*29ca0*/  LDL.LU.64 R26, [R1+0x1368] ;  /* 0x00136800011a7983 */ /* 0x000f220000300a00 */
[----:B------:R-:W4:Y:S02]  /*29cb0*/  LDL.LU.64 R24, [R1+0x1360] ;  /* 0x0013600001187983 */ /* 0x000f240000300a00 */
[----:B------:R-:W-:Y:S02]  /*29cc0*/  STL.64 [R1+0x1340], R14 ;  /* 0x0013400e01007387 */ /* 0x000fe40000100a00 */
[----:B------:R0:W-:Y:S02]  /*29cd0*/  STL.64 [R1+0x1338], R12 ;  /* 0x0013380c01007387 */ /* 0x0001e40000100a00 */
[----:B0-----:R-:W2:Y:S01]  /*29ce0*/  LDL.LU R12, [R1+0x120] ;  /* 0x00012000010c7983 */ /* 0x001ea20000300800 */
[----:B------:R-:W2:Y:S02]  /*29cf0*/  LDL.LU R13, [R1+0x124] ;  /* 0x00012400010d7983 */ /* 0x000ea40000300800 */
[----:B------:R-:W2:Y:S02]  /*29d00*/  LDL.LU R14, [R1+0x128] ;  /* 0x00012800010e7983 */ /* 0x000ea40000300800 */
[----:B------:R-:W2:Y:S01]  /*29d10*/  LDL.LU R15, [R1+0x12c] ;  /* 0x00012c00010f7983 */ /* 0x000ea20000300800 */
[C---:B---3--:R-:W-:Y:S11]  /*29d20*/  HMMA.16816.F32 R16, R8.reuse, R22, R16 ;  /* 0x000000160810723c */ /* 0x048ff60000001810 */
[----:B------:R-:W-:Y:S11]  /*29d30*/  @!UPT UIADD3 URZ, URZ, URZ, URZ ;  /* 0x0000003f3f3ff290 */ /* 0x000ff6000fffe03f */
[----:B------:R-:W-:Y:S01]  /*29d40*/  @!UPT UIADD3 URZ, URZ, URZ, URZ ;  /* 0x0000003f3f3ff290 */ /* 0x000fe2000fffe03f */
[----:B------:R0:W-:Y:S01]  /*29d50*/  STL.64 [R1+0x2b0], R16 ;  /* 0x0002b01001007387 */ /* 0x0001e20000100a00 */
[----:B------:R1:W-:Y:S02]  /*29d60*/  STL.64 [R1+0x2b8], R18 ;  /* 0x0002b81201007387 */ /* 0x0003e40000100a00 */
[----:B0-----:R-:W-:Y:S01]  /*29d70*/  IMAD.MOV.U32 R17, RZ, RZ, R22 ;  /* 0x000000ffff117224 */ /* 0x001fe200078e0016 */
[----:B-1----:R-:W3:Y:S01]  /*29d80*/  LDL.LU.64 R18, [R1+0x1358] ;  /* 0x0013580001127983 */ /* 0x002ee20000300a00 */
[----:B------:R-:W-:Y:S02]  /*29d90*/  IMAD.MOV.U32 R16, RZ, RZ, R23 ;  /* 0x000000ffff107224 */ /* 0x000fe400078e0017 */
[----:B------:R-:W4:Y:S02]  /*29da0*/  LDL.LU.64 R22, [R1+0x1350] ;  /* 0x0013500001167983 */ /* 0x000f240000300a00 */
[C---:B----4-:R-:W-:Y:S11]  /*29db0*/  HMMA.16816.F32 R24, R8.reuse, R22, R24 ;  /* 0x000000160818723c */ /* 0x050ff60000001818 */
[----:B------:R-:W-:Y:S11]  /*29dc0*/  @!UPT UIADD3 URZ, URZ, URZ, URZ ;  /* 0x0000003f3f3ff290 */ /* 0x000ff6000fffe03f */
[----:B------:R-:W-:Y:S01]  /*29dd0*/  @!UPT UIADD3 URZ, URZ, URZ, URZ ;  /* 0x0000003f3f3ff290 */ /* 0x000fe2000fffe03f */
[----:B------:R0:W-:Y:S01]  /*29de0*/  STL.64 [R1+0x270], R24 ;  /* 0x0002701801007387 */ /* 0x0001e20000100a00 */
[----:B------:R-:W-:Y:S02]  /*29df0*/  STL.64 [R1+0x278], R26 ;  /* 0x0002781a01007387 */ /* 0x000fe40000100a00 */
[----:B------:R-:W4:Y:S02]  /*29e00*/  LDL.LU.64 R20, [R1+0x1348] ;  /* 0x0013480001147983 */ /* 0x000f240000300a00 */
[----:B0-----:R-:W-:Y:S02]  /*29e10*/  IMAD.MOV.U32 R25, RZ, RZ, R22 ;  /* 0x000000ffff197224 */ /* 0x001fe400078e0016 */
[----:B------:R-:W-:Y:S02]  /*29e20*/  IMAD.MOV.U32 R24, RZ, RZ, R23 ;  /* 0x000000ffff187224 */ /* 0x000fe400078e0017 */
[----:B------:R-:W3:Y:S01]  /*29e30*/  LDL.LU.64 R22, [R1+0x390] ;  /* 0x0003900001167983 */ /* 0x000ee20000300a00 */
[----:B--2---:R-:W-:Y:S03]  /*29e40*/  HMMA.16816.F32 R12, R8, R6, R12 ;  /* 0x00000006080c723c */ /* 0x004fe6000000180c */
[----:B---3--:R-:W-:Y:S01]  /*29e50*/  STL.64 [R1+0x1260], R22 ;  /* 0x0012601601007387 */ /* 0x008fe20000100a00 */
[----:B----4-:R0:W-:Y:S03]  /*29e60*/  STL.64 [R1+0x1258], R20 ;  /* 0x0012581401007387 */ /* 0x0101e60000100a00 */
[----:B0-----:R-:W2:Y:S01]  /*29e70*/  LDL.LU R20, [R1+0x80] ;  /* 0x0000800001147983 */ /* 0x001ea20000300800 */
[----:B------:R-:W2:Y:S02]  /*29e80*/  LDL.LU R21, [R1+0x84] ;  /* 0x0000840001157983 */ /* 0x000ea40000300800 */
[----:B------:R-:W3:Y:S02]  /*29e90*/  LDL.LU R22, [R1+0x88] ;  /* 0x0000880001167983 */ /* 0x000ee40000300800 */
[----:B------:R-:W3:Y:S02]  /*29ea0*/  LDL.LU R23, [R1+0x8c] ;  /* 0x00008c0001177983 */ /* 0x000ee40000300800 */
[----:B---3--:R-:W-:Y:S01]  /*29eb0*/  STL.64 [R1+0x1270], R22 ;  /* 0x0012701601007387 */ /* 0x008fe20000100a00 */
[----:B--2---:R0:W-:Y:S08]  /*29ec0*/  STL.64 [R1+0x1268], R20 ;  /* 0x0012681401007387 */ /* 0x0041f00000100a00 */
[----:B------:R-:W-:Y:S02]  /*29ed0*/  STL.64 [R1+0x250], R12 ;  /* 0x0002500c01007387 */ /* 0x000fe40000100a00 */
[----:B------:R1:W-:Y:S02]  /*29ee0*/  STL.64 [R1+0x258], R14 ;  /* 0x0002580e01007387 */ /* 0x0003e40000100a00 */
[----:B0-----:R-:W-:-:S02]  /*29ef0*/  IMAD.MOV.U32 R21, RZ, RZ, R6 ;  /* 0x000000ffff157224 */ /* 0x001fc400078e0006 */
[----:B------:R-:W-:Y:S01]  /*29f00*/  IMAD.MOV.U32 R20, RZ, RZ, R7 ;  /* 0x000000ffff147224 */ /* 0x000fe200078e0007 */
[----:B-1----:R-:W2:Y:S01]  /*29f10*/  LDL.LU.64 R14, [R1+0x1340] ;  /* 0x00134000010e7983 */ /* 0x002ea20000300a00 */
[----:B------:R-:W3:Y:S02]  /*29f20*/  LDL.LU.64 R12, [R1+0x1338] ;  /* 0x00133800010c7983 */ /* 0x000ee40000300a00 */
[----:B------:R-:W4:Y:S02]  /*29f30*/  LDL.LU.64 R6, [R1+0x1330] ;  /* 0x0013300001067983 */ /* 0x000f240000300a00 */
[----:B------:R-:W4:Y:S02]  /*29f40*/  LDL.LU.64 R4, [R1+0x1328] ;  /* 0x0013280001047983 */ /* 0x000f240000300a00 */
[----:B------:R-:W-:Y:S02]  /*29f50*/  IMAD.MOV.U32 R22, RZ, RZ, R29 ;  /* 0x000000ffff167224 */ /* 0x000fe400078e001d */
[----:B------:R-:W-:-:S07]  /*29f60*/  IMAD.MOV.U32 R23, RZ, RZ, R28 ;  /* 0x000000ffff177224 */ /* 0x000fce00078e001c */
[----:B----4-:R-:W-:Y:S11]  /*29f70*/  HMMA.16816.F32 R4, R8, R22, R4 ;  /* 0x000000160804723c */ /* 0x010ff60000001804 */
[----:B------:R-:W-:Y:S11]  /*29f80*/  @!UPT UIADD3 URZ, URZ, URZ, URZ ;  /* 0x0000003f3f3ff290 */ /* 0x000ff6000fffe03f */
[----:B------:R-:W-:Y:S01]  /*29f90*/  @!UPT UIADD3 URZ, URZ, URZ, URZ ;  /* 0x0000003f3f3ff290 */ /* 0x000fe2000fffe03f */
[----:B------:R-:W-:Y:S01]  /*29fa0*/  STL.64 [R1+0x210], R4 ;  /* 0x0002100401007387 */ /* 0x000fe20000100a00 */
[----:B------:R0:W-:Y:S03]  /*29fb0*/  STL.64 [R1+0x218], R6 ;  /* 0x0002180601007387 */ /* 0x0001e60000100a00 */
[----:B0-----:R-:W2:Y:S01]  /*29fc0*/  LDL.LU.64 R6, [R1+0x1320] ;  /* 0x0013200001067983 */ /* 0x001ea20000300a00 */
[----:B------:R-:W2:Y:S02]  /*29fd0*/  LDL.LU.64 R4, [R1+0x1318] ;  /* 0x0013180001047983 */ /* 0x000ea40000300a00 */
[----:B------:R0:W-:Y:S02]  /*29fe0*/  STL.64 [R1+0x1280], R22 ;  /* 0x0012801601007387 */ /* 0x0001e40000100a00 */
[----:B0-----:R-:W-:Y:S02]  /*29ff0*/  IMAD.MOV.U32 R22, RZ, RZ, R21 ;  /* 0x000000ffff167224 */ /* 0x001fe400078e0015 */
[----:B------:R-:W-:-:S05]  /*2a000*/  IMAD.MOV.U32 R23, RZ, RZ, R20 ;  /* 0x000000ffff177224 */ /* 0x000fca00078e0014 */
[----:B------:R0:W-:Y:S02]  /*2a010*/  STL.64 [R1+0x1298], R22 ;  /* 0x0012981601007387 */ /* 0x0001e40000100a00 */
[----:B0-----:R-:W-:Y:S02]  /*2a020*/  IMAD.MOV.U32 R22, RZ, RZ, R25 ;  /* 0x000000ffff167224 */ /* 0x001fe400078e0019 */
[----:B------:R-:W-:-:S05]  /*2a030*/  IMAD.MOV.U32 R23, RZ, RZ, R24 ;  /* 0x000000ffff177224 */ /* 0x000fca00078e0018 */
[----:B------:R0:W-:Y:S02]  /*2a040*/  STL.64 [R1+0x12b0], R22 ;  /* 0x0012b01601007387 */ /* 0x0001e40000100a00 */
[----:B0-----:R-:W-:Y:S02]  /*2a050*/  IMAD.MOV.U32 R22, RZ, RZ, R17 ;  /* 0x000000ffff167224 */ /* 0x001fe400078e0011 */
[----:B------:R-:W-:-:S05]  /*2a060*/  IMAD.MOV.U32 R23, RZ, RZ, R16 ;  /* 0x000000ffff177224 */ /* 0x000fca00078e0010 */
[----:B------:R3:W-:Y:S01]  /*2a070*/  STL.64 [R1+0x12c8], R22 ;  /* 0x0012c81601007387 */ /* 0x0007e20000100a00 */
[----:B------:R-:W4:Y:S02]  /*2a080*/  LDL.LU R24, [R1+0xf0] ;  /* 0x0000f00001187983 */ /* 0x000f240000300800 */
[----:B---3--:R-:W-:Y:S01]  /*2a090*/  IMAD.MOV.U32 R23, RZ, RZ, R12 ;  /* 0x000000ffff177224 */ /* 0x008fe200078e000c */
[----:B--2---:R-:W-:Y:S11]  /*2a0a0*/  HMMA.16816.F32 R4, R8, R14, R4 ;  /* 0x0000000e0804723c */ /* 0x004ff60000001804 */
[----:B------:R-:W-:Y:S11]  /*2a0b0*/  @!UPT UIADD3 URZ, URZ, URZ, URZ ;  /* 0x0000003f3f3ff290 */ /* 0x000ff6000fffe03f */
[----:B------:R-:W-:Y:S01]  /*2a0c0*/  @!UPT UIADD3 URZ, URZ, URZ, URZ ;  /* 0x0000003f3f3ff290 */ /* 0x000fe2000fffe03f */
[----:B------:R0:W-:Y:S01]  /*2a0d0*/  STL.64 [R1+0x220], R4 ;  /* 0x0002200401007387 */ /* 0x0001e20000100a00 */
[----:B------:R1:W-:Y:S02]  /*2a0e0*/  STL.64 [R1+0x228], R6 ;  /* 0x0002280601007387 */ /* 0x0003e40000100a00 */
[----:B------:R-:W4:Y:S02]  /*2a0f0*/  LDL.LU R25, [R1+0xf4] ;  /* 0x0000f40001197983 */ /* 0x000f240000300800 */
[----:B------:R-:W4:Y:S01]  /*2a100*/  LDL.LU R26, [R1+0xf8] ;  /* 0x0000f800011a7983 */ /* 0x000f220000300800 */
[----:B------:R-:W4:Y:S04]  /*2a110*/  LDL.LU R27, [R1+0xfc] ;  /* 0x0000fc00011b7983 */ /* 0x000f280000300800 */
[----:B0-----:R-:W2:Y:S01]  /*2a120*/  LDL.LU R4, [R1+0xe0] ;  /* 0x0000e00001047983 */ /* 0x001ea20000300800 */
[----:B------:R-:W2:Y:S02]  /*2a130*/  LDL.LU R5, [R1+0xe4] ;  /* 0x0000e40001057983 */ /* 0x000ea40000300800 */
[----:B-1----:R-:W2:Y:S02]  /*2a140*/  LDL.LU R6, [R1+0xe8] ;  /* 0x0000e80001067983 */ /* 0x002ea40000300800 */
[----:B------:R-:W2:Y:S01]  /*2a150*/  LDL.LU R7, [R1+0xec] ;  /* 0x0000ec0001077983 */ /* 0x000ea20000300800 */
[----:B------:R0:W-:Y:S01]  /*2a160*/  STL.64 [R1+0x1278], R14 ;  /* 0x0012780e01007387 */ /* 0x0001e20000100a00 */
[----:B------:R-:W3:Y:S02]  /*2a170*/  LDL.LU R12, [R1+0x90] ;  /* 0x00009000010c7983 */ /* 0x000ee40000300800 */
[----:B------:R-:W-:-:S02]  /*2a180*/  IMAD.MOV.U32 R22, RZ, RZ, R13 ;  /* 0x000000ffff167224 */ /* 0x000fc400078e000d */
[----:B------:R-:W-:Y:S02]  /*2a190*/  IMAD.MOV.U32 R13, RZ, RZ, R0 ;  /* 0x000000ffff0d7224 */ /* 0x000fe400078e0000 */
[----:B------:R-:W2:Y:S01]  /*2a1a0*/  LDL.LU R0, [R1+0x1310] ;  /* 0x0013100001007983 */ /* 0x000ea20000300800 */
[----:B0-----:R-:W-:Y:S02]  /*2a1b0*/  IMAD.MOV.U32 R14, RZ, RZ, R3 ;  /* 0x000000ffff0e7224 */ /* 0x001fe400078e0003 */
[----:B------:R-:W-:Y:S01]  /*2a1c0*/  IMAD.MOV.U32 R15, RZ, RZ, R2 ;  /* 0x000000ffff0f7224 */ /* 0x000fe200078e0002 */
[----:B------:R-:W2:Y:S01]  /*2a1d0*/  LDL.LU R3, [R1+0x130c] ;  /* 0x00130c0001037983 */ /* 0x000ea20000300800 */
[----:B------:R-:W2:Y:S03]  /*2a1e0*/  LDL.LU R2, [R1+0x1308] ;  /* 0x0013080001027983 */ /* 0x000ea60000300800 */
[----:B------:R-:W-:Y:S04]  /*2a1f0*/  STL.64 [R1+0x1290], R14 ;  /* 0x0012900e01007387 */ /* 0x000fe80000100a00 */
[----:B---3--:R0:W-:Y:S04]  /*2a200*/  STL.64 [R1+0x1288], R12 ;  /* 0x0012880c01007387 */ /* 0x0081e80000100a00 */
[----:B0-----:R-:W3:Y:S01]  /*2a210*/  LDL.LU R12, [R1+0xa0] ;  /* 0x0000a000010c7983 */ /* 0x001ee20000300800 */
[----:B------:R-:W3:Y:S02]  /*2a220*/  LDL.LU R13, [R1+0xa4] ;  /* 0x0000a400010d7983 */ /* 0x000ee40000300800 */
[----:B------:R-:W2:Y:S02]  /*2a230*/  LDL.LU R14, [R1+0xa8] ;  /* 0x0000a800010e7983 */ /* 0x000ea40000300800 */
[----:B------:R-:W2:Y:S02]  /*2a240*/  LDL.LU R15, [R1+0xac] ;  /* 0x0000ac00010f7983 */ /* 0x000ea40000300800 */
[----:B--2---:R-:W-:Y:S01]  /*2a250*/  STL.64 [R1+0x12a8], R14 ;  /* 0x0012a80e01007387 */ /* 0x004fe20000100a00 */
[----:B---3--:R0:W-:Y:S03]  /*2a260*/  STL.64 [R1+0x12a0], R12 ;  /* 0x0012a00c01007387 */ /* 0x0081e60000100a00 */
[----:B0-----:R-:W2:Y:S01]  /*2a270*/  LDL.LU R12, [R1+0xb0] ;  /* 0x0000b000010c7983 */ /* 0x001ea20000300800 */
[----:B------:R-:W-:-:S02]  /*2a280*/  IMAD.MOV.U32 R14, RZ, RZ, R3 ;  /* 0x000000ffff0e7224 */ /* 0x000fc400078e0003 */
[----:B------:R-:W-:Y:S02]  /*2a290*/  IMAD.MOV.U32 R15, RZ, RZ, R0 ;  /* 0x000000ffff0f7224 */ /* 0x000fe400078e0000 */
[----:B------:R-:W-:Y:S02]  /*2a2a0*/  IMAD.MOV.U32 R13, RZ, RZ, R2 ;  /* 0x000000ffff0d7224 */ /* 0x000fe400078e0002 */
[----:B------:R-:W3:Y:S01]  /*2a2b0*/  LDL.LU R2, [R1+0x1304] ;  /* 0x0013040001027983 */ /* 0x000ee20000300800 */
[----:B------:R-:W3:Y:S02]  /*2a2c0*/  LDL.LU R3, [R1+0x1300] ;  /* 0x0013000001037983 */ /* 0x000ee40000300800 */
[----:B------:R-:W3:Y:S02]  /*2a2d0*/  LDL.LU R0, [R1+0x12fc] ;  /* 0x0012fc0001007983 */ /* 0x000ee40000300800 */
[----:B------:R-:W-:Y:S01]  /*2a2e0*/  STL.64 [R1+0x12c0], R14 ;  /* 0x0012c00e01007387 */ /* 0x000fe20000100a00 */
[----:B----4-:R-:W-:Y:S01]  /*2a2f0*/  HMMA.16816.F32 R24, R8, R18, R24 ;  /* 0x000000120818723c */ /* 0x010fe20000001818 */
[----:B--2---:R0:W-:Y:S04]  /*2a300*/  STL.64 [R1+0x12b8], R12 ;  /* 0x0012b80c01007387 */ /* 0x0041e80000100a00 */
[----:B0-----:R-:W2:Y:S01]  /*2a310*/  LDL.LU R12, [R1+0xc0] ;  /* 0x0000c000010c7983 */ /* 0x001ea20000300800 */
[----:B------:R-:W2:Y:S02]  /*2a320*/  LDL.LU R13, [R1+0xc4] ;  /* 0x0000c400010d7983 */ /* 0x000ea40000300800 */
[----:B------:R-:W4:Y:S02]  /*2a330*/  LDL.LU R14, [R1+0xc8] ;  /* 0x0000c800010e7983 */ /* 0x000f240000300800 */
[----:B------:R-:W4:Y:S02]  /*2a340*/  LDL.LU R15, [R1+0xcc] ;  /* 0x0000cc00010f7983 */ /* 0x000f240000300800 */
[----:B----4-:R-:W-:Y:S01]  /*2a350*/  STL.64 [R1+0x12d8], R14 ;  /* 0x0012d80e01007387 */ /* 0x010fe20000100a00 */
[----:B--2---:R0:W-:Y:S03]  /*2a360*/  STL.64 [R1+0x12d0], R12 ;  /* 0x0012d00c01007387 */ /* 0x0041e60000100a00 */
[----:B0-----:R-:W2:Y:S01]  /*2a370*/  LDL.LU R12, [R1+0xd0] ;  /* 0x0000d000010c7983 */ /* 0x001ea20000300800 */
[----:B---3--:R-:W-:-:S02]  /*2a380*/  IMAD.MOV.U32 R13, RZ, RZ, R0 ;  /* 0x000000ffff0d7224 */ /* 0x008fc400078e0000 */
[----:B------:R-:W3:Y:S04]  /*2a390*/  LDL.LU R0, [R1+0x12f8] ;  /* 0x0012f80001007983 */ /* 0x000ee80000300800 */
[----:B------:R-:W-:Y:S01]  /*2a3a0*/  STL.64 [R1+0x1b0], R24 ;  /* 0x0001b01801007387 */ /* 0x000fe20000100a00 */
[----:B------:R0:W-:Y:S04]  /*2a3b0*/  STL.64 [R1+0x1b8], R26 ;  /* 0x0001b81a01007387 */ /* 0x0001e80000100a00 */
[----:B0-----:R-:W4:Y:S01]  /*2a3c0*/  LDL.LU.64 R26, [R1+0x12f0] ;  /* 0x0012f000011a7983 */ /* 0x001f220000300a00 */
[----:B------:R-:W-:-:S02]  /*2a3d0*/  IMAD.MOV.U32 R14, RZ, RZ, R3 ;  /* 0x000000ffff0e7224 */ /* 0x000fc400078e0003 */
[----:B------:R-:W-:Y:S01]  /*2a3e0*/  IMAD.MOV.U32 R15, RZ, RZ, R2 ;  /* 0x000000ffff0f7224 */ /* 0x000fe200078e0002 */
[----:B----4-:R-:W-:Y:S01]  /*2a3f0*/  HMMA.16816.F32 R8, R8, R26, R4 ;  /* 0x0000001a0808723c */ /* 0x010fe20000001804 */
[----:B------:R-:W2:Y:S01]  /*2a400*/  LDL.LU.64 R6, [R1+0x12e8] ;  /* 0x0012e80001067983 */ /* 0x000ea20000300a00 */
[----:B------:R-:W2:Y:S11]  /*2a410*/  LDL.LU.64 R4, [R1+0x12e0] ;  /* 0x0012e00001047983 */ /* 0x000eb60000300a00 */
[----:B------:R-:W-:Y:S10]  /*2a420*/  @!UPT UIADD3 URZ, URZ, URZ, URZ ;  /* 0x0000003f3f3ff290 */ /* 0x000ff4000fffe03f */
[----:B------:R0:W-:Y:S01]  /*2a430*/  STL.64 [R1+0x1a0], R8 ;  /* 0x0001a00801007387 */ /* 0x0001e20000100a00 */
[----:B------:R-:W-:Y:S03]  /*2a440*/  STL.64 [R1+0x1a8], R10 ;  /* 0x0001a80a01007387 */ /* 0x000fe60000100a00 */
[----:B0-----:R-:W4:Y:S01]  /*2a450*/  LDL.LU.64 R8, [R1+0x398] ;  /* 0x0003980001087983 */ /* 0x001f220000300a00 */
        /* <DEDUP_REMOVED lines=35> */
[----:B--2---:R-:W-:Y:S01]  /*2a690*/  HMMA.16816.F32 R12, R4, R14, R20 ;  /* 0x0000000e040c723c */ /* 0x004fe20000001814 */
[----:B------:R-:W2:Y:S01]  /*2a6a0*/  LDL.LU.64 R22, [R1+0x1260] ;  /* 0x0012600001167983 */ /* 0x000ea20000300a00 */
[----:B------:R-:W2:Y:S11]  /*2a6b0*/  LDL.LU.64 R20, [R1+0x1258] ;  /* 0x0012580001147983 */ /* 0x000eb60000300a00 */
[----:B------:R-:W-:Y:S10]  /*2a6c0*/  @!UPT UIADD3 URZ, URZ, URZ, URZ ;  /* 0x0000003f3f3ff290 */ /* 0x000ff4000fffe03f */
[----:B------:R-:W-:Y:S01]  /*2a6d0*/  STL.64 [R1+0x180], R12 ;  /* 0x0001800c01007387 */ /* 0x000fe20000100a00 */
[----:B------:R0:W-:Y:S03]  /*2a6e0*/  STL.64 [R1+0x188], R14 ;  /* 0x0001880e01007387 */ /* 0x0001e60000100a00 */
[----:B0-----:R-:W2:Y:S01]  /*2a6f0*/  LDL.LU.64 R14, [R1+0x1250] ;  /* 0x00125000010e7983 */ /* 0x001ea20000300a00 */
[----:B------:R-:W2:Y:S02]  /*2a700*/  LDL.LU.64 R12, [R1+0x1248] ;  /* 0x00124800010c7983 */ /* 0x000ea40000300a00 */
[----:B------:R-:W-:Y:S02]  /*2a710*/  IMAD.MOV.U32 R3, RZ, RZ, c[0x0][0x188] ;  /* 0x00006200ff037624 */ /* 0x000fe400078e00ff */
[----:B------:R-:W2:Y:S02]  /*2a720*/  LDL.LU R10, [R1+0xd0c] ;  /* 0x000d0c00010a7983 */ /* 0x000ea40000300800 */
[----:B------:R-:W-:-:S04]  /*2a730*/  IMAD.SHL.U32 R11, R3, 0x80, RZ ;  /* 0x00000080030b7824 */ /* 0x000fc800078e00ff */
[----:B------:R-:W-:Y:S01]  /*2a740*/  IMAD.SHL.U32 R11, R11, 0x2, RZ ;  /* 0x000000020b0b7824 */ /* 0x000fe200078e00ff */
[----:B---3--:R-:W-:-:S04]  /*2a750*/  IADD3 R0, R0, 0x1, RZ ;  /* 0x0000000100007810 */ /* 0x008fc80007ffe0ff */
[-C--:B----4-:R-:W-:Y:S02]  /*2a760*/  IADD3 R2, P0, R8, R11.reuse, RZ ;  /* 0x0000000b08027210 */ /* 0x090fe40007f1e0ff */
[----:B--2---:R-:W-:Y:S01]  /*2a770*/  IADD3 R3, P1, R22, R11, RZ ;  /* 0x0000000b16037210 */ /* 0x004fe20007f3e0ff */
[----:B------:R-:W-:Y:S01]  /*2a780*/  HMMA.16816.F32 R16, R4, R18, R12 ;  /* 0x000000120410723c */ /* 0x000fe2000000180c */
[----:B------:R-:W2:Y:S11]  /*2a790*/  LDL.LU R12, [R1+0xd04] ;  /* 0x000d0400010c7983 */ /* 0x000eb60000300800 */
[----:B------:R-:W-:Y:S11]  /*2a7a0*/  @!UPT UIADD3 URZ, URZ, URZ, URZ ;  /* 0x0000003f3f3ff290 */ /* 0x000ff6000fffe03f */
[----:B------:R-:W-:Y:S01]  /*2a7b0*/  STL.64 [R1+0x150], R16 ;  /* 0x0001501001007387 */ /* 0x000fe20000100a00 */
[----:B------:R0:W-:Y:S02]  /*2a7c0*/  STL.64 [R1+0x158], R18 ;  /* 0x0001581201007387 */ /* 0x0001e40000100a00 */
[----:B------:R-:W3:Y:S02]  /*2a7d0*/  LDL.LU R13, [R1+0xd28] ;  /* 0x000d2800010d7983 */ /* 0x000ee40000300800 */
[----:B------:R-:W4:Y:S01]  /*2a7e0*/  LDL.LU R14, [R1+0xcfc] ;  /* 0x000cfc00010e7983 */ /* 0x000f220000300800 */
[----:B------:R-:W2:Y:S04]  /*2a7f0*/  LDL.LU R15, [R1+0xd20] ;  /* 0x000d2000010f7983 */ /* 0x000ea80000300800 */
[----:B0-----:R-:W2:Y:S01]  /*2a800*/  LDL.LU R19, [R1+0xcf4] ;  /* 0x000cf40001137983 */ /* 0x001ea20000300800 */
[----:B------:R-:W2:Y:S02]  /*2a810*/  LDL.LU R18, [R1+0xd18] ;  /* 0x000d180001127983 */ /* 0x000ea40000300800 */
[----:B------:R-:W2:Y:S02]  /*2a820*/  LDL.LU R17, [R1+0xcec] ;  /* 0x000cec0001117983 */ /* 0x000ea40000300800 */
[----:B------:R-:W2:Y:S01]  /*2a830*/  LDL.LU R16, [R1+0xd10] ;  /* 0x000d100001107983 */ /* 0x000ea20000300800 */
[----:B------:R-:W2:Y:S01]  /*2a840*/  LDL.LU R29, [R1+0xce4] ;  /* 0x000ce400011d7983 */ /* 0x000ea20000300800 */
[----:B------:R-:W2:Y:S02]  /*2a850*/  LDL.LU R25, [R1+0xd08] ;  /* 0x000d080001197983 */ /* 0x000ea40000300800 */
[----:B------:R-:W2:Y:S02]  /*2a860*/  LDL.LU R28, [R1+0xcdc] ;  /* 0x000cdc00011c7983 */ /* 0x000ea40000300800 */
[----:B------:R-:W2:Y:S01]  /*2a870*/  LDL.LU R24, [R1+0xd00] ;  /* 0x000d000001187983 */ /* 0x000ea20000300800 */
[----:B------:R0:W-:Y:S04]  /*2a880*/  STL [R1+0x1100], R2 ;  /* 0x0011000201007387 */ /* 0x0001e80000100800 */
[----:B0-----:R-:W2:Y:S01]  /*2a890*/  LDL.LU R2, [R1+0xd14] ;  /* 0x000d140001027983 */ /* 0x001ea20000300800 */
[----:B------:R0:W-:Y:S03]  /*2a8a0*/  STL [R1+0x1104], R3 ;  /* 0x0011040301007387 */ /* 0x0001e60000100800 */
[----:B0-----:R-:W2:Y:S01]  /*2a8b0*/  LDL.LU R3, [R1+0xd1c] ;  /* 0x000d1c0001037983 */ /* 0x001ea20000300800 */
[----:B------:R0:W-:Y:S03]  /*2a8c0*/  STL [R1+0x5bc], R0 ;  /* 0x0005bc0001007387 */ /* 0x0001e60000100800 */
[----:B0-----:R-:W2:Y:S02]  /*2a8d0*/  LDL.LU R0, [R1+0x1240] ;  /* 0x0012400001007983 */ /* 0x001ea40000300800 */
[----:B--2---:R-:W-:-:S02]  /*2a8e0*/  IMAD.X R8, R9, 0x1, R0, P0 ;  /* 0x0000000109087824 */ /* 0x004fc400000e0600 */
[----:B------:R-:W-:-:S03]  /*2a8f0*/  IMAD.X R9, R23, 0x1, R0, P1 ;  /* 0x0000000117097824 */ /* 0x000fc600008e0600 */
[----:B------:R0:W-:Y:S04]  /*2a900*/  STL [R1+0x1108], R8 ;  /* 0x0011080801007387 */ /* 0x0001e80000100800 */
[----:B0-----:R-:W2:Y:S01]  /*2a910*/  LDL.LU R8, [R1+0xd24] ;  /* 0x000d240001087983 */ /* 0x001ea20000300800 */
[----:B------:R-:W2:Y:S02]  /*2a920*/  LDL.LU.64 R22, [R1+0x1238] ;  /* 0x0012380001167983 */ /* 0x000ea40000300a00 */
[----:B------:R0:W-:Y:S02]  /*2a930*/  STL [R1+0x110c], R9 ;  /* 0x00110c0901007387 */ /* 0x0001e40000100800 */
[----:B0-----:R-:W3:Y:S01]  /*2a940*/  LDL.LU R9, [R1+0xd2c] ;  /* 0x000d2c0001097983 */ /* 0x001ee20000300800 */
[----:B------:R-:W-:-:S02]  /*2a950*/  IADD3 R3, P3, R3, R11, RZ ;  /* 0x0000000b03037210 */ /* 0x000fc40007f7e0ff */
[-C--:B------:R-:W-:Y:S02]  /*2a960*/  IADD3 R2, P4, R2, R11.reuse, RZ ;  /* 0x0000000b02027210 */ /* 0x080fe40007f9e0ff */
[-C--:B------:R-:W-:Y:S02]  /*2a970*/  IADD3 R10, P5, R10, R11.reuse, RZ ;  /* 0x0000000b0a0a7210 */ /* 0x080fe40007fbe0ff */
[-C--:B------:R-:W-:Y:S01]  /*2a980*/  IADD3 R12, P6, R12, R11.reuse, RZ ;  /* 0x0000000b0c0c7210 */ /* 0x080fe20007fde0ff */
[--C-:B------:R-:W-:Y:S01]  /*2a990*/  IMAD.X R18, R18, 0x1, R0.reuse, P3 ;  /* 0x0000000112127824 */ /* 0x100fe200018e0600 */
[-C--:B------:R-:W-:Y:S01]  /*2a9a0*/  IADD3 R17, P3, R17, R11.reuse, RZ ;  /* 0x0000000b11117210 */ /* 0x080fe20007f7e0ff */
[--C-:B------:R-:W-:Y:S01]  /*2a9b0*/  IMAD.X R16, R16, 0x1, R0.reuse, P4 ;  /* 0x0000000110107824 */ /* 0x100fe200020e0600 */
[-C--:B------:R-:W-:Y:S01]  /*2a9c0*/  IADD3 R29, P4, R29, R11.reuse, RZ ;  /* 0x0000000b1d1d7210 */ /* 0x080fe20007f9e0ff */
[--C-:B------:R-:W-:Y:S01]  /*2a9d0*/  IMAD.X R25, R25, 0x1, R0.reuse, P5 ;  /* 0x0000000119197824 */ /* 0x100fe200028e0600 */
[-C--:B------:R-:W-:Y:S01]  /*2a9e0*/  IADD3 R28, P5, R28, R11.reuse, RZ ;  /* 0x0000000b1c1c7210 */ /* 0x080fe20007fbe0ff */
[----:B------:R-:W-:Y:S01]  /*2a9f0*/  IMAD.X R24, R24, 0x1, R0, P6 ;  /* 0x0000000118187824 */ /* 0x000fe200030e0600 */
[----:B--2---:R-:W-:Y:S01]  /*2aa00*/  HMMA.16816.F32 R20, R4, R26, R20 ;  /* 0x0000001a0414723c */ /* 0x004fe20000001814 */
[----:B------:R-:W-:-:S02]  /*2aa10*/  IADD3 R8, P2, R8, R11, RZ ;  /* 0x0000000b08087210 */ /* 0x000fc40007f5e0ff */
[----:B---3--:R-:W-:-:S03]  /*2aa20*/  IADD3 R9, P1, R9, R11, RZ ;  /* 0x0000000b09097210 */ /* 0x008fc60007f3e0ff */
[--C-:B------:R-:W-:Y:S01]  /*2aa30*/  IMAD.X R15, R15, 0x1, R0.reuse, P2 ;  /* 0x000000010f0f7824 */ /* 0x100fe200010e0600 */
[-C--:B------:R-:W-:Y:S01]  /*2aa40*/  IADD3 R19, P2, R19, R11.reuse, RZ ;  /* 0x0000000b13137210 */ /* 0x080fe20007f5e0ff */
[----:B------:R-:W-:Y:S11]  /*2aa50*/  IMAD.X R13, R13, 0x1, R0, P1 ;  /* 0x000000010d0d7824 */ /* 0x000ff600008e0600 */
[----:B------:R-:W-:Y:S05]  /*2aa60*/  @!UPT UIADD3 URZ, URZ, URZ, URZ ;  /* 0x0000003f3f3ff290 */ /* 0x000fea000fffe03f */
[----:B------:R-:W-:Y:S02]  /*2aa70*/  IMAD.MOV.U32 R4, RZ, RZ, R23 ;  /* 0x000000ffff047224 */ /* 0x000fe400078e0017 */
[----:B------:R-:W-:Y:S01]  /*2aa80*/  IMAD.MOV.U32 R5, RZ, RZ, R22 ;  /* 0x000000ffff057224 */ /* 0x000fe200078e0016 */
[----:B------:R-:W-:Y:S01]  /*2aa90*/  STL.64 [R1+0x140], R20 ;  /* 0x0001401401007387 */ /* 0x000fe20000100a00 */
[----:B------:R0:W-:Y:S01]  /*2aaa0*/  STL.64 [R1+0x148], R22 ;  /* 0x0001481601007387 */ /* 0x0001e20000100a00 */
[----:B----4-:R-:W-:Y:S02]  /*2aab0*/  IADD3 R14, P1, R14, R11, RZ ;  /* 0x0000000b0e0e7210 */ /* 0x010fe40007f3e0ff */
[----:B0-----:R-:W2:Y:S04]  /*2aac0*/  LDL R22, [R1+0xfd8] ;  /* 0x000fd80001167983 */ /* 0x001ea80000100800 */
[----:B------:R-:W2:Y:S01]  /*2aad0*/  LDL R23, [R1+0x5bc] ;  /* 0x0005bc0001177983 */ /* 0x000ea20000100800 */
        /* <DEDUP_REMOVED lines=16> */
[----:B------:R0:W-:Y:S02]  /*2abe0*/  STL [R1+0x1234], R0 ;  /* 0x0012340001007387 */ /* 0x0001e40000100800 */
[----:B------:R-:W-:Y:S01]  /*2abf0*/  STL [R1+0xd08], R25 ;  /* 0x000d081901007387 */ /* 0x000fe20000100800 */
[----:B0-----:R-:W3:Y:S01]  /*2ac00*/  LDL.LU R0, [R1+0xcd4] ;  /* 0x000cd40001007983 */ /* 0x001ee20000300800 */
[----:B------:R-:W-:Y:S02]  /*2ac10*/  STL [R1+0xcdc], R28 ;  /* 0x000cdc1c01007387 */ /* 0x000fe40000100800 */
[----:B------:R-:W4:Y:S02]  /*2ac20*/  LDL.LU R5, [R1+0xcc4] ;  /* 0x000cc40001057983 */ /* 0x000f240000300800 */
[----:B------:R-:W-:Y:S01]  /*2ac30*/  STL [R1+0xd00], R24 ;  /* 0x000d001801007387 */ /* 0x000fe20000100800 */
[----:B----4-:R0:W-:Y:S04]  /*2ac40*/  STL [R1+0x1228], R5 ;  /* 0x0012280501007387 */ /* 0x0101e80000100800 */
[----:B0-----:R-:W4:Y:S04]  /*2ac50*/  LDL.LU R5, [R1+0xcf0] ;  /* 0x000cf00001057983 */ /* 0x001f280000300800 */
[----:B----4-:R0:W-:Y:S04]  /*2ac60*/  STL [R1+0x122c], R5 ;  /* 0x00122c0501007387 */ /* 0x0101e80000100800 */
[----:B0-----:R-:W4:Y:S01]  /*2ac70*/  LDL.LU R5, [R1+0xccc] ;  /* 0x000ccc0001057983 */ /* 0x001f220000300800 */
[----:B--2---:R-:W-:-:S02]  /*2ac80*/  ISETP.NE.U32.AND P0, PT, R23, R22, PT ;  /* 0x000000161700720c */ /* 0x004fc40003f05070 */
[----:B---3--:R-:W-:Y:S01]  /*2ac90*/  IADD3 R0, P6, R0, R11, RZ ;  /* 0x0000000b00007210 */ /* 0x008fe20007fde0ff */
[----:B----4-:R0:W-:Y:S04]  /*2aca0*/  STL [R1+0x1230], R5 ;  /* 0x0012300501007387 */ /* 0x0101e80000100800 */
[----:B0-----:R-:W2:Y:S01]  /*2acb0*/  LDL.LU R5, [R1+0xcf8] ;  /* 0x000cf80001057983 */ /* 0x001ea20000300800 */
[----:B------:R-:W3:Y:S02]  /*2acc0*/  LDL.LU R4, [R1+0xce8] ;  /* 0x000ce80001047983 */ /* 0x000ee40000300800 */
[----:B------:R-:W4:Y:S02]  /*2acd0*/  LDL.LU R6, [R1+0xcbc] ;  /* 0x000cbc0001067983 */ /* 0x000f240000300800 */
        /* <DEDUP_REMOVED lines=24> */
[----:B------:R0:W-:Y:S02]  /*2ae60*/  STL [R1+0xcd4], R0 ;  /* 0x000cd40001007387 */ /* 0x0001e40000100800 */
[----:B0-----:R-:W2:Y:S02]  /*2ae70*/  LDL.LU R0, [R1+0x1234] ;  /* 0x0012340001007983 */ /* 0x001ea40000300800 */
[----:B--2---:R-:W-:-:S05]  /*2ae80*/  IMAD.X R5, R5, 0x1, R0, P1 ;  /* 0x0000000105057824 */ /* 0x004fca00008e0600 */
[----:B------:R0:W-:Y:S04]  /*2ae90*/  STL [R1+0xcf8], R5 ;  /* 0x000cf80501007387 */ /* 0x0001e80000100800 */
[----:B0-----:R-:W2:Y:S02]  /*2aea0*/  LDL.LU R5, [R1+0x1230] ;  /* 0x0012300001057983 */ /* 0x001ea40000300800 */
[----:B--2---:R-:W-:-:S05]  /*2aeb0*/  IADD3 R5, P1, R5, R11, RZ ;  /* 0x0000000b05057210 */ /* 0x004fca0007f3e0ff */
[----:B------:R0:W-:Y:S04]  /*2aec0*/  STL [R1+0xccc], R5 ;  /* 0x000ccc0501007387 */ /* 0x0001e80000100800 */
[----:B0-----:R-:W2:Y:S02]  /*2aed0*/  LDL.LU R5, [R1+0x122c] ;  /* 0x00122c0001057983 */ /* 0x001ea40000300800 */
[----:B--2---:R-:W-:-:S05]  /*2aee0*/  IMAD.X R5, R5, 0x1, R0, P2 ;  /* 0x0000000105057824 */ /* 0x004fca00010e0600 */
[----:B------:R0:W-:Y:S04]  /*2aef0*/  STL [R1+0xcf0], R5 ;  /* 0x000cf00501007387 */ /* 0x0001e80000100800 */
[----:B0-----:R-:W2:Y:S01]  /*2af00*/  LDL.LU R5, [R1+0x1228] ;  /* 0x0012280001057983 */ /* 0x001ea20000300800 */
[--C-:B---3--:R-:W-:Y:S01]  /*2af10*/  IMAD.X R4, R4, 0x1, R0.reuse, P3 ;  /* 0x0000000104047824 */ /* 0x108fe200018e0600 */
[-C--:B----4-:R-:W-:Y:S01]  /*2af20*/  IADD3 R6, P3, R6, R11.reuse, RZ ;  /* 0x0000000b06067210 */ /* 0x090fe20007f7e0ff */
[--C-:B------:R-:W-:Y:S01]  /*2af30*/  IMAD.X R7, R7, 0x1, R0.reuse, P4 ;  /* 0x0000000107077824 */ /* 0x100fe200020e0600 */
[-C--:B------:R-:W-:Y:S01]  /*2af40*/  IADD3 R26, P4, R26, R11.reuse, RZ ;  /* 0x0000000b1a1a7210 */ /* 0x080fe20007f9e0ff */
        /* <DEDUP_REMOVED lines=17> */
[----:B------:R-:W-:-:S02]  /*2b060*/  IADD3 R24, P3, R24, R11, RZ ;  /* 0x0000000b18187210 */ /* 0x000fc40007f7e0ff */
[----:B--2---:R-:W-:-:S05]  /*2b070*/  IADD3 R5, P2, R5, R11, RZ ;  /* 0x0000000b05057210 */ /* 0x004fca0007f5e0ff */
[----:B------:R-:W-:Y:S01]  /*2b080*/  STL [R1+0xcc4], R5 ;  /* 0x000cc40501007387 */ /* 0x000fe20000100800 */
[----:B------:R-:W-:Y:S02]  /*2b090*/  STL [R1+0xce8], R4 ;  /* 0x000ce80401007387 */ /* 0x000fe40000100800 */
[----:B------:R-:W-:Y:S02]  /*2b0a0*/  STL [R1+0xcbc], R6 ;  /* 0x000cbc0601007387 */ /* 0x000fe40000100800 */
[----:B------:R-:W-:Y:S01]  /*2b0b0*/  STL [R1+0xce0], R7 ;  /* 0x000ce00701007387 */ /* 0x000fe20000100800 */
[----:B------:R-:W-:Y:S01]  /*2b0c0*/  STL [R1+0xcb4], R26 ;  /* 0x000cb41a01007387 */ /* 0x000fe20000100800 */
[----:B------:R-:W-:Y:S02]  /*2b0d0*/  STL [R1+0xcd8], R27 ;  /* 0x000cd81b01007387 */ /* 0x000fe40000100800 */
[----:B------:R-:W-:Y:S02]  /*2b0e0*/  STL [R1+0xcac], R20 ;  /* 0x000cac1401007387 */ /* 0x000fe40000100800 */
[--C-:B------:R-:W-:Y:S01]  /*2b0f0*/  IMAD.X R8, R8, 0x1, R0.reuse, P2 ;  /* 0x0000000108087824 */ /* 0x100fe200010e0600 */
[----:B------:R-:W-:Y:S01]  /*2b100*/  STL [R1+0xcd0], R21 ;  /* 0x000cd01501007387 */ /* 0x000fe20000100800 */
[----:B------:R-:W-:Y:S01]  /*2b110*/  IADD3 R3, P2, R3, R11, RZ ;  /* 0x0000000b03037210 */ /* 0x000fe20007f5e0ff */
        /* <DEDUP_REMOVED lines=11> */
[----:B------:R-:W-:-:S02]  /*2b1d0*/  IMAD.X R29, R29, 0x1, R0, P2 ;  /* 0x000000011d1d7824 */ /* 0x000fc400010e0600 */
[----:B------:R-:W-:Y:S02]  /*2b1e0*/  STL [R1+0xca0], R19 ;  /* 0x000ca01301007387 */ /* 0x000fe40000100800 */
[----:B------:R-:W-:Y:S01]  /*2b1f0*/  STL [R1+0xc74], R18 ;  /* 0x000c741201007387 */ /* 0x000fe20000100800 */
[----:B------:R-:W-:Y:S01]  /*2b200*/  IADD3 R25, P2, R25, R11, RZ ;  /* 0x0000000b19197210 */ /* 0x000fe20007f5e0ff */
[----:B------:R-:W-:Y:S01]  /*2b210*/  STL [R1+0xc98], R17 ;  /* 0x000c981101007387 */ /* 0x000fe20000100800 */
[----:B------:R-:W-:Y:S02]  /*2b220*/  STL [R1+0xc6c], R16 ;  /* 0x000c6c1001007387 */ /* 0x000fe40000100800 */
[----:B------:R-:W-:Y:S02]  /*2b230*/  STL [R1+0xc90], R29 ;  /* 0x000c901d01007387 */ /* 0x000fe40000100800 */
[----:B------:R0:W-:Y:S01]  /*2b240*/  STL [R1+0x1224], R11 ;  /* 0x0012240b01007387 */ /* 0x0001e20000100800 */
[----:B------:R-:W-:Y:S04]  /*2b250*/  STL [R1+0xc64], R25 ;  /* 0x000c641901007387 */ /* 0x000fe80000100800 */
[----:B0-----:R-:W2:Y:S01]  /*2b260*/  LDL.LU R11, [R1+0xc80] ;  /* 0x000c8000010b7983 */ /* 0x001ea20000300800 */
[----:B------:R-:W-:Y:S02]  /*2b270*/  STL [R1+0xc88], R28 ;  /* 0x000c881c01007387 */ /* 0x000fe40000100800 */
[----:B------:R-:W3:Y:S02]  /*2b280*/  LDL.LU R5, [R1+0xc70] ;  /* 0x000c700001057983 */ /* 0x000ee40000300800 */
[----:B------:R-:W-:Y:S01]  /*2b290*/  STL [R1+0xc5c], R24 ;  /* 0x000c5c1801007387 */ /* 0x000fe20000100800 */
[----:B---3--:R0:W-:Y:S04]  /*2b2a0*/  STL [R1+0x1218], R5 ;  /* 0x0012180501007387 */ /* 0x0081e80000100800 */
[----:B0-----:R-:W3:Y:S04]  /*2b2b0*/  LDL.LU R5, [R1+0xc4c] ;  /* 0x000c4c0001057983 */ /* 0x001ee80000300800 */
[----:B---3--:R0:W-:Y:S04]  /*2b2c0*/  STL [R1+0x121c], R5 ;  /* 0x00121c0501007387 */ /* 0x0081e80000100800 */
[----:B0-----:R-:W3:Y:S01]  /*2b2d0*/  LDL.LU R5, [R1+0xc78] ;  /* 0x000c780001057983 */ /* 0x001ee20000300800 */
[----:B--2---:R-:W-:-:S03]  /*2b2e0*/  IMAD.X R11, R11, 0x1, R0, P4 ;  /* 0x000000010b0b7824 */ /* 0x004fc600020e0600 */
[----:B---3--:R0:W-:Y:S04]  /*2b2f0*/  STL [R1+0x1220], R5 ;  /* 0x0012200501007387 */ /* 0x0081e80000100800 */
        /* <DEDUP_REMOVED lines=29> */
[----:B--2---:R-:W-:-:S05]  /*2b4d0*/  IADD3 R5, P4, R5, R11, RZ ;  /* 0x0000000b05057210 */ /* 0x004fca0007f9e0ff */
[----:B------:R0:W-:Y:S04]  /*2b4e0*/  STL [R1+0xc54], R5 ;  /* 0x000c540501007387 */ /* 0x0001e80000100800 */
[----:B0-----:R-:W2:Y:S02]  /*2b4f0*/  LDL.LU R5, [R1+0x1220] ;  /* 0x0012200001057983 */ /* 0x001ea40000300800 */
[----:B--2---:R-:W-:-:S05]  /*2b500*/  IMAD.X R5, R5, 0x1, R0, P5 ;  /* 0x0000000105057824 */ /* 0x004fca00028e0600 */
[----:B------:R0:W-:Y:S04]  /*2b510*/  STL [R1+0xc78], R5 ;  /* 0x000c780501007387 */ /* 0x0001e80000100800 */
[----:B0-----:R-:W2:Y:S02]  /*2b520*/  LDL.LU R5, [R1+0x121c] ;  /* 0x00121c0001057983 */ /* 0x001ea40000300800 */
[----:B--2---:R-:W-:-:S05]  /*2b530*/  IADD3 R5, P5, R5, R11, RZ ;  /* 0x0000000b05057210 */ /* 0x004fca0007fbe0ff */
[----:B------:R0:W-:Y:S04]  /*2b540*/  STL [R1+0xc4c], R5 ;  /* 0x000c4c0501007387 */ /* 0x0001e80000100800 */
[----:B0-----:R-:W2:Y:S01]  /*2b550*/  LDL.LU R5, [R1+0x1218] ;  /* 0x0012180001057983 */ /* 0x001ea20000300800 */
[--C-:B----4-:R-:W-:Y:S01]  /*2b560*/  IMAD.X R6, R6, 0x1, R0.reuse, P1 ;  /* 0x0000000106067824 */ /* 0x110fe200008e0600 */
        /* <DEDUP_REMOVED lines=18> */
[----:B------:R-:W-:Y:S01]  /*2b690*/  IADD3 R29, P5, R29, R11, RZ ;  /* 0x0000000b1d1d7210 */ /* 0x000fe20007fbe0ff */
[----:B------:R-:W-:-:S02]  /*2b6a0*/  IMAD.X R24, R24, 0x1, R0, P1 ;  /* 0x0000000118187824 */ /* 0x000fc400008e0600 */
[----:B--2---:R-:W-:Y:S01]  /*2b6b0*/  IMAD.X R5, R5, 0x1, R0, P6 ;  /* 0x0000000105057824 */ /* 0x004fe200030e0600 */
[----:B---3--:R-:W-:-:S04]  /*2b6c0*/  IADD3 R4, P6, R4, R11, RZ ;  /* 0x0000000b04047210 */ /* 0x008fc80007fde0ff */
[----:B------:R-:W-:Y:S01]  /*2b6d0*/  STL [R1+0xc70], R5 ;  /* 0x000c700501007387 */ /* 0x000fe20000100800 */
[----:B------:R-:W-:Y:S02]  /*2b6e0*/  STL [R1+0xc44], R4 ;  /* 0x000c440401007387 */ /* 0x000fe40000100800 */
[----:B------:R-:W-:Y:S02]  /*2b6f0*/  STL [R1+0xc68], R6 ;  /* 0x000c680601007387 */ /* 0x000fe40000100800 */
[----:B------:R-:W-:Y:S01]  /*2b700*/  STL [R1+0xc3c], R7 ;  /* 0x000c3c0701007387 */ /* 0x000fe20000100800 */
[----:B------:R-:W-:Y:S01]  /*2b710*/  STL [R1+0xc60], R26 ;  /* 0x000c601a01007387 */ /* 0x000fe20000100800 */
[----:B------:R-:W-:Y:S02]  /*2b720*/  STL [R1+0xc34], R27 ;  /* 0x000c341b01007387 */ /* 0x000fe40000100800 */
        /* <DEDUP_REMOVED lines=17> */
[----:B------:R-:W-:-:S02]  /*2b840*/  IMAD.X R25, R25, 0x1, R0, P6 ;  /* 0x0000000119197824 */ /* 0x000fc400030e0600 */
[----:B------:R-:W-:Y:S01]  /*2b850*/  STL [R1+0xbf4], R17 ;  /* 0x000bf41101007387 */ /* 0x000fe20000100800 */
[-C--:B------:R-:W-:Y:S01]  /*2b860*/  IADD3 R28, P6, R28, R11.reuse, RZ ;  /* 0x0000000b1c1c7210 */ /* 0x080fe20007fde0ff */
[----:B------:R-:W-:Y:S01]  /*2b870*/  STL [R1+0xc18], R16 ;  /* 0x000c181001007387 */ /* 0x000fe20000100800 */
[----:B------:R-:W-:Y:S02]  /*2b880*/  STL [R1+0xbec], R29 ;  /* 0x000bec1d01007387 */ /* 0x000fe40000100800 */
[----:B------:R0:W-:Y:S02]  /*2b890*/  STL [R1+0x1214], R0 ;  /* 0x0012140001007387 */ /* 0x0001e40000100800 */
[----:B------:R-:W-:Y:S01]  /*2b8a0*/  STL [R1+0xc10], R25 ;  /* 0x000c101901007387 */ /* 0x000fe20000100800 */
        /* <DEDUP_REMOVED lines=8> */
[----:B--2---:R-:W-:-:S03]  /*2b930*/  IADD3 R0, P1, R0, R11, RZ ;  /* 0x0000000b00007210 */ /* 0x004fc60007f3e0ff */
        /* <DEDUP_REMOVED lines=1365> */
[----:B------:R-:W-:Y:S01]  /*30e90*/  IADD3 R14, P3, R14, UR8, RZ ;  /* 0x000000080e0e7c10 */ /* 0x000fe2000ff7e0ff */
[--C-:B------:R-:W-:Y:S01]  /*30ea0*/  IMAD.X R15, R15, 0x1, R0.reuse, P4 ;  /* 0x000000010f0f7824 */ /* 0x100fe200020e0600 */
[----:B------:R-:W-:Y:S01]  /*30eb0*/  IADD3 R19, P4, R19, UR8, RZ ;  /* 0x0000000813137c10 */ /* 0x000fe2000ff9e0ff */
[--C-:B------:R-:W-:Y:S01]  /*30ec0*/  IMAD.X R18, R18, 0x1, R0.reuse, P5 ;  /* 0x0000000112127824 */ /* 0x100fe200028e0600 */
[----:B------:R-:W-:Y:S01]  /*30ed0*/  IADD3 R17, P5, R17, UR8, RZ ;  /* 0x0000000811117c10 */ /* 0x000fe2000ffbe0ff */
[--C-:B------:R-:W-:Y:S01]  /*30ee0*/  IMAD.X R16, R16, 0x1, R0.reuse, P6 ;  /* 0x0000000110107824 */ /* 0x100fe200030e0600 */
[----:B------:R-:W-:Y:S01]  /*30ef0*/  IADD3 R29, P6, R29, UR8, RZ ;  /* 0x000000081d1d7c10 */ /* 0x000fe2000ffde0ff */
[----:B--2---:R-:W-:Y:S01]  /*30f00*/  IMAD.X R5, R5, 0x1, R0, P1 ;  /* 0x0000000105057824 */ /* 0x004fe200008e0600 */
[----:B---3--:R-:W-:-:S04]  /*30f10*/  IADD3 R4, P1, R4, R11, RZ ;  /* 0x0000000b04047210 */ /* 0x008fc80007f3e0ff */
[----:B------:R0:W-:Y:S01]  /*30f20*/  STL [R1+0xd5c], R5 ;  /* 0x000d5c0501007387 */ /* 0x0001e20000100800 */
        /* <DEDUP_REMOVED lines=25> */
[----:B0-----:R-:W2:Y:S02]  /*310c0*/  LDL.LU R5, [R1+0xf48] ;  /* 0x000f480001057983 */ /* 0x001ea40000300800 */
[----:B------:R-:W-:Y:S01]  /*310d0*/  IMAD.X R25, R25, 0x1, R0, P1 ;  /* 0x0000000119197824 */ /* 0x000fe200008e0600 */
[----:B------:R-:W-:-:S04]  /*310e0*/  IADD3 R28, P1, R28, UR8, RZ ;  /* 0x000000081c1c7c10 */ /* 0x000fc8000ff3e0ff */
[----:B------:R-:W-:Y:S01]  /*310f0*/  STL [R1+0x5d4], R25 ;  /* 0x0005d41901007387 */ /* 0x000fe20000100800 */
[----:B------:R-:W-:-:S03]  /*31100*/  IMAD.X R24, R24, 0x1, R0, P2 ;  /* 0x0000000118187824 */ /* 0x000fc600010e0600 */
[----:B--2---:R0:W-:Y:S01]  /*31110*/  STL [R1+0x1134], R5 ;  /* 0x0011340501007387 */ /* 0x0041e20000100800 */
[----:B------:R1:W-:Y:S03]  /*31120*/  STL [R1+0xf50], R28 ;  /* 0x000f501c01007387 */ /* 0x0003e60000100800 */
[----:B0-----:R-:W2:Y:S01]  /*31130*/  LDL.LU R5, [R1+0xf4c] ;  /* 0x000f4c0001057983 */ /* 0x001ea20000300800 */
[----:B------:R0:W-:Y:S02]  /*31140*/  STL [R1+0x5cc], R24 ;  /* 0x0005cc1801007387 */ /* 0x0001e40000100800 */
[----:B------:R-:W3:Y:S02]  /*31150*/  LDL.LU R4, [R1+0xdd0] ;  /* 0x000dd00001047983 */ /* 0x000ee40000300800 */
[----:B------:R-:W4:Y:S01]  /*31160*/  LDL.LU R6, [R1+0xf40] ;  /* 0x000f400001067983 */ /* 0x000f220000300800 */
[----:B------:R-:W3:Y:S01]  /*31170*/  LDL.LU R7, [R1+0xdcc] ;  /* 0x000dcc0001077983 */ /* 0x000ee20000300800 */
[----:B------:R-:W3:Y:S02]  /*31180*/  LDL.LU R26, [R1+0xf38] ;  /* 0x000f3800011a7983 */ /* 0x000ee40000300800 */
[----:B------:R-:W3:Y:S02]  /*31190*/  LDL.LU R27, [R1+0xdc8] ;  /* 0x000dc800011b7983 */ /* 0x000ee40000300800 */
[----:B------:R-:W3:Y:S01]  /*311a0*/  LDL.LU R20, [R1+0xf30] ;  /* 0x000f300001147983 */ /* 0x000ee20000300800 */
        /* <DEDUP_REMOVED lines=19> */
[----:B-1----:R-:W4:Y:S01]  /*312e0*/  LDL.LU R28, [R1+0xee0] ;  /* 0x000ee000011c7983 */ /* 0x002f220000300800 */
[----:B0-----:R-:W4:Y:S01]  /*312f0*/  LDL.LU R24, [R1+0xf04] ;  /* 0x000f040001187983 */ /* 0x001f220000300800 */
[----:B------:R0:W-:Y:S03]  /*31300*/  STL [R1+0x1118], R0 ;  /* 0x0011180001007387 */ /* 0x0001e60000100800 */
[----:B0-----:R-:W4:Y:S01]  /*31310*/  LDL.LU R0, [R1+0x5c8] ;  /* 0x0005c80001007983 */ /* 0x001f220000300800 */
[----:B--2---:R-:W-:-:S05]  /*31320*/  IADD3 R5, P2, R5, UR8, RZ ;  /* 0x0000000805057c10 */ /* 0x004fca000ff5e0ff */
[----:B------:R0:W-:Y:S04]  /*31330*/  STL [R1+0xf4c], R5 ;  /* 0x000f4c0501007387 */ /* 0x0001e80000100800 */
[----:B0-----:R-:W2:Y:S01]  /*31340*/  LDL.LU R5, [R1+0x1134] ;  /* 0x0011340001057983 */ /* 0x001ea20000300800 */
[----:B---3--:R-:W-:Y:S01]  /*31350*/  IADD3.X R4, R4, UR5, RZ, P4, !PT ;  /* 0x0000000504047c10 */ /* 0x008fe2000a7fe4ff */
[----:B----4-:R-:W-:Y:S01]  /*31360*/  IADD3 R6, P4, R6, UR8, RZ ;  /* 0x0000000806067c10 */ /* 0x010fe2000ff9e0ff */
[----:B------:R-:W-:Y:S01]  /*31370*/  IADD3.X R7, R7, UR5, RZ, P5, !PT ;  /* 0x0000000507077c10 */ /* 0x000fe2000affe4ff */
[----:B------:R-:W-:Y:S01]  /*31380*/  IADD3 R26, P5, R26, UR8, RZ ;  /* 0x000000081a1a7c10 */ /* 0x000fe2000ffbe0ff */
[----:B------:R-:W-:Y:S01]  /*31390*/  IADD3.X R27, R27, UR5, RZ, P6, !PT ;  /* 0x000000051b1b7c10 */ /* 0x000fe2000b7fe4ff */
[----:B------:R-:W-:Y:S01]  /*313a0*/  IADD3 R20, P6, R20, UR8, RZ ;  /* 0x0000000814147c10 */ /* 0x000fe2000ffde0ff */
[----:B------:R-:W-:Y:S01]  /*313b0*/  IADD3.X R21, R21, UR5, RZ, P1, !PT ;  /* 0x0000000515157c10 */ /* 0x000fe20008ffe4ff */
[----:B------:R-:W-:Y:S01]  /*313c0*/  IADD3 R22, P1, R22, UR8, RZ ;  /* 0x0000000816167c10 */ /* 0x000fe2000ff3e0ff */
[----:B------:R-:W-:Y:S01]  /*313d0*/  IADD3.X R23, R23, UR5, RZ, P2, !PT ;  /* 0x0000000517177c10 */ /* 0x000fe200097fe4ff */
[----:B------:R-:W-:Y:S01]  /*313e0*/  IADD3 R9, P2, R9, UR8, RZ ;  /* 0x0000000809097c10 */ /* 0x000fe2000ff5e0ff */
[----:B------:R-:W-:-:S05]  /*313f0*/  IADD3.X R0, R0, UR5, RZ, P3, !PT ;  /* 0x0000000500007c10 */ /* 0x000fca0009ffe4ff */
[----:B------:R0:W-:Y:S01]  /*31400*/  STL [R1+0x5c8], R0 ;  /* 0x0005c80001007387 */ /* 0x0001e20000100800 */
        /* <DEDUP_REMOVED lines=10> */
[----:B--2---:R-:W-:-:S05]  /*314b0*/  IADD3 R5, P3, R5, UR8, RZ ;  /* 0x0000000805057c10 */ /* 0x004fca000ff7e0ff */
[----:B------:R-:W-:Y:S01]  /*314c0*/  STL [R1+0xf48], R5 ;  /* 0x000f480501007387 */ /* 0x000fe20000100800 */
[----:B------:R-:W-:Y:S02]  /*314d0*/  STL [R1+0xdd0], R4 ;  /* 0x000dd00401007387 */ /* 0x000fe40000100800 */
[----:B------:R-:W-:Y:S02]  /*314e0*/  STL [R1+0xf40], R6 ;  /* 0x000f400601007387 */ /* 0x000fe40000100800 */
[----:B------:R-:W-:Y:S01]  /*314f0*/  STL [R1+0xdcc], R7 ;  /* 0x000dcc0701007387 */ /* 0x000fe20000100800 */
[----:B------:R-:W-:Y:S01]  /*31500*/  STL [R1+0xf38], R26 ;  /* 0x000f381a01007387 */ /* 0x000fe20000100800 */
[----:B------:R-:W-:Y:S02]  /*31510*/  STL [R1+0xdc8], R27 ;  /* 0x000dc81b01007387 */ /* 0x000fe40000100800 */
[----:B------:R-:W-:Y:S01]  /*31520*/  STL [R1+0xf30], R20 ;  /* 0x000f301401007387 */ /* 0x000fe20000100800 */
[----:B------:R-:W-:Y:S01]  /*31530*/  IADD3.X R8, R8, UR5, RZ, P3, !PT ;  /* 0x0000000508087c10 */ /* 0x000fe20009ffe4ff */
[----:B------:R-:W-:Y:S01]  /*31540*/  STL [R1+0xdc4], R21 ;  /* 0x000dc41501007387 */ /* 0x000fe20000100800 */
[----:B------:R-:W-:Y:S01]  /*31550*/  IADD3 R3, P3, R3, UR8, RZ ;  /* 0x0000000803037c10 */ /* 0x000fe2000ff7e0ff */
        /* <DEDUP_REMOVED lines=11> */
[----:B------:R-:W-:Y:S01]  /*31610*/  IADD3.X R16, R16, UR5, RZ, P3, !PT ;  /* 0x0000000510107c10 */ /* 0x000fe20009ffe4ff */
[----:B------:R-:W-:Y:S01]  /*31620*/  STL [R1+0xf24], R15 ;  /* 0x000f240f01007387 */ /* 0x000fe20000100800 */
[----:B------:R-:W-:Y:S01]  /*31630*/  IADD3 R29, P3, R29, UR8, RZ ;  /* 0x000000081d1d7c10 */ /* 0x000fe2000ff7e0ff */
[----:B------:R-:W-:Y:S01]  /*31640*/  STL [R1+0xef8], R19 ;  /* 0x000ef81301007387 */ /* 0x000fe20000100800 */
[----:B------:R-:W-:Y:S02]  /*31650*/  STL [R1+0xf1c], R18 ;  /* 0x000f1c1201007387 */ /* 0x000fe40000100800 */
[----:B------:R-:W-:Y:S02]  /*31660*/  STL [R1+0xef0], R17 ;  /* 0x000ef01101007387 */ /* 0x000fe40000100800 */
[----:B------:R-:W-:Y:S01]  /*31670*/  STL [R1+0xf14], R16 ;  /* 0x000f141001007387 */ /* 0x000fe20000100800 */
[----:B------:R-:W-:Y:S01]  /*31680*/  STL [R1+0xee8], R29 ;  /* 0x000ee81d01007387 */ /* 0x000fe20000100800 */
[----:B0-----:R-:W2:Y:S01]  /*31690*/  LDL.LU R0, [R1+0xed0] ;  /* 0x000ed00001007983 */ /* 0x001ea20000300800 */
[----:B------:R-:W-:Y:S01]  /*316a0*/  IADD3.X R25, R25, UR5, RZ, P4, !PT ;  /* 0x0000000519197c10 */ /* 0x000fe2000a7fe4ff */
[----:B------:R-:W-:-:S04]  /*316b0*/  IADD3 R28, P4, R28, UR8, RZ ;  /* 0x000000081c1c7c10 */ /* 0x000fc8000ff9e0ff */
[----:B------:R-:W-:Y:S04]  /*316c0*/  STL [R1+0xf0c], R25 ;  /* 0x000f0c1901007387 */ /* 0x000fe80000100800 */
[----:B--2---:R0:W-:Y:S01]  /*316d0*/  STL [R1+0x112c], R0 ;  /* 0x00112c0001007387 */ /* 0x0041e20000100800 */
[----:B------:R-:W-:Y:S03]  /*316e0*/  STL [R1+0xee0], R28 ;  /* 0x000ee01c01007387 */ /* 0x000fe60000100800 */
[----:B0-----:R-:W2:Y:S01]  /*316f0*/  LDL.LU R0, [R1+0xefc] ;  /* 0x000efc0001007983 */ /* 0x001ea20000300800 */
[----:B------:R-:W-:-:S05]  /*31700*/  IADD3.X R24, R24, UR5, RZ, P5, !PT ;  /* 0x0000000518187c10 */ /* 0x000fca000affe4ff */
[----:B------:R-:W-:Y:S04]  /*31710*/  STL [R1+0xf04], R24 ;  /* 0x000f041801007387 */ /* 0x000fe80000100800 */
[----:B--2---:R0:W-:Y:S04]  /*31720*/  STL [R1+0x1130], R0 ;  /* 0x0011300001007387 */ /* 0x0041e80000100800 */
[----:B0-----:R-:W2:Y:S01]  /*31730*/  LDL.LU R0, [R1+0xed8] ;  /* 0x000ed80001007983 */ /* 0x001ea20000300800 */
[----:B------:R-:W3:Y:S02]  /*31740*/  LDL.LU R5, [R1+0xef4] ;  /* 0x000ef40001057983 */ /* 0x000ee40000300800 */
[----:B------:R-:W4:Y:S02]  /*31750*/  LDL.LU R4, [R1+0xec8] ;  /* 0x000ec80001047983 */ /* 0x000f240000300800 */
        /* <DEDUP_REMOVED lines=26> */
[----:B--2---:R-:W-:-:S05]  /*31900*/  IADD3 R0, P5, R0, UR8, RZ ;  /* 0x0000000800007c10 */ /* 0x004fca000ffbe0ff */
[----:B------:R0:W-:Y:S04]  /*31910*/  STL [R1+0xed8], R0 ;  /* 0x000ed80001007387 */ /* 0x0001e80000100800 */
[----:B0-----:R-:W2:Y:S02]  /*31920*/  LDL.LU R0, [R1+0x1130] ;  /* 0x0011300001007983 */ /* 0x001ea40000300800 */
[----:B--2---:R-:W-:-:S05]  /*31930*/  IADD3.X R0, R0, UR5, RZ, P6, !PT ;  /* 0x0000000500007c10 */ /* 0x004fca000b7fe4ff */
        /* <DEDUP_REMOVED lines=22> */
[----:B------:R-:W-:-:S02]  /*31aa0*/  IADD3.X R29, R29, UR5, RZ, P1, !PT ;  /* 0x000000051d1d7c10 */ /* 0x000fc40008ffe4ff */
[----:B--2---:R-:W-:-:S05]  /*31ab0*/  IADD3 R0, P6, R0, UR8, RZ ;  /* 0x0000000800007c10 */ /* 0x004fca000ffde0ff */
[----:B------:R0:W-:Y:S01]  /*31ac0*/  STL [R1+0xed0], R0 ;  /* 0x000ed00001007387 */ /* 0x0001e20000100800 */
        /* <DEDUP_REMOVED lines=28> */
[----:B------:R-:W-:Y:S02]  /*31c90*/  STL [R1+0xe94], R29 ;  /* 0x000e941d01007387 */ /* 0x000fe40000100800 */
[----:B0-----:R-:W2:Y:S01]  /*31ca0*/  LDL.LU R0, [R1+0xe7c] ;  /* 0x000e7c0001007983 */ /* 0x001ea20000300800 */
[----:B------:R-:W-:-:S02]  /*31cb0*/  IADD3 R25, P1, R25, UR8, RZ ;  /* 0x0000000819197c10 */ /* 0x000fc4000ff3e0ff */
[----:B------:R-:W-:-:S03]  /*31cc0*/  IADD3.X R28, R28, UR5, RZ, P2, !PT ;  /* 0x000000051c1c7c10 */ /* 0x000fc600097fe4ff */
[----:B------:R-:W-:Y:S04]  /*31cd0*/  STL [R1+0xe68], R25 ;  /* 0x000e681901007387 */ /* 0x000fe80000100800 */
[----:B--2---:R0:W-:Y:S01]  /*31ce0*/  STL [R1+0x1124], R0 ;  /* 0x0011240001007387 */ /* 0x0041e20000100800 */
[----:B------:R-:W-:Y:S03]  /*31cf0*/  STL [R1+0xe8c], R28 ;  /* 0x000e8c1c01007387 */ /* 0x000fe60000100800 */
[----:B0-----:R-:W2:Y:S01]  /*31d00*/  LDL.LU R0, [R1+0xe58] ;  /* 0x000e580001007983 */ /* 0x001ea20000300800 */
[----:B------:R-:W-:-:S05]  /*31d10*/  IADD3 R24, P2, R24, UR8, RZ ;  /* 0x0000000818187c10 */ /* 0x000fca000ff5e0ff */
        /* <DEDUP_REMOVED lines=31> */
[----:B--2---:R-:W-:-:S05]  /*31f10*/  IADD3.X R0, R0, UR5, RZ, P3, !PT ;  /* 0x0000000500007c10 */ /* 0x004fca0009ffe4ff */
[----:B------:R0:W-:Y:S04]  /*31f20*/  STL [R1+0xe84], R0 ;  /* 0x000e840001007387 */ /* 0x0001e80000100800 */
[----:B0-----:R-:W2:Y:S02]  /*31f30*/  LDL.LU R0, [R1+0x1128] ;  /* 0x0011280001007983 */ /* 0x001ea40000300800 */
[----:B--2---:R-:W-:-:S05]  /*31f40*/  IADD3 R0, P3, R0, UR8, RZ ;  /* 0x0000000800007c10 */ /* 0x004fca000ff7e0ff */
[----:B------:R0:W-:Y:S04]  /*31f50*/  STL [R1+0xe58], R0 ;  /* 0x000e580001007387 */ /* 0x0001e80000100800 */
[----:B0-----:R-:W2:Y:S01]  /*31f60*/  LDL.LU R0, [R1+0x1124] ;  /* 0x0011240001007983 */ /* 0x001ea20000300800 */
[----:B----4-:R-:W-:Y:S01]  /*31f70*/  IADD3.X R4, R4, UR5, RZ, P5, !PT ;  /* 0x0000000504047c10 */ /* 0x010fe2000affe4ff */
[----:B---3--:R-:W-:Y:S01]  /*31f80*/  IADD3 R6, P5, R6, UR8, RZ ;  /* 0x0000000806067c10 */ /* 0x008fe2000ffbe0ff */
        /* <DEDUP_REMOVED lines=18> */
[----:B--2---:R-:W-:Y:S01]  /*320b0*/  IADD3.X R0, R0, UR5, RZ, P4, !PT ;  /* 0x0000000500007c10 */ /* 0x004fe2000a7fe4ff */
[----:B------:R-:W-:-:S04]  /*320c0*/  IADD3 R5, P4, R5, UR8, RZ ;  /* 0x0000000805057c10 */ /* 0x000fc8000ff9e0ff */
[----:B------:R0:W-:Y:S01]  /*320d0*/  STL [R1+0xe7c], R0 ;  /* 0x000e7c0001007387 */ /* 0x0001e20000100800 */
[----:B------:R-:W-:Y:S02]  /*320e0*/  STL [R1+0xe50], R5 ;  /* 0x000e500501007387 */ /* 0x000fe40000100800 */
[----:B------:R-:W-:Y:S02]  /*320f0*/  STL [R1+0xe74], R4 ;  /* 0x000e740401007387 */ /* 0x000fe40000100800 */
[----:B------:R-:W-:Y:S01]  /*32100*/  STL [R1+0xe48], R6 ;  /* 0x000e480601007387 */ /* 0x000fe20000100800 */
[----:B------:R-:W-:Y:S01]  /*32110*/  STL [R1+0xe6c], R7 ;  /* 0x000e6c0701007387 */ /* 0x000fe20000100800 */
[----:B------:R-:W-:Y:S02]  /*32120*/  STL [R1+0xe40], R26 ;  /* 0x000e401a01007387 */ /* 0x000fe40000100800 */
        /* <DEDUP_REMOVED lines=75> */
[----:B------:R-:W-:-:S02]  /*325e0*/  IADD3.X R19, R19, UR5, RZ, P5, !PT ;  /* 0x0000000513137c10 */ /* 0x000fc4000affe4ff */
[----:B--2---:R-:W-:-:S05]  /*325f0*/  IADD3 R0, P1, R0, UR8, RZ ;  /* 0x0000000800007c10 */ /* 0x004fca000ff3e0ff */
[----:B------:R0:W-:Y:S04]  /*32600*/  STL [R1+0xf7c], R0 ;  /* 0x000f7c0001007387 */ /* 0x0001e80000100800 */
[----:B0-----:R0:W5:Y:S01]  /*32610*/  LDL.LU R0, [R1+0x1118] ;  /* 0x0011180001007983 */ /* 0x0011620000300800 */
[----:B------:R1:W-:Y:S03]  /*32620*/  STL [R1+0xdfc], R4 ;  /* 0x000dfc0401007387 */ /* 0x0003e60000100800 */
[----:B-1----:R0:W5:Y:S01]  /*32630*/  LDL.LU R4, [R1+0x1114] ;  /* 0x0011140001047983 */ /* 0x0021620000300800 */
[----:B------:R1:W-:Y:S03]  /*32640*/  STL [R1+0xf84], R5 ;  /* 0x000f840501007387 */ /* 0x0003e60000100800 */
[----:B-1----:R0:W5:Y:S01]  /*32650*/  LDL.LU R5, [R1+0x1110] ;  /* 0x0011100001057983 */ /* 0x0021620000300800 */
[----:B------:R1:W-:Y:S03]  /*32660*/  STL [R1+0xdf4], R9 ;  /* 0x000df40901007387 */ /* 0x0003e60000100800 */
[----:B-1----:R-:W2:Y:S01]  /*32670*/  LDL.LU R9, [R1+0x110c] ;  /* 0x00110c0001097983 */ /* 0x002ea20000300800 */
[----:B------:R1:W-:Y:S03]  /*32680*/  STL [R1+0xf8c], R8 ;  /* 0x000f8c0801007387 */ /* 0x0003e60000100800 */
[----:B-1----:R-:W3:Y:S01]  /*32690*/  LDL.LU R8, [R1+0x1108] ;  /* 0x0011080001087983 */ /* 0x002ee20000300800 */
[----:B------:R1:W-:Y:S03]  /*326a0*/  STL [R1+0xdf0], R3 ;  /* 0x000df00301007387 */ /* 0x0003e60000100800 */
[----:B-1----:R-:W4:Y:S01]  /*326b0*/  LDL.LU R3, [R1+0x1104] ;  /* 0x0011040001037983 */ /* 0x002f220000300800 */
[----:B------:R1:W-:Y:S03]  /*326c0*/  STL [R1+0xf94], R2 ;  /* 0x000f940201007387 */ /* 0x0003e60000100800 */
[----:B-1----:R-:W2:Y:S01]  /*326d0*/  LDL.LU R2, [R1+0x1100] ;  /* 0x0011000001027983 */ /* 0x002ea20000300800 */
[----:B------:R-:W-:-:S02]  /*326e0*/  IADD3 R18, P5, R18, UR8, RZ ;  /* 0x0000000812127c10 */ /* 0x000fc4000ffbe0ff */
[----:B------:R-:W-:Y:S01]  /*326f0*/  IADD3.X R17, R17, UR5, RZ, P6, !PT ;  /* 0x0000000511117c10 */ /* 0x000fe2000b7fe4ff */
[----:B------:R1:W-:Y:S01]  /*32700*/  STL [R1+0xdec], R19 ;  /* 0x000dec1301007387 */ /* 0x0003e20000100800 */
[----:B------:R-:W-:Y:S02]  /*32710*/  IADD3 R16, P6, R16, UR8, RZ ;  /* 0x0000000810107c10 */ /* 0x000fe4000ffde0ff */
[----:B------:R-:W-:Y:S01]  /*32720*/  IADD3.X R25, R25, UR5, RZ, P1, !PT ;  /* 0x0000000519197c10 */ /* 0x000fe20008ffe4ff */
[----:B------:R-:W-:Y:S01]  /*32730*/  IADD3 R29, P1, R29, UR8, RZ ;  /* 0x000000081d1d7c10 */ /* 0x000fe2000ff3e0ff */
[----:B------:R-:W-:Y:S01]  /*32740*/  IADD3.X R24, R24, UR5, RZ, P2, !PT ;  /* 0x0000000518187c10 */ /* 0x000fe200097fe4ff */
[----:B-1----:R0:W5:Y:S01]  /*32750*/  LDL.LU R19, [R1+0x10fc] ;  /* 0x0010fc0001137983 */ /* 0x0021620000300800 */
[----:B------:R1:W-:Y:S01]  /*32760*/  STL [R1+0xf9c], R18 ;  /* 0x000f9c1201007387 */ /* 0x0003e20000100800 */
[----:B------:R-:W-:Y:S02]  /*32770*/  IADD3 R28, P2, R28, UR8, RZ ;  /* 0x000000081c1c7c10 */ /* 0x000fe4000ff5e0ff */
[----:B------:R-:W-:Y:S01]  /*32780*/  IADD3.X R6, R6, UR5, RZ, P3, !PT ;  /* 0x0000000506067c10 */ /* 0x000fe20009ffe4ff */
[----:B-1----:R0:W5:Y:S01]  /*32790*/  LDL.LU R18, [R1+0x10f8] ;  /* 0x0010f80001127983 */ /* 0x0021620000300800 */
[----:B------:R1:W-:Y:S01]  /*327a0*/  STL [R1+0xde8], R17 ;  /* 0x000de81101007387 */ /* 0x0003e20000100800 */
[----:B------:R-:W-:-:S02]  /*327b0*/  IADD3 R7, P3, R7, UR8, RZ ;  /* 0x0000000807077c10 */ /* 0x000fc4000ff7e0ff */
[----:B------:R-:W-:Y:S01]  /*327c0*/  IADD3.X R26, R26, UR5, RZ, P4, !PT ;  /* 0x000000051a1a7c10 */ /* 0x000fe2000a7fe4ff */
[----:B-1----:R0:W5:Y:S01]  /*327d0*/  LDL.LU R17, [R1+0x10f4] ;  /* 0x0010f40001117983 */ /* 0x0021620000300800 */
[----:B------:R1:W-:Y:S01]  /*327e0*/  STL [R1+0xfb8], R16 ;  /* 0x000fb81001007387 */ /* 0x0003e20000100800 */
[----:B------:R-:W-:Y:S02]  /*327f0*/  IADD3 R27, P4, R27, UR8, RZ ;  /* 0x000000081b1b7c10 */ /* 0x000fe4000ff9e0ff */
        /* <DEDUP_REMOVED lines=11> */
[----:B------:R-:W-:Y:S02]  /*328b0*/  IADD3.X R11, R11, UR5, RZ, P2, !PT ;  /* 0x000000050b0b7c10 */ /* 0x000fe400097fe4ff */
[----:B------:R-:W-:Y:S01]  /*328c0*/  IADD3.X R12, R12, UR5, RZ, P3, !PT ;  /* 0x000000050c0c7c10 */ /* 0x000fe20009ffe4ff */
[----:B-1----:R0:W5:Y:S01]  /*328d0*/  LDL.LU R24, [R1+0x10e4] ;  /* 0x0010e40001187983 */ /* 0x0021620000300800 */
[----:B------:R1:W-:Y:S01]  /*328e0*/  STL [R1+0xfb0], R28 ;  /* 0x000fb01c01007387 */ /* 0x0003e20000100800 */
[----:B------:R-:W-:Y:S02]  /*328f0*/  IADD3.X R13, R13, UR5, RZ, P4, !PT ;  /* 0x000000050d0d7c10 */ /* 0x000fe4000a7fe4ff */
[----:B------:R-:W-:Y:S01]  /*32900*/  IADD3.X R14, R14, UR5, RZ, P5, !PT ;  /* 0x000000050e0e7c10 */ /* 0x000fe2000affe4ff */
[----:B-1----:R0:W5:Y:S01]  /*32910*/  LDL.LU R28, [R1+0x10e0] ;  /* 0x0010e000011c7983 */ /* 0x0021620000300800 */
[----:B------:R-:W-:Y:S02]  /*32920*/  STL [R1+0xddc], R6 ;  /* 0x000ddc0601007387 */ /* 0x000fe40000100800 */
[----:B------:R3:W-:Y:S02]  /*32930*/  STL [R1+0xfac], R7 ;  /* 0x000fac0701007387 */ /* 0x0007e40000100800 */
[----:B------:R0:W-:Y:S01]  /*32940*/  STL [R1+0xdd8], R26 ;  /* 0x000dd81a01007387 */ /* 0x0001e20000100800 */
[----:B------:R0:W-:Y:S01]  /*32950*/  STL [R1+0xfa8], R27 ;  /* 0x000fa81b01007387 */ /* 0x0001e20000100800 */
[----:B------:R0:W-:Y:S02]  /*32960*/  STL [R1+0xf60], R20 ;  /* 0x000f601401007387 */ /* 0x0001e40000100800 */
[----:B------:R0:W-:Y:S02]  /*32970*/  STL [R1+0xfa4], R21 ;  /* 0x000fa41501007387 */ /* 0x0001e40000100800 */
[----:B------:R0:W-:Y:S01]  /*32980*/  STL [R1+0xf68], R22 ;  /* 0x000f681601007387 */ /* 0x0001e20000100800 */
[----:B------:R0:W-:Y:S01]  /*32990*/  STL [R1+0xfa0], R23 ;  /* 0x000fa01701007387 */ /* 0x0001e20000100800 */
[----:B------:R0:W-:Y:S02]  /*329a0*/  STL [R1+0xf70], R10 ;  /* 0x000f700a01007387 */ /* 0x0001e40000100800 */
[----:B------:R0:W-:Y:S01]  /*329b0*/  STL [R1+0xf78], R11 ;  /* 0x000f780b01007387 */ /* 0x0001e20000100800 */
[----:B------:R-:W-:Y:S01]  /*329c0*/  IADD3.X R15, R15, UR5, RZ, P6, !PT ;  /* 0x000000050f0f7c10 */ /* 0x000fe2000b7fe4ff */
[----:B------:R0:W-:Y:S01]  /*329d0*/  STL [R1+0xf80], R12 ;  /* 0x000f800c01007387 */ /* 0x0001e20000100800 */
[----:B------:R0:W-:Y:S02]  /*329e0*/  STL [R1+0xf88], R13 ;  /* 0x000f880d01007387 */ /* 0x0001e40000100800 */
[----:B------:R0:W-:Y:S02]  /*329f0*/  STL [R1+0xf90], R14 ;  /* 0x000f900e01007387 */ /* 0x0001e40000100800 */
[----:B---3--:R-:W-:-:S02]  /*32a00*/  IMAD.MOV.U32 R7, RZ, RZ, R8 ;  /* 0x000000ffff077224 */ /* 0x008fc400078e0008 */
[----:B--2---:R-:W-:Y:S02]  /*32a10*/  IMAD.MOV.U32 R6, RZ, RZ, R2 ;  /* 0x000000ffff067224 */ /* 0x004fe400078e0002 */
[----:B----4-:R-:W-:Y:S02]  /*32a20*/  IMAD.MOV.U32 R2, RZ, RZ, R3 ;  /* 0x000000ffff027224 */ /* 0x010fe400078e0003 */
[----:B------:R-:W-:-:S05]  /*32a30*/  IMAD.MOV.U32 R3, RZ, RZ, R9 ;  /* 0x000000ffff037224 */ /* 0x000fca00078e0009 */
[----:B------:R0:W-:Y:S01]  /*32a40*/  STL.64 [R1+0x390], R2 ;  /* 0x0003900201007387 */ /* 0x0001e20000100a00 */
[----:B------:R0:W-:Y:S02]  /*32a50*/  STL [R1+0xf98], R15 ;  /* 0x000f980f01007387 */ /* 0x0001e40000100800 */
[----:B------:R0:W-:Y:S01]  /*32a60*/  STL.64 [R1+0x398], R6 ;  /* 0x0003980601007387 */ /* 0x0001e20000100a00 */
[----:B------:R-:W-:Y:S01]  /*32a70*/  @!P0 CALL.REL.NOINC `(.L_x_2) ;  /* 0x0000001000008944 */ /* 0x000fe20003c00000 */
[----:B------:R-:W-:Y:S05]  /*32a80*/  BRA `(.L_x_3) ;  /* 0xfffd9e2000007947 */ /* 0x000fea000383ffff */
.L_x_2:
[----:B-----5:R-:W2:Y:S04]  /*32a90*/  LDL.LU R0, [R1+0x1c0] ;  /* 0x0001c00001007983 */ /* 0x020ea80000300800 */
[----:B--2---:R1:W-:Y:S04]  /*32aa0*/  STL [R1+0x1174], R0 ;  /* 0x0011740001007387 */ /* 0x0043e80000100800 */
[----:B-1----:R-:W2:Y:S04]  /*32ab0*/  LDL.LU R0, [R1+0x1cc] ;  /* 0x0001cc0001007983 */ /* 0x002ea80000300800 */
        /* <DEDUP_REMOVED lines=31> */
[----:B0-----:R-:W2:Y:S01]  /*32cb0*/  LDL.LU R3, [R1+0x174] ;  /* 0x0001740001037983 */ /* 0x001ea20000300800 */
[----:B-1----:R-:W-:-:S03]  /*32cc0*/  IMAD.MOV.U32 R0, RZ, RZ, R5 ;  /* 0x000000ffff007224 */ /* 0x002fc600078e0005 */
[----:B--2---:R0:W-:Y:S04]  /*32cd0*/  STL [R1+0x117c], R3 ;  /* 0x00117c0301007387 */ /* 0x0041e80000100800 */
[----:B0-----:R-:W2:Y:S04]  /*32ce0*/  LDL.LU R3, [R1+0x214] ;  /* 0x0002140001037983 */ /* 0x001ea80000300800 */
        /* <DEDUP_REMOVED lines=29> */
[----:B------:R-:W2:Y:S04]  /*32ec0*/  LDL.LU R9, [R1+0x170] ;  /* 0x0001700001097983 */ /* 0x000ea80000300800 */
[----:B------:R-:W3:Y:S01]  /*32ed0*/  LDL.LU R2, [R1+0x1d4] ;  /* 0x0001d40001027983 */ /* 0x000ee20000300800 */
[----:B0-----:R-:W-:-:S03]  /*32ee0*/  IMAD.MOV.U32 R3, RZ, RZ, R4 ;  /* 0x000000ffff037224 */ /* 0x001fc600078e0004 */
[----:B------:R-:W3:Y:S04]  /*32ef0*/  LDL.LU R8, [R1+0x1d0] ;  /* 0x0001d00001087983 */ /* 0x000ee80000300800 */
[----:B------:R-:W4:Y:S04]  /*32f00*/  LDL.LU R4, [R1+0x1e4] ;  /* 0x0001e40001047983 */ /* 0x000f280000300800 */
[----:B------:R-:W4:Y:S04]  /*32f10*/  LDL.LU R5, [R1+0x1e0] ;  /* 0x0001e00001057983 */ /* 0x000f280000300800 */
[----:B------:R-:W2:Y:S04]  /*32f20*/  LDL.LU R6, [R1+0x1fc] ;  /* 0x0001fc0001067983 */ /* 0x000ea80000300800 */
        /* <DEDUP_REMOVED lines=13> */
[----:B------:R0:W-:Y:S04]  /*33000*/  STL [R1+0x10fc], R19 ;  /* 0x0010fc1301007387 */ /* 0x0001e80000100800 */
[----:B0-----:R-:W2:Y:S04]  /*33010*/  LDL.LU R19, [R1+0x1c4] ;  /* 0x0001c40001137983 */ /* 0x001ea80000300800 */
[----:B------:R0:W-:Y:S01]  /*33020*/  STL [R1+0x10f8], R18 ;  /* 0x0010f81201007387 */ /* 0x0001e20000100800 */
[----:B------:R-:W-:-:S03]  /*33030*/  F2FP.PACK_AB R0, R3, R0 ;  /* 0x000000000300723e */ /* 0x000fc600000000ff */
        /* <DEDUP_REMOVED lines=13> */
[----:B------:R-:W2:Y:S04]  /*33110*/  LDL.LU R3, [R1+0x11f4] ;  /* 0x0011f40001037983 */ /* 0x000ea80000300800 */
[----:B------:R0:W-:Y:S04]  /*33120*/  STL [R1+0x9c], R0 ;  /* 0x00009c0001007387 */ /* 0x0001e80000100800 */
[----:B0-----:R-:W2:Y:S02]  /*33130*/  LDL.LU R0, [R1+0x11f0] ;  /* 0x0011f00001007983 */ /* 0x001ea40000300800 */
[----:B--2---:R-:W-:-:S02]  /*33140*/  F2FP.PACK_AB R0, R3, R0 ;  /* 0x000000000300723e */ /* 0x004fc400000000ff */
        /* <DEDUP_REMOVED lines=60> */
[----:B------:R-:W2:Y:S01]  /*33510*/  LDL.LU R0, [R1+0x1174] ;  /* 0x0011740001007983 */ /* 0x000ea20000300800 */
[----:B------:R-:W-:-:S03]  /*33520*/  F2FP.PACK_AB R17, R17, R18 ;  /* 0x000000121111723e */ /* 0x000fc600000000ff */
[----:B------:R0:W-:Y:S02]  /*33530*/  STL [R1+0x5c], R28 ;  /* 0x00005c1c01007387 */ /* 0x0001e40000100800 */
[----:B0-----:R-:W-:Y:S02]  /*33540*/  F2FP.PACK_AB R28, R24, R29 ;  /* 0x0000001d181c723e */ /* 0x001fe400000000ff */
[----:B------:R-:W-:-:S03]  /*33550*/  F2FP.PACK_AB R24, R25, R16 ;  /* 0x000000101918723e */ /* 0x000fc600000000ff */
[----:B------:R-:W-:Y:S04]  /*33560*/  STL [R1+0x58], R28 ;  /* 0x0000581c01007387 */ /* 0x000fe80000100800 */
[----:B------:R-:W-:Y:S04]  /*33570*/  STL [R1+0x54], R24 ;  /* 0x0000541801007387 */ /* 0x000fe80000100800 */
[----:B------:R-:W-:Y:S01]  /*33580*/  STL [R1+0x50], R17 ;  /* 0x0000501101007387 */ /* 0x000fe20000100800 */
[----:B--2---:R-:W-:Y:S02]  /*33590*/  F2FP.PACK_AB R16, R19, R0 ;  /* 0x000000001310723e */ /* 0x004fe400000000ff */
[----:B------:R-:W-:-:S02]  /*335a0*/  F2FP.PACK_AB R0, R3, R9 ;  /* 0x000000090300723e */ /* 0x000fc400000000ff */
[----:B---3--:R-:W-:Y:S01]  /*335b0*/  F2FP.PACK_AB R3, R2, R8 ;  /* 0x000000080203723e */ /* 0x008fe200000000ff */
[----:B------:R-:W-:Y:S01]  /*335c0*/  STL [R1+0x4c], R16 ;  /* 0x00004c1001007387 */ /* 0x000fe20000100800 */
[----:B----4-:R-:W-:-:S03]  /*335d0*/  F2FP.PACK_AB R2, R4, R5 ;  /* 0x000000050402723e */ /* 0x010fc600000000ff */
[----:B------:R0:W-:Y:S04]  /*335e0*/  STL [R1+0x48], R0 ;  /* 0x0000480001007387 */ /* 0x0001e80000100800 */
[----:B------:R1:W-:Y:S01]  /*335f0*/  STL [R1+0x44], R3 ;  /* 0x0000440301007387 */ /* 0x0003e20000100800 */
[----:B0-----:R-:W-:-:S03]  /*33600*/  F2FP.PACK_AB R0, R6, R7 ;  /* 0x000000070600723e */ /* 0x001fc600000000ff */
[----:B------:R0:W-:Y:S01]  /*33610*/  STL [R1+0x40], R2 ;  /* 0x0000400201007387 */ /* 0x0001e20000100800 */
[----:B-1----:R-:W-:-:S03]  /*33620*/  F2FP.PACK_AB R3, R26, R27 ;  /* 0x0000001b1a03723e */ /* 0x002fc600000000ff */
[----:B------:R1:W-:Y:S04]  /*33630*/  STL [R1+0x3c], R0 ;  /* 0x00003c0001007387 */ /* 0x0003e80000100800 */
[----:B------:R2:W-:Y:S01]  /*33640*/  STL [R1+0x38], R3 ;  /* 0x0000380301007387 */ /* 0x0005e20000100800 */
[----:B0-----:R-:W-:Y:S02]  /*33650*/  F2FP.PACK_AB R2, R20, R21 ;  /* 0x000000151402723e */ /* 0x001fe400000000ff */
[----:B-1----:R-:W-:-:S03]  /*33660*/  F2FP.PACK_AB R0, R22, R23 ;  /* 0x000000171600723e */ /* 0x002fc600000000ff */
[----:B------:R0:W-:Y:S01]  /*33670*/  STL [R1+0x34], R2 ;  /* 0x0000340201007387 */ /* 0x0001e20000100800 */
[----:B--2---:R-:W-:-:S03]  /*33680*/  F2FP.PACK_AB R3, R10, R11 ;  /* 0x0000000b0a03723e */ /* 0x004fc600000000ff */
[----:B------:R1:W-:Y:S04]  /*33690*/  STL [R1+0x30], R0 ;  /* 0x0000300001007387 */ /* 0x0003e80000100800 */
[----:B------:R-:W-:Y:S04]  /*336a0*/  STL [R1+0x2c], R3 ;  /* 0x00002c0301007387 */ /* 0x000fe80000100800 */
[----:B------:R-:W2:Y:S01]  /*336b0*/  LDL.LU R7, [R1+0x258] ;  /* 0x0002580001077983 */ /* 0x000ea20000300800 */
[----:B0-----:R-:W-:Y:S02]  /*336c0*/  F2FP.PACK_AB R2, R12, R13 ;  /* 0x0000000d0c02723e */ /* 0x001fe400000000ff */
[----:B-1----:R-:W-:-:S03]  /*336d0*/  F2FP.PACK_AB R0, R14, R15 ;  /* 0x0000000f0e00723e */ /* 0x002fc600000000ff */
        /* <DEDUP_REMOVED lines=20> */
[----:B------:R-:W3:Y:S04]  /*33820*/  LDL.LU R6, [R1+0x278] ;  /* 0x0002780001067983 */ /* 0x000ee80000300800 */
[----:B---3--:R0:W-:Y:S04]  /*33830*/  STL [R1+0x1128], R6 ;  /* 0x0011280601007387 */ /* 0x0081e80000100800 */
[----:B0-----:R-:W3:Y:S04]  /*33840*/  LDL.LU R6, [R1+0x25c] ;  /* 0x00025c0001067983 */ /* 0x001ee80000300800 */
        /* <DEDUP_REMOVED lines=17> */
[----:B0-----:R-:W2:Y:S04]  /*33960*/  LDL.LU R6, [R1+0x244] ;  /* 0x0002440001067983 */ /* 0x001ea80000300800 */
[----:B------:R-:W3:Y:S04]  /*33970*/  LDL.LU R5, [R1+0x2b8] ;  /* 0x0002b80001057983 */ /* 0x000ee80000300800 */
[----:B---3--:R0:W-:Y:S04]  /*33980*/  STL [R1+0x1124], R5 ;  /* 0x0011240501007387 */ /* 0x0081e80000100800 */
[----:B0-----:R-:W3:Y:S04]  /*33990*/  LDL.LU R5, [R1+0x27c] ;  /* 0x00027c0001057983 */ /* 0x001ee80000300800 */
[----:B------:R-:W4:Y:S04]  /*339a0*/  LDL.LU R4, [R1+0x2e8] ;  /* 0x0002e80001047983 */ /* 0x000f280000300800 */
[----:B----4-:R0:W-:Y:S04]  /*339b0*/  STL [R1+0x1120], R4 ;  /* 0x0011200401007387 */ /* 0x0101e80000100800 */
[----:B0-----:R-:W4:Y:S04]  /*339c0*/  LDL.LU R4, [R1+0x2bc] ;  /* 0x0002bc0001047983 */ /* 0x001f280000300800 */
[----:B------:R-:W2:Y:S04]  /*339d0*/  LDL.LU R11, [R1+0x250] ;  /* 0x00025000010b7983 */ /* 0x000ea80000300800 */
[----:B--2---:R0:W-:Y:S04]  /*339e0*/  STL [R1+0x111c], R11 ;  /* 0x00111c0b01007387 */ /* 0x0041e80000100800 */
[----:B0-----:R-:W2:Y:S04]  /*339f0*/  LDL.LU R11, [R1+0x2ec] ;  /* 0x0002ec00010b7983 */ /* 0x001ea80000300800 */
        /* <DEDUP_REMOVED lines=18> */
[----:B------:R-:W2:Y:S01]  /*33b20*/  LDL.LU R19, [R1+0x34c] ;  /* 0x00034c0001137983 */ /* 0x000ea20000300800 */
[----:B------:R-:W-:-:S03]  /*33b30*/  F2FP.PACK_AB R7, R6, R7 ;  /* 0x000000070607723e */ /* 0x000fc600000000ff */
[----:B--2---:R0:W-:Y:S04]  /*33b40*/  STL [R1+0x1100], R19 ;  /* 0x0011001301007387 */ /* 0x0041e80000100800 */
[----:B0-----:R-:W2:Y:S04]  /*33b50*/  LDL.LU R19, [R1+0x33c] ;  /* 0x00033c0001137983 */ /* 0x001ea80000300800 */
        /* <DEDUP_REMOVED lines=50> */
[----:B------:R0:W-:Y:S04]  /*33e80*/  STL [R1], R7 ;  /* 0x0000000701007387 */ /* 0x0001e80000100800 */
[----:B0-----:R-:W2:Y:S02]  /*33e90*/  LDL.LU R7, [R1+0x112c] ;  /* 0x00112c0001077983 */ /* 0x001ea40000300800 */
[----:B--2---:R-:W-:-:S02]  /*33ea0*/  F2FP.PACK_AB R7, R6, R7 ;  /* 0x000000070607723e */ /* 0x004fc400000000ff */
[----:B------:R-:W3:Y:S02]  /*33eb0*/  LDL.LU R6, [R1+0x1128] ;  /* 0x0011280001067983 */ /* 0x000ee40000300800 */
[----:B---3--:R-:W-:Y:S02]  /*33ec0*/  F2FP.PACK_AB R6, R5, R6 ;  /* 0x000000060506723e */ /* 0x008fe400000000ff */
[----:B------:R-:W4:Y:S02]  /*33ed0*/  LDL.LU R5, [R1+0x1124] ;  /* 0x0011240001057983 */ /* 0x000f240000300800 */
[----:B----4-:R-:W-:Y:S02]  /*33ee0*/  F2FP.PACK_AB R5, R4, R5 ;  /* 0x000000050405723e */ /* 0x010fe400000000ff */
[----:B------:R-:W2:Y:S02]  /*33ef0*/  LDL.LU R4, [R1+0x1120] ;  /* 0x0011200001047983 */ /* 0x000ea40000300800 */
[----:B--2---:R-:W-:-:S02]  /*33f00*/  F2FP.PACK_AB R4, R11, R4 ;  /* 0x000000040b04723e */ /* 0x004fc400000000ff */
[----:B------:R-:W2:Y:S02]  /*33f10*/  LDL.LU R11, [R1+0x111c] ;  /* 0x00111c00010b7983 */ /* 0x000ea40000300800 */
[----:B--2---:R-:W-:Y:S02]  /*33f20*/  F2FP.PACK_AB R11, R10, R11 ;  /* 0x0000000b0a0b723e */ /* 0x004fe400000000ff */
[----:B------:R-:W2:Y:S02]  /*33f30*/  LDL.LU R10, [R1+0x1118] ;  /* 0x00111800010a7983 */ /* 0x000ea40000300800 */
[----:B--2---:R-:W-:Y:S02]  /*33f40*/  F2FP.PACK_AB R10, R9, R10 ;  /* 0x0000000a090a723e */ /* 0x004fe400000000ff */
        /* <DEDUP_REMOVED lines=18> */
[----:B------:R-:W2:Y:S01]  /*34070*/  LDL.LU R16, [R1+0x10f0] ;  /* 0x0010f00001107983 */ /* 0x000ea20000300800 */
[----:B------:R-:W-:Y:S02]  /*34080*/  F2FP.PACK_AB R23, R29, R23 ;  /* 0x000000171d17723e */ /* 0x000fe400000000ff */
[----:B------:R-:W-:-:S02]  /*34090*/  F2FP.PACK_AB R22, R24, R22 ;  /* 0x000000161816723e */ /* 0x000fc400000000ff */
[----:B------:R-:W-:Y:S02]  /*340a0*/  F2FP.PACK_AB R21, R28, R21 ;  /* 0x000000151c15723e */ /* 0x000fe400000000ff */
[----:B--2---:R-:W-:Y:S02]  /*340b0*/  F2FP.PACK_AB R16, R25, R16 ;  /* 0x000000101910723e */ /* 0x004fe400000000ff */
[----:B------:R-:W2:Y:S04]  /*340c0*/  LDL.LU R25, [R1+0x10ec] ;  /* 0x0010ec0001197983 */ /* 0x000ea80000300800 */
[----:B------:R-:W2:Y:S04]  /*340d0*/  LDL.LU R29, [R1+0x10e8] ;  /* 0x0010e800011d7983 */ /* 0x000ea80000300800 */
[----:B------:R-:W3:Y:S04]  /*340e0*/  LDL.LU R24, [R1+0x10e4] ;  /* 0x0010e40001187983 */ /* 0x000ee80000300800 */
[----:B------:R-:W3:Y:S01]  /*340f0*/  LDL.LU R28, [R1+0x10e0] ;  /* 0x0010e000011c7983 */ /* 0x000ee20000300800 */
[----:B------:R-:W-:-:S02]  /*34100*/  F2FP.PACK_AB R20, R0, R20 ;  /* 0x000000140014723e */ /* 0x000fc400000000ff */
[----:B------:R-:W-:Y:S02]  /*34110*/  F2FP.PACK_AB R27, R3, R27 ;  /* 0x0000001b031b723e */ /* 0x000fe400000000ff */
[----:B------:R-:W-:Y:S02]  /*34120*/  F2FP.PACK_AB R26, R2, R26 ;  /* 0x0000001a021a723e */ /* 0x000fe400000000ff */
[----:B--2---:R-:W-:Y:S02]  /*34130*/  F2FP.PACK_AB R25, R29, R25 ;  /* 0x000000191d19723e */ /* 0x004fe400000000ff */
[----:B---3--:R-:W-:Y:S02]  /*34140*/  F2FP.PACK_AB R24, R28, R24 ;  /* 0x000000181c18723e */ /* 0x008fe400000000ff */
.L_x_1:
[----:B0-----:R-:W2:Y:S04]  /*34150*/  LDL.LU R0, [R1+0xfe0] ;  /* 0x000fe00001007983 */ /* 0x001ea80000300800 */
[----:B------:R-:W0:Y:S02]  /*34160*/  S2R R28, SR_TID.X ;  /* 0x00000000001c7919 */ /* 0x000e240000002100 */
[----:B0-----:R-:W-:-:S02]  /*34170*/  IMAD.SHL.U32 R3, R28, 0x8, RZ ;  /* 0x000000081c037824 */ /* 0x001fc400078e00ff */
[C---:B------:R-:W-:Y:S02]  /*34180*/  IMAD.SHL.U32 R2, R28.reuse, 0x20, RZ ;  /* 0x000000201c027824 */ /* 0x040fe400078e00ff */
[C---:B------:R-:W-:Y:S01]  /*34190*/  IMAD.SHL.U32 R29, R28.reuse, 0x4, RZ ;  /* 0x000000041c1d7824 */ /* 0x040fe200078e00ff */
[----:B------:R-:W-:Y:S01]  /*341a0*/  LOP3.LUT R3, R3, 0x300, RZ, 0xc0, !PT ;  /* 0x0000030003037812 */ /* 0x000fe200078ec0ff */
[----:B------:R-:W-:Y:S01]  /*341b0*/  IMAD.SHL.U32 R28, R28, 0x400, RZ ;  /* 0x000004001c1c7824 */ /* 0x000fe200078e00ff */
[----:B------:R-:W-:Y:S01]  /*341c0*/  BAR.SYNC.DEFER_BLOCKING 0x0 ;  /* 0x0000000000007b1d */ /* 0x000fe20000010000 */
[----:B--2---:R-:W-:-:S04]  /*341d0*/  LOP3.LUT R0, R0, 0x1800, RZ, 0xc0, !PT ;  /* 0x0000180000007812 */ /* 0x004fc800078ec0ff */
[----:B------:R-:W-:Y:S02]  /*341e0*/  LOP3.LUT R2, R0, 0x60, R2, 0xf8, !PT ;  /* 0x0000006000027812 */ /* 0x000fe400078ef802 */
[----:B------:R-:W-:Y:S02]  /*341f0*/  LOP3.LUT R0, R3, 0x70, R29, 0xf8, !PT ;  /* 0x0000007003007812 */ /* 0x000fe400078ef81d */
[----:B------:R-:W2:Y:S04]  /*34200*/  LDL.LU R29, [R1+0xfe8] ;  /* 0x000fe800011d7983 */ /* 0x000ea80000300800 */
[----:B------:R-:W3:Y:S01]  /*34210*/  LDL.LU R3, [R1+0xfe4] ;  /* 0x000fe40001037983 */ /* 0x000ee20000300800 */
[----:B------:R-:W-:-:S05]  /*34220*/  LOP3.LUT R0, R2, R0, RZ, 0x3c, !PT ;  /* 0x0000000002007212 */ /* 0x000fca00078e3cff */
[----:B------:R0:W-:Y:S04]  /*34230*/  STS.128 [R0+0x80], R20 ;  /* 0x0000801400007388 */ /* 0x0001e80000000c00 */
[----:B------:R-:W-:Y:S04]  /*34240*/  STS.128 [R0], R24 ;  /* 0x0000001800007388 */ /* 0x000fe80000000c00 */
[----:B------:R1:W-:Y:S04]  /*34250*/  STS.128 [R0+0x400], R16 ;  /* 0x0004001000007388 */ /* 0x0003e80000000c00 */
[----:B------:R-:W-:Y:S04]  /*34260*/  STS.128 [R0+0x480], R12 ;  /* 0x0004800c00007388 */ /* 0x000fe80000000c00 */
[----:B------:R-:W-:Y:S01]  /*34270*/  BAR.SYNC.DEFER_BLOCKING 0x0 ;  /* 0x0000000000007b1d */ /* 0x000fe20000010000 */
[----:B--2---:R-:W-:-:S05]  /*34280*/  ISETP.GE.AND P6, PT, R29, c[0x0][0x17c], PT ;  /* 0x00005f001d007a0c */ /* 0x004fca0003fc6270 */
[----:B------:R-:W2:Y:S01]  /*34290*/  S2R R29, SR_TID.X ;  /* 0x00000000001d7919 */ /* 0x000ea20000002100 */
[----:B---3--:R-:W-:Y:S02]  /*342a0*/  ISETP.GE.AND P4, PT, R3, c[0x0][0x17c], PT ;  /* 0x00005f0003007a0c */ /* 0x008fe40003f86270 */
[----:B------:R-:W-:Y:S02]  /*342b0*/  LOP3.LUT R3, R28, 0x1800, RZ, 0xc0, !PT ;  /* 0x000018001c037812 */ /* 0x000fe400078ec0ff */
[----:B------:R-:W3:Y:S04]  /*342c0*/  LDL.LU R28, [R1+0xfec] ;  /* 0x000fec00011c7983 */ /* 0x000ee80000300800 */
[----:B------:R-:W4:Y:S04]  /*342d0*/  LDL.LU R2, [R1+0xff0] ;  /* 0x000ff00001027983 */ /* 0x000f280000300800 */
[----:B0-----:R-:W5:Y:S04]  /*342e0*/  LDL.LU R20, [R1+0x10] ;  /* 0x0000100001147983 */ /* 0x001f680000300800 */
[----:B------:R-:W5:Y:S04]  /*342f0*/  LDL.LU R21, [R1+0x14] ;  /* 0x0000140001157983 */ /* 0x000f680000300800 */
[----:B------:R-:W5:Y:S01]  /*34300*/  LDL.LU R22, [R1+0x18] ;  /* 0x0000180001167983 */ /* 0x000f620000300800 */
[----:B--2---:R-:W-:-:S03]  /*34310*/  LOP3.LUT R29, R29, 0x7f, RZ, 0xc0, !PT ;  /* 0x0000007f1d1d7812 */ /* 0x004fc600078ec0ff */
[----:B------:R-:W5:Y:S02]  /*34320*/  LDL.LU R23, [R1+0x1c] ;  /* 0x00001c0001177983 */ /* 0x000f640000300800 */
[----:B------:R-:W-:Y:S02]  /*34330*/  IMAD R3, R29, 0x10, R3 ;  /* 0x000000101d037824 */ /* 0x000fe400078e0203 */
[----:B-1----:R-:W2:Y:S03]  /*34340*/  LDL.LU R16, [R1] ;  /* 0x0000000001107983 */ /* 0x002ea60000300800 */
[----:B------:R-:W-:Y:S01]  /*34350*/  LOP3.LUT R29, R3, 0x20, RZ, 0x3c, !PT ;  /* 0x00000020031d7812 */ /* 0x000fe200078e3cff */
[----:B------:R-:W0:Y:S04]  /*34360*/  LDS.128 R12, [R3] ;  /* 0x00000000030c7984 */ /* 0x000e280000000c00 */
[----:B------:R-:W1:Y:S04]  /*34370*/  LDS.128 R24, [R29] ;  /* 0x000000001d187984 */ /* 0x000e680000000c00 */
[----:B------:R-:W2:Y:S04]  /*34380*/  LDL.LU R17, [R1+0x4] ;  /* 0x0000040001117983 */ /* 0x000ea80000300800 */
[----:B------:R-:W2:Y:S04]  /*34390*/  LDL.LU R18, [R1+0x8] ;  /* 0x0000080001127983 */ /* 0x000ea80000300800 */
[----:B------:R-:W2:Y:S04]  /*343a0*/  LDL.LU R19, [R1+0xc] ;  /* 0x00000c0001137983 */ /* 0x000ea80000300800 */
[----:B0-----:R-:W-:Y:S04]  /*343b0*/  STL.64 [R1+0xb0], R12 ;  /* 0x0000b00c01007387 */ /* 0x001fe80000100a00 */
[----:B------:R-:W-:Y:S04]  /*343c0*/  STL.64 [R1+0xb8], R14 ;  /* 0x0000b80e01007387 */ /* 0x000fe80000100a00 */
[----:B-1----:R-:W-:Y:S04]  /*343d0*/  STL.64 [R1+0xa0], R24 ;  /* 0x0000a01801007387 */ /* 0x002fe80000100a00 */
[----:B------:R-:W-:Y:S01]  /*343e0*/  STL.64 [R1+0xa8], R26 ;  /* 0x0000a81a01007387 */ /* 0x000fe20000100a00 */
[----:B---3--:R-:W-:-:S02]  /*343f0*/  ISETP.GE.AND P1, PT, R28, c[0x0][0x17c], PT ;  /* 0x00005f001c007a0c */ /* 0x008fc40003f26270 */
[C---:B------:R-:W-:Y:S02]  /*34400*/  LOP3.LUT R28, R3.reuse, 0x40, RZ, 0x3c, !PT ;  /* 0x00000040031c7812 */ /* 0x040fe400078e3cff */
[----:B----4-:R-:W-:Y:S02]  /*34410*/  ISETP.GE.AND P5, PT, R2, c[0x0][0x17c], PT ;  /* 0x00005f0002007a0c */ /* 0x010fe40003fa6270 */
[----:B------:R-:W-:Y:S01]  /*34420*/  LOP3.LUT R2, R3, 0x60, RZ, 0x3c, !PT ;  /* 0x0000006003027812 */ /* 0x000fe200078e3cff */
[----:B------:R-:W-:Y:S04]  /*34430*/  LDS.128 R12, [R28] ;  /* 0x000000001c0c7984 */ /* 0x000fe80000000c00 */
[----:B------:R-:W0:Y:S04]  /*34440*/  LDS.128 R24, [R2] ;  /* 0x0000000002187984 */ /* 0x000e280000000c00 */
[----:B------:R-:W-:Y:S06]  /*34450*/  BAR.SYNC.DEFER_BLOCKING 0x0 ;  /* 0x0000000000007b1d */ /* 0x000fec0000010000 */
[----:B-----5:R-:W-:Y:S04]  /*34460*/  STS.128 [R0+0x480], R20 ;  /* 0x0004801400007388 */ /* 0x020fe80000000c00 */
[----:B0-----:R-:W-:Y:S04]  /*34470*/  STL [R1+0x1104], R24 ;  /* 0x0011041801007387 */ /* 0x001fe80000100800 */
[----:B------:R-:W-:Y:S04]  /*34480*/  STL.64 [R1+0xc0], R12 ;  /* 0x0000c00c01007387 */ /* 0x000fe80000100a00 */
[----:B------:R-:W-:Y:S04]  /*34490*/  STL.64 [R1+0xc8], R14 ;  /* 0x0000c80e01007387 */ /* 0x000fe80000100a00 */
[----:B------:R-:W-:Y:S04]  /*344a0*/  STL [R1+0x1100], R25 ;  /* 0x0011001901007387 */ /* 0x000fe80000100800 */
[----:B------:R-:W-:Y:S04]  /*344b0*/  STL [R1+0x10fc], R26 ;  /* 0x0010fc1a01007387 */ /* 0x000fe80000100800 */
[----:B------:R0:W-:Y:S04]  /*344c0*/  STL [R1+0x10f4], R27 ;  /* 0x0010f41b01007387 */ /* 0x0001e80000100800 */
[----:B0-----:R-:W3:Y:S04]  /*344d0*/  LDL R27, [R1+0x5c4] ;  /* 0x0005c400011b7983 */ /* 0x001ee80000100800 */
[----:B------:R-:W4:Y:S04]  /*344e0*/  LDL.LU R20, [R1+0x60] ;  /* 0x0000600001147983 */ /* 0x000f280000300800 */
[----:B------:R-:W4:Y:S04]  /*344f0*/  LDL.LU R21, [R1+0x64] ;  /* 0x0000640001157983 */ /* 0x000f280000300800 */
[----:B------:R-:W5:Y:S04]  /*34500*/  LDL.LU R22, [R1+0x68] ;  /* 0x0000680001167983 */ /* 0x000f680000300800 */
[----:B------:R-:W5:Y:S04]  /*34510*/  LDL.LU R23, [R1+0x6c] ;  /* 0x00006c0001177983 */ /* 0x000f680000300800 */
[----:B-----5:R-:W-:Y:S04]  /*34520*/  STL.64 [R1+0x1148], R22 ;  /* 0x0011481601007387 */ /* 0x020fe80000100a00 */
[----:B----4-:R0:W-:Y:S04]  /*34530*/  STL.64 [R1+0x1140], R20 ;  /* 0x0011401401007387 */ /* 0x0101e80000100a00 */
[----:B0-----:R-:W4:Y:S04]  /*34540*/  LDL.LU R20, [R1+0x50] ;  /* 0x0000500001147983 */ /* 0x001f280000300800 */
        /* <DEDUP_REMOVED lines=9> */
[----:B--2---:R0:W-:Y:S04]  /*345e0*/  STS.128 [R0+0x400], R16 ;  /* 0x0004001000007388 */ /* 0x0041e80000000c00 */
[----:B0-----:R-:W0:Y:S04]  /*345f0*/  S2R R19, SR_TID.X ;  /* 0x0000000000137919 */ /* 0x001e280000002100 */
[----:B------:R-:W-:Y:S04]  /*34600*/  STS.128 [R0], R8 ;  /* 0x0000000800007388 */ /* 0x000fe80000000c00 */
[----:B------:R-:W-:Y:S04]  /*34610*/  STS.128 [R0+0x80], R4 ;  /* 0x0000800400007388 */ /* 0x000fe80000000c00 */
[----:B------:R-:W-:Y:S01]  /*34620*/  BAR.SYNC.DEFER_BLOCKING 0x0 ;  /* 0x0000000000007b1d */ /* 0x000fe20000010000 */
[----:B0-----:R-:W-:-:S05]  /*34630*/  IMAD.SHL.U32 R24, R19, 0x400, RZ ;  /* 0x0000040013187824 */ /* 0x001fca00078e00ff */
[----:B-----5:R-:W-:Y:S04]  /*34640*/  STL.64 [R1+0x1168], R22 ;  /* 0x0011681601007387 */ /* 0x020fe80000100a00 */
[----:B----4-:R0:W-:Y:S01]  /*34650*/  STL.64 [R1+0x1160], R20 ;  /* 0x0011601401007387 */ /* 0x0101e20000100a00 */
[----:B------:R-:W-:Y:S02]  /*34660*/  LOP3.LUT R3, R19, 0x7f, RZ, 0xc0, !PT ;  /* 0x0000007f13037812 */ /* 0x000fe400078ec0ff */
[----:B------:R-:W-:Y:S01]  /*34670*/  LOP3.LUT R24, R24, 0x1800, RZ, 0xc0, !PT ;  /* 0x0000180018187812 */ /* 0x000fe200078ec0ff */
[----:B------:R-:W-:Y:S04]  /*34680*/  LDS.128 R8, [R29] ;  /* 0x000000001d087984 */ /* 0x000fe80000000c00 */
[----:B------:R-:W-:Y:S04]  /*34690*/  LDS.128 R12, [R28] ;  /* 0x000000001c0c7984 */ /* 0x000fe80000000c00 */
[----:B0-----:R-:W2:Y:S04]  /*346a0*/  LDL.LU R20, [R1+0x30] ;  /* 0x0000300001147983 */ /* 0x001ea80000300800 */
[----:B------:R-:W2:Y:S04]  /*346b0*/  LDL.LU R21, [R1+0x34] ;  /* 0x0000340001157983 */ /* 0x000ea80000300800 */
[----:B------:R-:W4:Y:S04]  /*346c0*/  LDL.LU R22, [R1+0x38] ;  /* 0x0000380001167983 */ /* 0x000f280000300800 */
[----:B------:R-:W4:Y:S01]  /*346d0*/  LDL.LU R23, [R1+0x3c] ;  /* 0x00003c0001177983 */ /* 0x000f220000300800 */
[----:B------:R-:W-:-:S03]  /*346e0*/  IMAD R24, R3, 0x10, R24 ;  /* 0x0000001003187824 */ /* 0x000fc600078e0218 */
[----:B------:R-:W-:Y:S04]  /*346f0*/  LDS.128 R16, [R2] ;  /* 0x0000000002107984 */ /* 0x000fe80000000c00 */
[----:B------:R-:W0:Y:S04]  /*34700*/  LDS.128 R4, [R24] ;  /* 0x0000000018047984 */ /* 0x000e280000000c00 */
[----:B------:R-:W-:Y:S06]  /*34710*/  BAR.SYNC.DEFER_BLOCKING 0x0 ;  /* 0x0000000000007b1d */ /* 0x000fec0000010000 */
[----:B----4-:R-:W-:Y:S04]  /*34720*/  STL.64 [R1+0x1178], R22 ;  /* 0x0011781601007387 */ /* 0x010fe80000100a00 */
[----:B--2---:R1:W-:Y:S04]  /*34730*/  STL.64 [R1+0x1170], R20 ;  /* 0x0011701401007387 */ /* 0x0043e80000100a00 */
[----:B-1----:R-:W2:Y:S04]  /*34740*/  LDL.LU R20, [R1+0x20] ;  /* 0x0000200001147983 */ /* 0x002ea80000300800 */
[----:B------:R-:W2:Y:S04]  /*34750*/  LDL.LU R21, [R1+0x24] ;  /* 0x0000240001157983 */ /* 0x000ea80000300800 */
[----:B------:R-:W2:Y:S04]  /*34760*/  LDL.LU R22, [R1+0x28] ;  /* 0x0000280001167983 */ /* 0x000ea80000300800 */
[----:B------:R-:W2:Y:S04]  /*34770*/  LDL.LU R23, [R1+0x2c] ;  /* 0x00002c0001177983 */ /* 0x000ea80000300800 */
[----:B0-----:R-:W-:Y:S04]  /*34780*/  STL [R1+0x10f8], R7 ;  /* 0x0010f80701007387 */ /* 0x001fe80000100800 */
[----:B------:R-:W-:Y:S04]  /*34790*/  STL.64 [R1+0x1108], R10 ;  /* 0x0011080a01007387 */ /* 0x000fe80000100a00 */
[----:B------:R-:W-:Y:S04]  /*347a0*/  STL.64 [R1+0x1118], R14 ;  /* 0x0011180e01007387 */ /* 0x000fe80000100a00 */
[----:B------:R0:W-:Y:S04]  /*347b0*/  STL.64 [R1+0x1110], R12 ;  /* 0x0011100c01007387 */ /* 0x0001e80000100a00 */
        /* <DEDUP_REMOVED lines=10> */
[----:B--2---:R-:W-:Y:S04]  /*34860*/  STS.128 [R0], R20 ;  /* 0x0000001400007388 */ /* 0x004fe80000000c00 */
[----:B-----5:R-:W-:Y:S04]  /*34870*/  STL.64 [R1+0x1138], R14 ;  /* 0x0011380e01007387 */ /* 0x020fe80000100a00 */
[----:B----4-:R0:W-:Y:S04]  /*34880*/  STL.64 [R1+0x1130], R12 ;  /* 0x0011300c01007387 */ /* 0x0101e80000100a00 */
[----:B0-----:R-:W2:Y:S04]  /*34890*/  LDL.LU R12, [R1+0x70] ;  /* 0x00007000010c7983 */ /* 0x001ea80000300800 */
[----:B------:R-:W2:Y:S04]  /*348a0*/  LDL.LU R13, [R1+0x74] ;  /* 0x00007400010d7983 */ /* 0x000ea80000300800 */
[----:B------:R-:W2:Y:S04]  /*348b0*/  LDL.LU R14, [R1+0x78] ;  /* 0x00007800010e7983 */ /* 0x000ea80000300800 */
[----:B------:R-:W2:Y:S04]  /*348c0*/  LDL.LU R15, [R1+0x7c] ;  /* 0x00007c00010f7983 */ /* 0x000ea80000300800 */
[----:B------:R-:W4:Y:S04]  /*348d0*/  LDL.LU.64 R22, [R1+0x1178] ;  /* 0x0011780001167983 */ /* 0x000f280000300a00 */
[----:B------:R-:W4:Y:S04]  /*348e0*/  LDL.LU.64 R20, [R1+0x1170] ;  /* 0x0011700001147983 */ /* 0x000f280000300a00 */
[----:B----4-:R0:W-:Y:S04]  /*348f0*/  STS.128 [R0+0x80], R20 ;  /* 0x0000801400007388 */ /* 0x0101e80000000c00 */
[----:B0-----:R-:W4:Y:S04]  /*34900*/  LDL.LU.64 R22, [R1+0x1168] ;  /* 0x0011680001167983 */ /* 0x001f280000300a00 */
[----:B------:R-:W4:Y:S04]  /*34910*/  LDL.LU.64 R20, [R1+0x1160] ;  /* 0x0011600001147983 */ /* 0x000f280000300a00 */
[----:B------:R-:W5:Y:S04]  /*34920*/  LDL.LU R11, [R1+0xb0] ;  /* 0x0000b000010b7983 */ /* 0x000f680000300800 */
[----:B----4-:R0:W-:Y:S04]  /*34930*/  STS.128 [R0+0x400], R20 ;  /* 0x0004001400007388 */ /* 0x0101e80000000c00 */
[----:B0-----:R-:W4:Y:S04]  /*34940*/  LDL.LU.64 R22, [R1+0x1158] ;  /* 0x0011580001167983 */ /* 0x001f280000300a00 */
[----:B------:R-:W4:Y:S04]  /*34950*/  LDL.LU.64 R20, [R1+0x1150] ;  /* 0x0011500001147983 */ /* 0x000f280000300a00 */
[----:B------:R-:W2:Y:S04]  /*34960*/  LDL.LU R10, [R1+0x5c0] ;  /* 0x0005c000010a7983 */ /* 0x000ea80000300800 */
[----:B------:R-:W2:Y:S04]  /*34970*/  LDL R7, [R1+0x678] ;  /* 0x0006780001077983 */ /* 0x000ea80000100800 */
[----:B----4-:R-:W-:Y:S04]  /*34980*/  STS.128 [R0+0x480], R20 ;  /* 0x0004801400007388 */ /* 0x010fe80000000c00 */
[----:B------:R-:W-:Y:S06]  /*34990*/  BAR.SYNC.DEFER_BLOCKING 0x0 ;  /* 0x0000000000007b1d */ /* 0x000fec0000010000 */
[----:B------:R-:W0:Y:S04]  /*349a0*/  LDS.128 R20, [R24] ;  /* 0x0000000018147984 */ /* 0x000e280000000c00 */
[----:B0-----:R-:W-:Y:S04]  /*349b0*/  STL.64 [R1+0x40], R20 ;  /* 0x0000401401007387 */ /* 0x001fe80000100a00 */
[----:B------:R-:W-:Y:S04]  /*349c0*/  STL.64 [R1+0x48], R22 ;  /* 0x0000481601007387 */ /* 0x000fe80000100a00 */
[----:B------:R-:W0:Y:S04]  /*349d0*/  LDS.128 R20, [R29] ;  /* 0x000000001d147984 */ /* 0x000e280000000c00 */
[----:B0-----:R-:W-:Y:S04]  /*349e0*/  STL.64 [R1+0x30], R20 ;  /* 0x0000301401007387 */ /* 0x001fe80000100a00 */
[----:B------:R-:W-:Y:S04]  /*349f0*/  STL.64 [R1+0x38], R22 ;  /* 0x0000381601007387 */ /* 0x000fe80000100a00 */
[----:B------:R-:W0:Y:S04]  /*34a00*/  LDS.128 R20, [R28] ;  /* 0x000000001c147984 */ /* 0x000e280000000c00 */
[----:B0-----:R-:W-:Y:S04]  /*34a10*/  STL.64 [R1+0x20], R20 ;  /* 0x0000201401007387 */ /* 0x001fe80000100a00 */
[----:B------:R-:W-:Y:S04]  /*34a20*/  STL.64 [R1+0x28], R22 ;  /* 0x0000281601007387 */ /* 0x000fe80000100a00 */
[----:B------:R-:W0:Y:S04]  /*34a30*/  LDS.128 R20, [R2] ;  /* 0x0000000002147984 */ /* 0x000e280000000c00 */
[----:B------:R-:W-:Y:S06]  /*34a40*/  BAR.SYNC.DEFER_BLOCKING 0x0 ;  /* 0x0000000000007b1d */ /* 0x000fec0000010000 */
[----:B--2---:R-:W-:Y:S04]  /*34a50*/  STS.128 [R0+0x80], R12 ;  /* 0x0000800c00007388 */ /* 0x004fe80000000c00 */
[----:B0-----:R-:W-:Y:S04]  /*34a60*/  STL.64 [R1+0x10], R20 ;  /* 0x0000101401007387 */ /* 0x001fe80000100a00 */
[----:B------:R0:W-:Y:S04]  /*34a70*/  STL.64 [R1+0x18], R22 ;  /* 0x0000181601007387 */ /* 0x0001e80000100a00 */
[----:B0-----:R-:W2:Y:S04]  /*34a80*/  LDL.LU.64 R22, [R1+0x1148] ;  /* 0x0011480001167983 */ /* 0x001ea80000300a00 */
[----:B------:R-:W2:Y:S04]  /*34a90*/  LDL.LU.64 R20, [R1+0x1140] ;  /* 0x0011400001147983 */ /* 0x000ea80000300a00 */
[----:B------:R-:W4:Y:S04]  /*34aa0*/  LDL.LU.64 R14, [R1+0x1138] ;  /* 0x00113800010e7983 */ /* 0x000f280000300a00 */
[----:B------:R-:W4:Y:S04]  /*34ab0*/  LDL.LU.64 R12, [R1+0x1130] ;  /* 0x00113000010c7983 */ /* 0x000f280000300a00 */
[----:B----4-:R0:W-:Y:S04]  /*34ac0*/  STS.128 [R0+0x400], R12 ;  /* 0x0004000c00007388 */ /* 0x0101e80000000c00 */
[----:B0-----:R-:W4:Y:S04]  /*34ad0*/  LDL.LU.64 R14, [R1+0x1128] ;  /* 0x00112800010e7983 */ /* 0x001f280000300a00 */
[----:B------:R-:W4:Y:S04]  /*34ae0*/  LDL.LU.64 R12, [R1+0x1120] ;  /* 0x00112000010c7983 */ /* 0x000f280000300a00 */
[----:B--2---:R0:W-:Y:S01]  /*34af0*/  STS.128 [R0], R20 ;  /* 0x0000001400007388 */ /* 0x0041e20000000c00 */
[C---:B---3--:R-:W-:Y:S01]  /*34b00*/  IMAD R3, R27.reuse, c[0x0][0x194], RZ ;  /* 0x000065001b037a24 */ /* 0x048fe200078e02ff */
[----:B------:R-:W-:-:S02]  /*34b10*/  ISETP.GE.AND P0, PT, R27, c[0x0][0x178], PT ;  /* 0x00005e001b007a0c */ /* 0x000fc40003f06270 */
[C---:B------:R-:W-:Y:S02]  /*34b20*/  ISETP.GE.AND P3, PT, R10.reuse, c[0x0][0x17c], PT ;  /* 0x00005f000a007a0c */ /* 0x040fe40003f66270 */
[----:B------:R-:W-:Y:S02]  /*34b30*/  LEA R2, P2, R3, c[0x0][0x170], 0x1 ;  /* 0x00005c0003027a11 */ /* 0x000fe400078408ff */
[----:B------:R-:W-:Y:S01]  /*34b40*/  ISETP.LT.AND P0, PT, R10, c[0x0][0x17c], !P0 ;  /* 0x00005f000a007a0c */ /* 0x000fe20004701270 */
[----:B0-----:R-:W-:-:S04]  /*34b50*/  IMAD.MOV.U32 R21, RZ, RZ, c[0x0][0x194] ;  /* 0x00006500ff157624 */ /* 0x001fc800078e00ff */
[----:B------:R-:W-:Y:S01]  /*34b60*/  IMAD R21, R21, 0x80, R3 ;  /* 0x0000008015157824 */ /* 0x000fe200078e0203 */
[----:B------:R-:W-:Y:S01]  /*34b70*/  LEA.HI.X.SX32 R3, R3, c[0x0][0x174], 0x1, P2 ;  /* 0x00005d0003037a11 */ /* 0x000fe200010f0eff */
[----:B------:R-:W-:Y:S01]  /*34b80*/  IMAD R10, R10, c[0x0][0x198], RZ ;  /* 0x000066000a0a7a24 */ /* 0x000fe200078e02ff */
[----:B------:R-:W-:Y:S02]  /*34b90*/  ISETP.LT.AND P3, PT, R7, c[0x0][0x178], !P3 ;  /* 0x00005e0007007a0c */ /* 0x000fe40005f61270 */
[C---:B------:R-:W-:Y:S01]  /*34ba0*/  LEA R20, P2, R21.reuse, c[0x0][0x170], 0x1 ;  /* 0x00005c0015147a11 */ /* 0x040fe200078408ff */
[----:B----4-:R0:W-:Y:S04]  /*34bb0*/  STS.128 [R0+0x480], R12 ;  /* 0x0004800c00007388 */ /* 0x0101e80000000c00 */
[----:B0-----:R-:W2:Y:S04]  /*34bc0*/  LDL.LU.64 R14, [R1+0x1118] ;  /* 0x00111800010e7983 */ /* 0x001ea80000300a00 */
[----:B------:R-:W3:Y:S04]  /*34bd0*/  LDL.LU.64 R12, [R1+0x1110] ;  /* 0x00111000010c7983 */ /* 0x000ee80000300a00 */
[----:B------:R-:W4:Y:S01]  /*34be0*/  LDL.LU R24, [R1+0xff8] ;  /* 0x000ff80001187983 */ /* 0x000f220000300800 */
[----:B------:R-:W-:Y:S01]  /*34bf0*/  LEA.HI.X.SX32 R21, R21, c[0x0][0x174], 0x1, P2 ;  /* 0x00005d0015157a11 */ /* 0x000fe200010f0eff */
[----:B------:R-:W-:-:S02]  /*34c00*/  IMAD.WIDE R28, R10, 0x2, R2 ;  /* 0x000000020a1c7825 */ /* 0x000fc400078e0202 */
[----:B------:R-:W-:Y:S01]  /*34c10*/  BAR.SYNC.DEFER_BLOCKING 0x0 ;  /* 0x0000000000007b1d */ /* 0x000fe20000010000 */
[----:B------:R-:W-:Y:S01]  /*34c20*/  ISETP.LT.AND P2, PT, R27, c[0x0][0x178], !P6 ;  /* 0x00005e001b007a0c */ /* 0x000fe20007741270 */
[----:B------:R-:W-:-:S04]  /*34c30*/  IMAD.WIDE R22, R10, 0x2, R20 ;  /* 0x000000020a167825 */ /* 0x000fc800078e0214 */
[----:B-----5:R0:W-:Y:S04]  /*34c40*/  @P0 STG.E.U16 [R28.64], R11 ;  /* 0x0000000b1c000986 */ /* 0x0201e8000c101506 */
[----:B------:R1:W-:Y:S01]  /*34c50*/  @P3 STG.E.U16 [R22.64], R4 ;  /* 0x0000000416003986 */ /* 0x0003e2000c101506 */
[----:B0-----:R-:W-:-:S03]  /*34c60*/  IADD3 R28, R10, c[0x0][0x198], RZ ;  /* 0x000066000a1c7a10 */ /* 0x001fc60007ffe0ff */
[----:B------:R-:W5:Y:S01]  /*34c70*/  LDL.LU R29, [R1+0xff4] ;  /* 0x000ff400011d7983 */ /* 0x000f620000300800 */
[----:B-1----:R-:W-:Y:S01]  /*34c80*/  PRMT R4, R11, 0x7632, R4 ;  /* 0x000076320b047816 */ /* 0x002fe20000000004 */
[----:B------:R-:W-:Y:S01]  /*34c90*/  IMAD.WIDE R22, R28, 0x2, R2 ;  /* 0x000000021c167825 */ /* 0x000fe200078e0202 */
[----:B------:R-:W-:Y:S02]  /*34ca0*/  ISETP.LT.AND P0, PT, R7, c[0x0][0x178], !P6 ;  /* 0x00005e0007007a0c */ /* 0x000fe40007701270 */
[----:B------:R-:W-:Y:S02]  /*34cb0*/  PRMT R25, R4, 0x7632, R25 ;  /* 0x0000763204197816 */ /* 0x000fe40000000019 */
[----:B------:R0:W-:Y:S01]  /*34cc0*/  @P2 STG.E.U16 [R22.64], R4 ;  /* 0x0000000416002986 */ /* 0x0001e2000c101506 */
[----:B------:R-:W-:-:S03]  /*34cd0*/  IMAD.WIDE R10, R28, 0x2, R20 ;  /* 0x000000021c0a7825 */ /* 0x000fc600078e0214 */
[----:B0-----:R-:W2:Y:S05]  /*34ce0*/  LDL.LU R4, [R1+0xa0] ;  /* 0x0000a00001047983 */ /* 0x001eaa0000300800 */
[----:B------:R0:W-:Y:S01]  /*34cf0*/  @P0 STG.E.U16 [R10.64], R25 ;  /* 0x000000190a000986 */ /* 0x0001e2000c101506 */
[----:B----4-:R-:W-:-:S03]  /*34d00*/  ISETP.GE.AND P2, PT, R24, c[0x0][0x17c], PT ;  /* 0x00005f0018007a0c */ /* 0x010fc60003f46270 */
[----:B------:R-:W4:Y:S04]  /*34d10*/  LDL.LU R24, [R1+0xffc] ;  /* 0x000ffc0001187983 */ /* 0x000f280000300800 */
[----:B0-----:R-:W3:Y:S04]  /*34d20*/  LDL.LU.64 R10, [R1+0x1108] ;  /* 0x00110800010a7983 */ /* 0x001ee80000300a00 */
[----:B------:R-:W3:Y:S01]  /*34d30*/  LDL.LU R25, [R1+0x1000] ;  /* 0x0010000001197983 */ /* 0x000ee20000300800 */
[----:B------:R-:W-:Y:S02]  /*34d40*/  ISETP.LT.AND P6, PT, R27, c[0x0][0x178], !P4 ;  /* 0x00005e001b007a0c */ /* 0x000fe400067c1270 */
[----:B------:R-:W-:-:S02]  /*34d50*/  ISETP.LT.AND P4, PT, R7, c[0x0][0x178], !P4 ;  /* 0x00005e0007007a0c */ /* 0x000fc40006781270 */
[----:B------:R-:W-:-:S05]  /*34d60*/  IADD3 R0, R28, c[0x0][0x198], RZ ;  /* 0x000066001c007a10 */ /* 0x000fca0007ffe0ff */
[C---:B------:R-:W-:Y:S01]  /*34d70*/  IMAD.WIDE R22, R0.reuse, 0x2, R20 ;  /* 0x0000000200167825 */ /* 0x040fe200078e0214 */
[----:B------:R-:W-:Y:S02]  /*34d80*/  ISETP.LT.AND P0, PT, R27, c[0x0][0x178], !P5 ;  /* 0x00005e001b007a0c */ /* 0x000fe40006f01270 */
[----:B------:R-:W-:Y:S02]  /*34d90*/  ISETP.LT.AND P5, PT, R7, c[0x0][0x178], !P5 ;  /* 0x00005e0007007a0c */ /* 0x000fe40006fa1270 */
[----:B-----5:R-:W-:Y:S01]  /*34da0*/  ISETP.GE.AND P3, PT, R29, c[0x0][0x17c], PT ;  /* 0x00005f001d007a0c */ /* 0x020fe20003f66270 */
[C---:B------:R-:W-:Y:S01]  /*34db0*/  IMAD.WIDE R28, R0.reuse, 0x2, R2 ;  /* 0x00000002001c7825 */ /* 0x040fe200078e0202 */
[----:B------:R-:W-:-:S04]  /*34dc0*/  IADD3 R0, R0, c[0x0][0x198], RZ ;  /* 0x0000660000007a10 */ /* 0x000fc80007ffe0ff */
[----:B--2---:R0:W-:Y:S04]  /*34dd0*/  @P6 STG.E.U16 [R28.64], R4 ;  /* 0x000000041c006986 */ /* 0x0041e8000c101506 */
[----:B------:R1:W-:Y:S01]  /*34de0*/  @P4 STG.E.U16 [R22.64], R8 ;  /* 0x0000000816004986 */ /* 0x0003e2000c101506 */
[----:B0-----:R-:W-:Y:S01]  /*34df0*/  IMAD.WIDE R28, R0, 0x2, R20 ;  /* 0x00000002001c7825 */ /* 0x001fe200078e0214 */
[----:B-1----:R-:W-:-:S03]  /*34e00*/  PRMT R8, R4, 0x7632, R8 ;  /* 0x0000763204087816 */ /* 0x002fc60000000008 */
[C---:B------:R-:W-:Y:S01]  /*34e10*/  IMAD.WIDE R22, R0.reuse, 0x2, R2 ;  /* 0x0000000200167825 */ /* 0x040fe200078e0202 */
[----:B------:R-:W-:Y:S02]  /*34e20*/  IADD3 R4, R0, c[0x0][0x198], RZ ;  /* 0x0000660000047a10 */ /* 0x000fe40007ffe0ff */
[----:B------:R-:W2:Y:S01]  /*34e30*/  LDL.LU R0, [R1+0xc0] ;  /* 0x0000c00001007983 */ /* 0x000ea20000300800 */
[----:B------:R-:W-:-:S03]  /*34e40*/  PRMT R26, R8, 0x7632, R26 ;  /* 0x00007632081a7816 */ /* 0x000fc6000000001a */
[----:B------:R-:W-:Y:S04]  /*34e50*/  @P0 STG.E.U16 [R22.64], R8 ;  /* 0x0000000816000986 */ /* 0x000fe8000c101506 */
[----:B------:R0:W-:Y:S01]  /*34e60*/  @P5 STG.E.U16 [R28.64], R26 ;  /* 0x0000001a1c005986 */ /* 0x0001e2000c101506 */
[----:B----4-:R-:W-:-:S03]  /*34e70*/  ISETP.GE.AND P4, PT, R24, c[0x0][0x17c], PT ;  /* 0x00005f0018007a0c */ /* 0x010fc60003f86270 */
[----:B------:R-:W4:Y:S01]  /*34e80*/  LDL.LU R24, [R1+0x1104] ;  /* 0x0011040001187983 */ /* 0x000f220000300800 */
[----:B---3--:R-:W-:-:S03]  /*34e90*/  ISETP.GE.AND P0, PT, R25, c[0x0][0x17c], PT ;  /* 0x00005f0019007a0c */ /* 0x008fc60003f06270 */
[----:B------:R-:W3:Y:S04]  /*34ea0*/  LDL.LU R25, [R1+0x1100] ;  /* 0x0011000001197983 */ /* 0x000ee80000300800 */
[----:B0-----:R-:W5:Y:S01]  /*34eb0*/  LDL.LU R26, [R1+0x1008] ;  /* 0x00100800011a7983 */ /* 0x001f620000300800 */
[----:B------:R-:W-:Y:S02]  /*34ec0*/  ISETP.LT.AND P6, PT, R27, c[0x0][0x178], !P1 ;  /* 0x00005e001b007a0c */ /* 0x000fe40004fc1270 */
[----:B------:R-:W-:Y:S01]  /*34ed0*/  ISETP.LT.AND P1, PT, R7, c[0x0][0x178], !P1 ;  /* 0x00005e0007007a0c */ /* 0x000fe20004f21270 */
[C---:B------:R-:W-:Y:S01]  /*34ee0*/  IMAD.WIDE R22, R4.reuse, 0x2, R2 ;  /* 0x0000000204167825 */ /* 0x040fe200078e0202 */
[----:B------:R-:W-:Y:S02]  /*34ef0*/  ISETP.LT.AND P5, PT, R27, c[0x0][0x178], !P3 ;  /* 0x00005e001b007a0c */ /* 0x000fe40005fa1270 */
[----:B------:R-:W-:Y:S01]  /*34f00*/  ISETP.LT.AND P3, PT, R7, c[0x0][0x178], !P3 ;  /* 0x00005e0007007a0c */ /* 0x000fe20005f61270 */
[C---:B------:R-:W-:Y:S01]  /*34f10*/  IMAD.WIDE R28, R4.reuse, 0x2, R20 ;  /* 0x00000002041c7825 */ /* 0x040fe200078e0214 */
[----:B------:R-:W-:-:S05]  /*34f20*/  IADD3 R4, R4, c[0x0][0x198], RZ ;  /* 0x0000660004047a10 */ /* 0x000fca0007ffe0ff */
[----:B--2---:R0:W-:Y:S01]  /*34f30*/  @P6 STG.E.U16 [R22.64], R0 ;  /* 0x0000000016006986 */ /* 0x0041e2000c101506 */
[----:B------:R-:W-:Y:S02]  /*34f40*/  PRMT R8, R0, 0x7632, R8 ;  /* 0x0000763200087816 */ /* 0x000fe40000000008 */
[----:B------:R-:W-:Y:S01]  /*34f50*/  ISETP.LT.AND P6, PT, R27, c[0x0][0x178], !P2 ;  /* 0x00005e001b007a0c */ /* 0x000fe200057c1270 */
[----:B------:R1:W-:Y:S01]  /*34f60*/  @P1 STG.E.U16 [R28.64], R12 ;  /* 0x0000000c1c001986 */ /* 0x0003e2000c101506 */
[----:B------:R-:W-:Y:S02]  /*34f70*/  ISETP.LT.AND P2, PT, R7, c[0x0][0x178], !P2 ;  /* 0x00005e0007007a0c */ /* 0x000fe40005741270 */
[C---:B0-----:R-:W-:Y:S01]  /*34f80*/  IADD3 R0, R4.reuse, c[0x0][0x198], RZ ;  /* 0x0000660004007a10 */ /* 0x041fe20007ffe0ff */
[----:B------:R-:W-:-:S04]  /*34f90*/  IMAD.WIDE R22, R4, 0x2, R20 ;  /* 0x0000000204167825 */ /* 0x000fc800078e0214 */
[----:B-1----:R-:W-:Y:S01]  /*34fa0*/  IMAD.WIDE R28, R4, 0x2, R2 ;  /* 0x00000002041c7825 */ /* 0x002fe200078e0202 */
[----:B------:R-:W-:Y:S01]  /*34fb0*/  PRMT R12, R12, 0x7632, R12 ;  /* 0x000076320c0c7816 */ /* 0x000fe2000000000c */
[----:B------:R-:W2:Y:S04]  /*34fc0*/  LDL.LU R4, [R1+0x1004] ;  /* 0x0010040001047983 */ /* 0x000ea80000300800 */
[----:B------:R0:W-:Y:S04]  /*34fd0*/  @P5 STG.E.U16 [R28.64], R8 ;  /* 0x000000081c005986 */ /* 0x0001e8000c101506 */
[----:B------:R1:W-:Y:S01]  /*34fe0*/  @P3 STG.E.U16 [R22.64], R12 ;  /* 0x0000000c16003986 */ /* 0x0003e2000c101506 */
[----:B0-----:R-:W-:-:S04]  /*34ff0*/  IMAD.WIDE R28, R0, 0x2, R2 ;  /* 0x00000002001c7825 */ /* 0x001fc800078e0202 */
[----:B-1----:R-:W-:Y:S01]  /*35000*/  IMAD.WIDE R22, R0, 0x2, R20 ;  /* 0x0000000200167825 */ /* 0x002fe200078e0214 */
[----:B------:R-:W-:Y:S01]  /*35010*/  PRMT R12, R16, 0x7632, R12 ;  /* 0x00007632100c7816 */ /* 0x000fe2000000000c */
[----:B----4-:R0:W-:Y:S01]  /*35020*/  @P6 STG.E.U16 [R28.64], R24 ;  /* 0x000000181c006986 */ /* 0x0101e2000c101506 */
[----:B------:R-:W-:-:S03]  /*35030*/  PRMT R8, R24, 0x7632, R8 ;  /* 0x0000763218087816 */ /* 0x000fc60000000008 */
[----:B------:R1:W-:Y:S01]  /*35040*/  @P2 STG.E.U16 [R22.64], R16 ;  /* 0x0000001016002986 */ /* 0x0003e2000c101506 */
[----:B-----5:R-:W-:-:S03]  /*35050*/  ISETP.GE.AND P5, PT, R26, c[0x0][0x17c], PT ;  /* 0x00005f001a007a0c */ /* 0x020fc60003fa6270 */
[----:B------:R-:W4:Y:S04]  /*35060*/  LDL.LU R26, [R1+0x1010] ;  /* 0x00101000011a7983 */ /* 0x000f280000300800 */
[----:B0-----:R-:W5:Y:S04]  /*35070*/  LDL.LU R24, [R1+0xb4] ;  /* 0x0000b40001187983 */ /* 0x001f680000300800 */
[----:B-1----:R-:W3:Y:S01]  /*35080*/  LDL.LU R16, [R1+0x100c] ;  /* 0x00100c0001107983 */ /* 0x002ee20000300800 */
[----:B------:R-:W-:Y:S02]  /*35090*/  ISETP.LT.AND P3, PT, R27, c[0x0][0x178], !P4 ;  /* 0x00005e001b007a0c */ /* 0x000fe40006761270 */
[----:B--2---:R-:W-:-:S02]  /*350a0*/  ISETP.GE.AND P1, PT, R4, c[0x0][0x17c], PT ;  /* 0x00005f0004007a0c */ /* 0x004fc40003f26270 */
[----:B------:R-:W-:-:S05]  /*350b0*/  IADD3 R4, R0, c[0x0][0x198], RZ ;  /* 0x0000660000047a10 */ /* 0x000fca0007ffe0ff */
[----:B------:R-:W-:-:S05]  /*350c0*/  IMAD.WIDE R28, R4, 0x2, R2 ;  /* 0x00000002041c7825 */ /* 0x000fca00078e0202 */
[----:B------:R0:W-:Y:S01]  /*350d0*/  @P3 STG.E.U16 [R28.64], R8 ;  /* 0x000000081c003986 */ /* 0x0001e2000c101506 */
[----:B----4-:R-:W-:-:S03]  /*350e0*/  ISETP.GE.AND P3, PT, R26, c[0x0][0x17c], PT ;  /* 0x00005f001a007a0c */ /* 0x010fc60003f66270 */
[----:B------:R-:W2:Y:S01]  /*350f0*/  LDL.LU R26, [R1+0x1014] ;  /* 0x00101400011a7983 */ /* 0x000ea20000300800 */
[----:B---3--:R-:W-:-:S03]  /*35100*/  ISETP.GE.AND P2, PT, R16, c[0x0][0x17c], PT ;  /* 0x00005f0010007a0c */ /* 0x008fc60003f46270 */
[----:B------:R-:W3:Y:S01]  /*35110*/  LDL.LU R16, [R1+0x1018] ;  /* 0x0010180001107983 */ /* 0x000ee20000300800 */
[----:B------:R-:W-:Y:S02]  /*35120*/  ISETP.LT.AND P4, PT, R7, c[0x0][0x178], !P4 ;  /* 0x00005e0007007a0c */ /* 0x000fe40006781270 */
[----:B------:R-:W-:Y:S02]  /*35130*/  ISETP.LT.AND P6, PT, R27, c[0x0][0x178], !P0 ;  /* 0x00005e001b007a0c */ /* 0x000fe400047c1270 */
[----:B------:R-:W-:Y:S01]  /*35140*/  ISETP.LT.AND P0, PT, R7, c[0x0][0x178], !P0 ;  /* 0x00005e0007007a0c */ /* 0x000fe20004701270 */
[C---:B------:R-:W-:Y:S01]  /*35150*/  IMAD.WIDE R22, R4.reuse, 0x2, R20 ;  /* 0x0000000204167825 */ /* 0x040fe200078e0214 */
[----:B------:R-:W-:-:S05]  /*35160*/  IADD3 R0, R4, c[0x0][0x198], RZ ;  /* 0x0000660004007a10 */ /* 0x000fca0007ffe0ff */
[C---:B0-----:R-:W-:Y:S02]  /*35170*/  IMAD.WIDE R28, R0.reuse, 0x2, R2 ;  /* 0x00000002001c7825 */ /* 0x041fe400078e0202 */
[----:B------:R0:W-:Y:S04]  /*35180*/  @P4 STG.E.U16 [R22.64], R12 ;  /* 0x0000000c16004986 */ /* 0x0001e8000c101506 */
[----:B-----5:R1:W-:Y:S01]  /*35190*/  @P6 STG.E.U16 [R28.64], R24 ;  /* 0x000000181c006986 */ /* 0x0203e2000c101506 */
[C---:B0-----:R-:W-:Y:S01]  /*351a0*/  IMAD.WIDE R22, R0.reuse, 0x2, R20 ;  /* 0x0000000200167825 */ /* 0x041fe200078e0214 */
[----:B------:R-:W-:-:S04]  /*351b0*/  IADD3 R0, R0, c[0x0][0x198], RZ ;  /* 0x0000660000007a10 */ /* 0x000fc80007ffe0ff */
[----:B------:R0:W-:Y:S01]  /*351c0*/  @P0 STG.E.U16 [R22.64], R5 ;  /* 0x0000000516000986 */ /* 0x0001e2000c101506 */
[C---:B-1----:R-:W-:Y:S01]  /*351d0*/  IMAD.WIDE R28, R0.reuse, 0x2, R2 ;  /* 0x00000002001c7825 */ /* 0x042fe200078e0202 */
[----:B------:R-:W-:Y:S02]  /*351e0*/  IADD3 R4, R0, c[0x0][0x198], RZ ;  /* 0x0000660000047a10 */ /* 0x000fe40007ffe0ff */
[----:B0-----:R-:W-:Y:S01]  /*351f0*/  PRMT R5, R24, 0x7632, R5 ;  /* 0x0000763218057816 */ /* 0x001fe20000000005 */
[----:B------:R-:W-:Y:S01]  /*35200*/  IMAD.WIDE R22, R0, 0x2, R20 ;  /* 0x0000000200167825 */ /* 0x000fe200078e0214 */
[----:B------:R-:W4:Y:S04]  /*35210*/  LDL.LU R24, [R1+0xc4] ;  /* 0x0000c40001187983 */ /* 0x000f280000300800 */
[----:B------:R-:W5:Y:S01]  /*35220*/  LDL.LU R0, [R1+0xa4] ;  /* 0x0000a40001007983 */ /* 0x000f620000300800 */
[----:B------:R-:W-:-:S13]  /*35230*/  ISETP.LT.AND P4, PT, R27, c[0x0][0x178], !P1 ;  /* 0x00005e001b007a0c */ /* 0x000fda0004f81270 */
[----:B------:R0:W-:Y:S01]  /*35240*/  @P4 STG.E.U16 [R28.64], R5 ;  /* 0x000000051c004986 */ /* 0x0001e2000c101506 */
[----:B--2---:R-:W-:-:S03]  /*35250*/  ISETP.GE.AND P0, PT, R26, c[0x0][0x17c], PT ;  /* 0x00005f001a007a0c */ /* 0x004fc60003f06270 */
[----:B------:R-:W2:Y:S01]  /*35260*/  LDL.LU R26, [R1+0x10fc] ;  /* 0x0010fc00011a7983 */ /* 0x000ea20000300800 */
[----:B---3--:R-:W-:-:S03]  /*35270*/  ISETP.GE.AND P4, PT, R16, c[0x0][0x17c], PT ;  /* 0x00005f0010007a0c */ /* 0x008fc60003f86270 */
[----:B------:R-:W3:Y:S01]  /*35280*/  LDL.LU R16, [R1+0x1020] ;  /* 0x0010200001107983 */ /* 0x000ee20000300800 */
[----:B------:R-:W-:Y:S02]  /*35290*/  ISETP.LT.AND P1, PT, R7, c[0x0][0x178], !P1 ;  /* 0x00005e0007007a0c */ /* 0x000fe40004f21270 */
[----:B------:R-:W-:Y:S02]  /*352a0*/  ISETP.LT.AND P6, PT, R27, c[0x0][0x178], !P5 ;  /* 0x00005e001b007a0c */ /* 0x000fe40006fc1270 */
[----:B------:R-:W-:Y:S02]  /*352b0*/  ISETP.LT.AND P5, PT, R7, c[0x0][0x178], !P5 ;  /* 0x00005e0007007a0c */ /* 0x000fe40006fa1270 */
[----:B------:R-:W-:Y:S01]  /*352c0*/  PRMT R8, R5, 0x7632, R8 ;  /* 0x0000763205087816 */ /* 0x000fe20000000008 */
[----:B0-----:R-:W-:-:S06]  /*352d0*/  IMAD.WIDE R28, R4, 0x2, R2 ;  /* 0x00000002041c7825 */ /* 0x001fcc00078e0202 */
[----:B------:R0:W-:Y:S01]  /*352e0*/  @P1 STG.E.U16 [R22.64], R8 ;  /* 0x0000000816001986 */ /* 0x0001e2000c101506 */
[----:B------:R-:W-:Y:S01]  /*352f0*/  ISETP.LT.AND P1, PT, R27, c[0x0][0x178], !P2 ;  /* 0x00005e001b007a0c */ /* 0x000fe20005721270 */
[C---:B0-----:R-:W-:Y:S01]  /*35300*/  IMAD.WIDE R22, R4.reuse, 0x2, R20 ;  /* 0x0000000204167825 */ /* 0x041fe200078e0214 */
[----:B------:R-:W-:Y:S01]  /*35310*/  IADD3 R4, R4, c[0x0][0x198], RZ ;  /* 0x0000660004047a10 */ /* 0x000fe20007ffe0ff */
[----:B-----5:R0:W-:Y:S01]  /*35320*/  @P6 STG.E.U16 [R28.64], R0 ;  /* 0x000000001c006986 */ /* 0x0201e2000c101506 */
[----:B------:R-:W-:-:S03]  /*35330*/  PRMT R8, R0, 0x7632, R8 ;  /* 0x0000763200087816 */ /* 0x000fc60000000008 */
[----:B------:R1:W-:Y:S04]  /*35340*/  @P5 STG.E.U16 [R22.64], R9 ;  /* 0x0000000916005986 */ /* 0x0003e8000c101506 */
[----:B0-----:R-:W5:Y:S01]  /*35350*/  LDL.LU R29, [R1+0x101c] ;  /* 0x00101c00011d7983 */ /* 0x001f620000300800 */
[----:B-1----:R-:W-:-:S03]  /*35360*/  IMAD.WIDE R22, R4, 0x2, R2 ;  /* 0x0000000204167825 */ /* 0x002fc600078e0202 */
[----:B------:R-:W2:Y:S04]  /*35370*/  LDL.LU R28, [R1+0x1024] ;  /* 0x00102400011c7983 */ /* 0x000ea80000300800 */
[----:B------:R0:W-:Y:S04]  /*35380*/  @P1 STG.E.U16 [R22.64], R8 ;  /* 0x0000000816001986 */ /* 0x0001e8000c101506 */
[----:B0-----:R-:W2:Y:S04]  /*35390*/  LDL.LU R23, [R1+0x1028] ;  /* 0x0010280001177983 */ /* 0x001ea80000300800 */
[----:B------:R-:W2:Y:S01]  /*353a0*/  LDL.LU R22, [R1+0x102c] ;  /* 0x00102c0001167983 */ /* 0x000ea20000300800 */
[----:B------:R-:W-:-:S02]  /*353b0*/  ISETP.LT.AND P2, PT, R7, c[0x0][0x178], !P2 ;  /* 0x00005e0007007a0c */ /* 0x000fc40005741270 */
[----:B------:R-:W-:Y:S02]  /*353c0*/  ISETP.LT.AND P5, PT, R27, c[0x0][0x178], !P3 ;  /* 0x00005e001b007a0c */ /* 0x000fe40005fa1270 */
[C---:B------:R-:W-:Y:S01]  /*353d0*/  IADD3 R0, R4.reuse, c[0x0][0x198], RZ ;  /* 0x0000660004007a10 */ /* 0x040fe20007ffe0ff */
[----:B------:R-:W-:Y:S01]  /*353e0*/  IMAD.WIDE R4, R4, 0x2, R20 ;  /* 0x0000000204047825 */ /* 0x000fe200078e0214 */
[----:B------:R-:W-:-:S03]  /*353f0*/  PRMT R12, R9, 0x7632, R12 ;  /* 0x00007632090c7816 */ /* 0x000fc6000000000c */
[----:B------:R-:W-:-:S04]  /*35400*/  IMAD.WIDE R8, R0, 0x2, R2 ;  /* 0x0000000200087825 */ /* 0x000fc800078e0202 */
[----:B------:R0:W-:Y:S04]  /*35410*/  @P2 STG.E.U16 [R4.64], R12 ;  /* 0x0000000c04002986 */ /* 0x0001e8000c101506 */
[----:B----4-:R1:W-:Y:S01]  /*35420*/  @P5 STG.E.U16 [R8.64], R24 ;  /* 0x0000001808005986 */ /* 0x0103e2000c101506 */
[----:B0-----:R-:W-:Y:S02]  /*35430*/  PRMT R12, R24, 0x7632, R12 ;  /* 0x00007632180c7816 */ /* 0x001fe4000000000c */
[----:B---3--:R-:W-:Y:S02]  /*35440*/  ISETP.GE.AND P1, PT, R16, c[0x0][0x17c], PT ;  /* 0x00005f0010007a0c */ /* 0x008fe40003f26270 */
[----:B------:R-:W3:Y:S04]  /*35450*/  LDL.LU R16, [R1+0x1030] ;  /* 0x0010300001107983 */ /* 0x000ee80000300800 */
[----:B-1----:R-:W4:Y:S01]  /*35460*/  LDL.LU R24, [R1+0xb8] ;  /* 0x0000b80001187983 */ /* 0x002f220000300800 */
[----:B------:R-:W-:-:S02]  /*35470*/  ISETP.LT.AND P3, PT, R7, c[0x0][0x178], !P3 ;  /* 0x00005e0007007a0c */ /* 0x000fc40005f61270 */
[----:B------:R-:W-:Y:S01]  /*35480*/  ISETP.LT.AND P2, PT, R27, c[0x0][0x178], !P0 ;  /* 0x00005e001b007a0c */ /* 0x000fe20004741270 */
[C---:B------:R-:W-:Y:S01]  /*35490*/  IMAD.WIDE R4, R0.reuse, 0x2, R20 ;  /* 0x0000000200047825 */ /* 0x040fe200078e0214 */
[----:B------:R-:W-:Y:S02]  /*354a0*/  ISETP.LT.AND P0, PT, R7, c[0x0][0x178], !P0 ;  /* 0x00005e0007007a0c */ /* 0x000fe40004701270 */
[----:B------:R-:W-:Y:S02]  /*354b0*/  IADD3 R8, R0, c[0x0][0x198], RZ ;  /* 0x0000660000087a10 */ /* 0x000fe40007ffe0ff */
[----:B------:R-:W-:Y:S02]  /*354c0*/  ISETP.LT.AND P5, PT, R27, c[0x0][0x178], !P4 ;  /* 0x00005e001b007a0c */ /* 0x000fe400067a1270 */
[----:B------:R-:W-:Y:S02]  /*354d0*/  ISETP.LT.AND P4, PT, R7, c[0x0][0x178], !P4 ;  /* 0x00005e0007007a0c */ /* 0x000fe40006781270 */
[C---:B------:R-:W-:Y:S01]  /*354e0*/  IADD3 R0, R8.reuse, c[0x0][0x198], RZ ;  /* 0x0000660008007a10 */ /* 0x040fe20007ffe0ff */
[----:B------:R0:W-:Y:S02]  /*354f0*/  @P3 STG.E.U16 [R4.64], R13 ;  /* 0x0000000d04003986 */ /* 0x0001e4000c101506 */
[----:B0-----:R-:W-:Y:S01]  /*35500*/  IMAD.WIDE R4, R8, 0x2, R2 ;  /* 0x0000000208047825 */ /* 0x001fe200078e0202 */
[----:B------:R-:W-:-:S03]  /*35510*/  PRMT R13, R13, 0x7632, R13 ;  /* 0x000076320d0d7816 */ /* 0x000fc6000000000d */
[----:B------:R-:W-:Y:S01]  /*35520*/  IMAD.WIDE R8, R8, 0x2, R20 ;  /* 0x0000000208087825 */ /* 0x000fe200078e0214 */
[----:B------:R0:W-:Y:S04]  /*35530*/  @P2 STG.E.U16 [R4.64], R12 ;  /* 0x0000000c04002986 */ /* 0x0001e8000c101506 */
[----:B------:R1:W-:Y:S01]  /*35540*/  @P0 STG.E.U16 [R8.64], R13 ;  /* 0x0000000d08000986 */ /* 0x0003e2000c101506 */
[----:B0-----:R-:W-:-:S04]  /*35550*/  IMAD.WIDE R4, R0, 0x2, R2 ;  /* 0x0000000200047825 */ /* 0x001fc800078e0202 */
[----:B-1----:R-:W-:Y:S01]  /*35560*/  IMAD.WIDE R8, R0, 0x2, R20 ;  /* 0x0000000200087825 */ /* 0x002fe200078e0214 */
[----:B------:R0:W-:Y:S04]  /*35570*/  @P5 STG.E.U16 [R4.64], R25 ;  /* 0x0000001904005986 */ /* 0x0001e8000c101506 */
[----:B------:R1:W-:Y:S01]  /*35580*/  @P4 STG.E.U16 [R8.64], R17 ;  /* 0x0000001108004986 */ /* 0x0003e2000c101506 */
[----:B-----5:R-:W-:-:S03]  /*35590*/  ISETP.GE.AND P6, PT, R29, c[0x0][0x17c], PT ;  /* 0x00005f001d007a0c */ /* 0x020fc60003fc6270 */
[----:B------:R-:W5:Y:S01]  /*355a0*/  LDL.LU R29, [R1+0xa8] ;  /* 0x0000a800011d7983 */ /* 0x000f620000300800 */
[----:B0-----:R-:W-:-:S03]  /*355b0*/  PRMT R5, R25, 0x7632, R5 ;  /* 0x0000763219057816 */ /* 0x001fc60000000005 */
[----:B------:R-:W5:Y:S01]  /*355c0*/  LDL.LU R25, [R1+0x1034] ;  /* 0x0010340001197983 */ /* 0x000f620000300800 */
[----:B--2---:R-:W-:-:S03]  /*355d0*/  ISETP.GE.AND P4, PT, R22, c[0x0][0x17c], PT ;  /* 0x00005f0016007a0c */ /* 0x004fc60003f86270 */
[----:B------:R-:W2:Y:S01]  /*355e0*/  LDL.LU R22, [R1+0x1038] ;  /* 0x0010380001167983 */ /* 0x000ea20000300800 */
[----:B------:R-:W-:Y:S02]  /*355f0*/  ISETP.LT.AND P0, PT, R27, c[0x0][0x178], !P6 ;  /* 0x00005e001b007a0c */ /* 0x000fe40007701270 */
[----:B------:R-:W-:-:S05]  /*35600*/  IADD3 R0, R0, c[0x0][0x198], RZ ;  /* 0x0000660000007a10 */ /* 0x000fca0007ffe0ff */
[----:B-1----:R-:W-:Y:S01]  /*35610*/  IMAD.WIDE R8, R0, 0x2, R2 ;  /* 0x0000000200087825 */ /* 0x002fe200078e0202 */
[----:B------:R-:W-:Y:S02]  /*35620*/  ISETP.GE.AND P2, PT, R23, c[0x0][0x17c], PT ;  /* 0x00005f0017007a0c */ /* 0x000fe40003f46270 */
[----:B------:R-:W2:Y:S04]  /*35630*/  LDL.LU R23, [R1+0x103c] ;  /* 0x00103c0001177983 */ /* 0x000ea80000300800 */
[----:B------:R0:W-:Y:S01]  /*35640*/  @P0 STG.E.U16 [R8.64], R5 ;  /* 0x0000000508000986 */ /* 0x0001e2000c101506 */
[----:B------:R-:W-:Y:S02]  /*35650*/  ISETP.LT.AND P6, PT, R7, c[0x0][0x178], !P6 ;  /* 0x00005e0007007a0c */ /* 0x000fe400077c1270 */
[----:B------:R-:W-:-:S02]  /*35660*/  ISETP.LT.AND P5, PT, R27, c[0x0][0x178], !P1 ;  /* 0x00005e001b007a0c */ /* 0x000fc40004fa1270 */
[C---:B------:R-:W-:Y:S01]  /*35670*/  IADD3 R4, R0.reuse, c[0x0][0x198], RZ ;  /* 0x0000660000047a10 */ /* 0x040fe20007ffe0ff */
[----:B------:R-:W-:Y:S01]  /*35680*/  IMAD.WIDE R12, R0, 0x2, R20 ;  /* 0x00000002000c7825 */ /* 0x000fe200078e0214 */
[----:B------:R-:W-:-:S03]  /*35690*/  PRMT R17, R17, 0x7632, R17 ;  /* 0x0000763211117816 */ /* 0x000fc60000000011 */
[----:B0-----:R-:W-:-:S04]  /*356a0*/  IMAD.WIDE R8, R4, 0x2, R2 ;  /* 0x0000000204087825 */ /* 0x001fc800078e0202 */
[----:B------:R-:W-:Y:S01]  /*356b0*/  @P6 STG.E.U16 [R12.64], R17 ;  /* 0x000000110c006986 */ /* 0x000fe2000c101506 */
[----:B---3--:R-:W-:-:S03]  /*356c0*/  ISETP.GE.AND P0, PT, R16, c[0x0][0x17c], PT ;  /* 0x00005f0010007a0c */ /* 0x008fc60003f06270 */
[----:B------:R-:W3:Y:S01]  /*356d0*/  LDL.LU R16, [R1+0x1040] ;  /* 0x0010400001107983 */ /* 0x000ee20000300800 */
[----:B----4-:R-:W-:-:S03]  /*356e0*/  PRMT R5, R24, 0x7632, R5 ;  /* 0x0000763218057816 */ /* 0x010fc60000000005 */
[----:B------:R0:W-:Y:S04]  /*356f0*/  @P5 STG.E.U16 [R8.64], R24 ;  /* 0x0000001808005986 */ /* 0x0001e8000c101506 */
[----:B0-----:R-:W4:Y:S01]  /*35700*/  LDL.LU R24, [R1+0xc8] ;  /* 0x0000c80001187983 */ /* 0x001f220000300800 */
[----:B------:R-:W-:Y:S02]  /*35710*/  ISETP.LT.AND P1, PT, R7, c[0x0][0x178], !P1 ;  /* 0x00005e0007007a0c */ /* 0x000fe40004f21270 */
[----:B------:R-:W-:Y:S01]  /*35720*/  ISETP.GE.AND P3, PT, R28, c[0x0][0x17c], PT ;  /* 0x00005f001c007a0c */ /* 0x000fe20003f66270 */
[----:B------:R-:W-:-:S03]  /*35730*/  IMAD.WIDE R12, R4, 0x2, R20 ;  /* 0x00000002040c7825 */ /* 0x000fc600078e0214 */
[----:B------:R-:W-:Y:S02]  /*35740*/  ISETP.LT.AND P6, PT, R27, c[0x0][0x178], !P3 ;  /* 0x00005e001b007a0c */ /* 0x000fe40005fc1270 */
[----:B------:R-:W-:Y:S02]  /*35750*/  ISETP.LT.AND P3, PT, R7, c[0x0][0x178], !P3 ;  /* 0x00005e0007007a0c */ /* 0x000fe40005f61270 */
[----:B------:R-:W-:Y:S02]  /*35760*/  IADD3 R0, R4, c[0x0][0x198], RZ ;  /* 0x0000660004007a10 */ /* 0x000fe40007ffe0ff */
[----:B------:R-:W-:Y:S01]  /*35770*/  ISETP.LT.AND P5, PT, R27, c[0x0][0x178], !P2 ;  /* 0x00005e001b007a0c */ /* 0x000fe200057a1270 */
[----:B------:R0:W-:Y:S01]  /*35780*/  @P1 STG.E.U16 [R12.64], R6 ;  /* 0x000000060c001986 */ /* 0x0001e2000c101506 */
[----:B------:R-:W-:Y:S01]  /*35790*/  ISETP.LT.AND P2, PT, R7, c[0x0][0x178], !P2 ;  /* 0x00005e0007007a0c */ /* 0x000fe20005741270 */
[C---:B------:R-:W-:Y:S01]  /*357a0*/  IMAD.WIDE R8, R0.reuse, 0x2, R2 ;  /* 0x0000000200087825 */ /* 0x040fe200078e0202 */
[----:B------:R-:W-:-:S04]  /*357b0*/  IADD3 R4, R0, c[0x0][0x198], RZ ;  /* 0x0000660000047a10 */ /* 0x000fc80007ffe0ff */
[----:B------:R1:W-:Y:S01]  /*357c0*/  @P6 STG.E.U16 [R8.64], R5 ;  /* 0x0000000508006986 */ /* 0x0003e2000c101506 */
[----:B0-----:R-:W-:Y:S01]  /*357d0*/  PRMT R6, R6, 0x7632, R6 ;  /* 0x0000763206067816 */ /* 0x001fe20000000006 */
[----:B------:R-:W-:-:S05]  /*357e0*/  IMAD.WIDE R12, R0, 0x2, R20 ;  /* 0x00000002000c7825 */ /* 0x000fca00078e0214 */
[----:B------:R0:W-:Y:S01]  /*357f0*/  @P3 STG.E.U16 [R12.64], R6 ;  /* 0x000000060c003986 */ /* 0x0001e2000c101506 */
[----:B-1----:R-:W-:-:S04]  /*35800*/  IMAD.WIDE R8, R4, 0x2, R2 ;  /* 0x0000000204087825 */ /* 0x002fc800078e0202 */
[----:B0-----:R-:W-:Y:S01]  /*35810*/  IMAD.WIDE R12, R4, 0x2, R20 ;  /* 0x00000002040c7825 */ /* 0x001fe200078e0214 */
[----:B-----5:R-:W-:Y:S04]  /*35820*/  @P5 STG.E.U16 [R8.64], R29 ;  /* 0x0000001d08005986 */ /* 0x020fe8000c101506 */
[----:B------:R0:W-:Y:S01]  /*35830*/  @P2 STG.E.U16 [R12.64], R10 ;  /* 0x0000000a0c002986 */ /* 0x0001e2000c101506 */
[----:B--2---:R-:W-:-:S03]  /*35840*/  ISETP.GE.AND P6, PT, R22, c[0x0][0x17c], PT ;  /* 0x00005f0016007a0c */ /* 0x004fc60003fc6270 */
[----:B------:R-:W2:Y:S04]  /*35850*/  LDL.LU R22, [R1+0x1044] ;  /* 0x0010440001167983 */ /* 0x000ea80000300800 */
[----:B------:R-:W5:Y:S04]  /*35860*/  LDL.LU R17, [R1+0x1048] ;  /* 0x0010480001117983 */ /* 0x000f680000300800 */
[----:B0-----:R-:W2:Y:S01]  /*35870*/  LDL.LU R13, [R1+0x104c] ;  /* 0x00104c00010d7983 */ /* 0x001ea20000300800 */
[----:B------:R-:W-:Y:S02]  /*35880*/  ISETP.LT.AND P3, PT, R27, c[0x0][0x178], !P4 ;  /* 0x00005e001b007a0c */ /* 0x000fe40006761270 */
[----:B------:R-:W-:-:S02]  /*35890*/  IADD3 R4, R4, c[0x0][0x198], RZ ;  /* 0x0000660004047a10 */ /* 0x000fc40007ffe0ff */
[----:B------:R-:W-:-:S03]  /*358a0*/  PRMT R10, R29, 0x7632, R10 ;  /* 0x000076321d0a7816 */ /* 0x000fc6000000000a */
[----:B------:R-:W-:-:S06]  /*358b0*/  IMAD.WIDE R8, R4, 0x2, R2 ;  /* 0x0000000204087825 */ /* 0x000fcc00078e0202 */
[----:B------:R0:W-:Y:S01]  /*358c0*/  @P3 STG.E.U16 [R8.64], R10 ;  /* 0x0000000a08003986 */ /* 0x0001e2000c101506 */
[----:B------:R-:W-:Y:S02]  /*358d0*/  ISETP.LT.AND P4, PT, R7, c[0x0][0x178], !P4 ;  /* 0x00005e0007007a0c */ /* 0x000fe40006781270 */
[----:B------:R-:W-:Y:S02]  /*358e0*/  ISETP.LT.AND P2, PT, R27, c[0x0][0x178], !P0 ;  /* 0x00005e001b007a0c */ /* 0x000fe40004741270 */
[C---:B------:R-:W-:Y:S01]  /*358f0*/  IADD3 R0, R4.reuse, c[0x0][0x198], RZ ;  /* 0x0000660004007a10 */ /* 0x040fe20007ffe0ff */
[----:B------:R-:W-:Y:S01]  /*35900*/  IMAD.WIDE R4, R4, 0x2, R20 ;  /* 0x0000000204047825 */ /* 0x000fe200078e0214 */
[----:B------:R-:W-:-:S03]  /*35910*/  PRMT R6, R10, 0x7632, R6 ;  /* 0x000076320a067816 */ /* 0x000fc60000000006 */
[----:B0-----:R-:W-:-:S04]  /*35920*/  IMAD.WIDE R8, R0, 0x2, R2 ;  /* 0x0000000200087825 */ /* 0x001fc800078e0202 */
[----:B------:R-:W-:Y:S01]  /*35930*/  @P4 STG.E.U16 [R4.64], R6 ;  /* 0x0000000604004986 */ /* 0x000fe2000c101506 */
[----:B---3--:R-:W-:-:S03]  /*35940*/  ISETP.GE.AND P3, PT, R16, c[0x0][0x17c], PT ;  /* 0x00005f0010007a0c */ /* 0x008fc60003f66270 */
[----:B------:R-:W3:Y:S04]  /*35950*/  LDL.LU R16, [R1+0x1050] ;  /* 0x0010500001107983 */ /* 0x000ee80000300800 */
[----:B----4-:R0:W-:Y:S01]  /*35960*/  @P2 STG.E.U16 [R8.64], R24 ;  /* 0x0000001808002986 */ /* 0x0101e2000c101506 */
[----:B------:R-:W-:-:S03]  /*35970*/  PRMT R12, R24, 0x7632, R12 ;  /* 0x00007632180c7816 */ /* 0x000fc6000000000c */
[----:B0-----:R-:W4:Y:S01]  /*35980*/  LDL.LU R24, [R1+0xbc] ;  /* 0x0000bc0001187983 */ /* 0x001f220000300800 */
[----:B------:R-:W-:Y:S02]  /*35990*/  ISETP.LT.AND P0, PT, R7, c[0x0][0x178], !P0 ;  /* 0x00005e0007007a0c */ /* 0x000fe40004701270 */
[----:B------:R-:W-:Y:S01]  /*359a0*/  ISETP.GE.AND P1, PT, R25, c[0x0][0x17c], PT ;  /* 0x00005f0019007a0c */ /* 0x000fe20003f26270 */
[----:B------:R-:W-:-:S03]  /*359b0*/  IMAD.WIDE R4, R0, 0x2, R20 ;  /* 0x0000000200047825 */ /* 0x000fc600078e0214 */
[----:B------:R-:W-:Y:S02]  /*359c0*/  ISETP.LT.AND P4, PT, R27, c[0x0][0x178], !P1 ;  /* 0x00005e001b007a0c */ /* 0x000fe40004f81270 */
[----:B------:R-:W-:Y:S02]  /*359d0*/  ISETP.LT.AND P1, PT, R7, c[0x0][0x178], !P1 ;  /* 0x00005e0007007a0c */ /* 0x000fe40004f21270 */
[----:B------:R-:W-:-:S03]  /*359e0*/  IADD3 R6, R0, c[0x0][0x198], RZ ;  /* 0x0000660000067a10 */ /* 0x000fc60007ffe0ff */
[----:B------:R0:W-:Y:S01]  /*359f0*/  @P0 STG.E.U16 [R4.64], R14 ;  /* 0x0000000e04000986 */ /* 0x0001e2000c101506 */
[----:B------:R-:W-:Y:S01]  /*35a00*/  ISETP.LT.AND P0, PT, R27, c[0x0][0x178], !P6 ;  /* 0x00005e001b007a0c */ /* 0x000fe20007701270 */
[C---:B------:R-:W-:Y:S01]  /*35a10*/  IMAD.WIDE R8, R6.reuse, 0x2, R2 ;  /* 0x0000000206087825 */ /* 0x040fe200078e0202 */
[----:B------:R-:W-:Y:S02]  /*35a20*/  IADD3 R0, R6, c[0x0][0x198], RZ ;  /* 0x0000660006007a10 */ /* 0x000fe40007ffe0ff */
[----:B------:R-:W-:Y:S02]  /*35a30*/  PRMT R10, R14, 0x7632, R10 ;  /* 0x000076320e0a7816 */ /* 0x000fe4000000000a */
[----:B------:R-:W-:Y:S01]  /*35a40*/  ISETP.GE.AND P5, PT, R23, c[0x0][0x17c], PT ;  /* 0x00005f0017007a0c */ /* 0x000fe20003fa6270 */
[----:B------:R1:W-:Y:S01]  /*35a50*/  @P4 STG.E.U16 [R8.64], R12 ;  /* 0x0000000c08004986 */ /* 0x0003e2000c101506 */
[----:B0-----:R-:W-:Y:S01]  /*35a60*/  IMAD.WIDE R4, R6, 0x2, R20 ;  /* 0x0000000206047825 */ /* 0x001fe200078e0214 */
[----:B------:R-:W-:-:S04]  /*35a70*/  ISETP.LT.AND P6, PT, R7, c[0x0][0x178], !P6 ;  /* 0x00005e0007007a0c */ /* 0x000fc800077c1270 */
[----:B------:R0:W-:Y:S01]  /*35a80*/  @P1 STG.E.U16 [R4.64], R10 ;  /* 0x0000000a04001986 */ /* 0x0001e2000c101506 */
[----:B------:R-:W-:Y:S01]  /*35a90*/  ISETP.LT.AND P1, PT, R27, c[0x0][0x178], !P5 ;  /* 0x00005e001b007a0c */ /* 0x000fe20006f21270 */
[----:B-1----:R-:W-:Y:S01]  /*35aa0*/  IMAD.WIDE R8, R0, 0x2, R2 ;  /* 0x0000000200087825 */ /* 0x002fe200078e0202 */
[----:B------:R-:W-:Y:S02]  /*35ab0*/  ISETP.LT.AND P5, PT, R7, c[0x0][0x178], !P5 ;  /* 0x00005e0007007a0c */ /* 0x000fe40006fa1270 */
[----:B------:R-:W4:Y:S04]  /*35ac0*/  LDL.LU R7, [R1+0x10f8] ;  /* 0x0010f80001077983 */ /* 0x000f280000300800 */
[----:B------:R1:W-:Y:S01]  /*35ad0*/  @P0 STG.E.U16 [R8.64], R26 ;  /* 0x0000001a08000986 */ /* 0x0003e2000c101506 */
[----:B0-----:R-:W-:-:S02]  /*35ae0*/  PRMT R10, R26, 0x7632, R10 ;  /* 0x000076321a0a7816 */ /* 0x001fc4000000000a */
[----:B-----5:R-:W-:Y:S02]  /*35af0*/  ISETP.GE.AND P4, PT, R17, c[0x0][0x17c], PT ;  /* 0x00005f0011007a0c */ /* 0x020fe40003f86270 */
[----:B------:R-:W5:Y:S01]  /*35b00*/  LDL.LU R17, [R1+0x1054] ;  /* 0x0010540001117983 */ /* 0x000f620000300800 */
[----:B--2---:R-:W-:-:S03]  /*35b10*/  ISETP.GE.AND P0, PT, R13, c[0x0][0x17c], PT ;  /* 0x00005f000d007a0c */ /* 0x004fc60003f06270 */
[----:B------:R-:W2:Y:S04]  /*35b20*/  LDL.LU R14, [R1+0x1058] ;  /* 0x00105800010e7983 */ /* 0x000ea80000300800 */
[----:B------:R-:W2:Y:S04]  /*35b30*/  LDL.LU R13, [R1+0x105c] ;  /* 0x00105c00010d7983 */ /* 0x000ea80000300800 */
[----:B------:R-:W2:Y:S04]  /*35b40*/  LDL.LU R29, [R1+0xac] ;  /* 0x0000ac00011d7983 */ /* 0x000ea80000300800 */
[----:B-1----:R-:W2:Y:S01]  /*35b50*/  LDL R26, [R1+0x678] ;  /* 0x00067800011a7983 */ /* 0x002ea20000100800 */
[C---:B------:R-:W-:Y:S01]  /*35b60*/  IMAD.WIDE R4, R0.reuse, 0x2, R20 ;  /* 0x0000000200047825 */ /* 0x040fe200078e0214 */
[----:B------:R-:W-:-:S04]  /*35b70*/  IADD3 R0, R0, c[0x0][0x198], RZ ;  /* 0x0000660000007a10 */ /* 0x000fc80007ffe0ff */
[----:B------:R0:W-:Y:S02]  /*35b80*/  @P6 STG.E.U16 [R4.64], R18 ;  /* 0x0000001204006986 */ /* 0x0001e4000c101506 */
[----:B0-----:R-:W-:-:S05]  /*35b90*/  IMAD.WIDE R4, R0, 0x2, R2 ;  /* 0x0000000200047825 */ /* 0x001fca00078e0202 */
[----:B------:R0:W-:Y:S01]  /*35ba0*/  @P1 STG.E.U16 [R4.64], R10 ;  /* 0x0000000a04001986 */ /* 0x0001e2000c101506 */
[----:B------:R-:W-:Y:S02]  /*35bb0*/  ISETP.LT.AND P6, PT, R27, c[0x0][0x178], !P3 ;  /* 0x00005e001b007a0c */ /* 0x000fe40005fc1270 */
[C---:B------:R-:W-:Y:S01]  /*35bc0*/  IADD3 R6, R0.reuse, c[0x0][0x198], RZ ;  /* 0x0000660000067a10 */ /* 0x040fe20007ffe0ff */
[----:B------:R-:W-:Y:S01]  /*35bd0*/  IMAD.WIDE R8, R0, 0x2, R20 ;  /* 0x0000000200087825 */ /* 0x000fe200078e0214 */
[----:B------:R-:W-:-:S03]  /*35be0*/  PRMT R12, R18, 0x7632, R12 ;  /* 0x00007632120c7816 */ /* 0x000fc6000000000c */
[----:B0-----:R-:W-:Y:S02]  /*35bf0*/  IMAD.WIDE R4, R6, 0x2, R2 ;  /* 0x0000000206047825 */ /* 0x001fe400078e0202 */
[----:B------:R-:W-:Y:S01]  /*35c00*/  @P5 STG.E.U16 [R8.64], R12 ;  /* 0x0000000c08005986 */ /* 0x000fe2000c101506 */
[----:B---3--:R-:W-:-:S03]  /*35c10*/  ISETP.GE.AND P1, PT, R16, c[0x0][0x17c], PT ;  /* 0x00005f0010007a0c */ /* 0x008fc60003f26270 */
[----:B------:R-:W3:Y:S01]  /*35c20*/  LDL.LU R16, [R1+0x1060] ;  /* 0x0010600001107983 */ /* 0x000ee20000300800 */
[----:B----4-:R-:W-:-:S03]  /*35c30*/  PRMT R0, R24, 0x7632, R0 ;  /* 0x0000763218007816 */ /* 0x010fc60000000000 */
[----:B------:R0:W-:Y:S04]  /*35c40*/  @P6 STG.E.U16 [R4.64], R24 ;  /* 0x0000001804006986 */ /* 0x0001e8000c101506 */
[----:B0-----:R-:W4:Y:S01]  /*35c50*/  LDL.LU R24, [R1+0xcc] ;  /* 0x0000cc0001187983 */ /* 0x001f220000300800 */
[----:B------:R-:W-:Y:S01]  /*35c60*/  ISETP.GE.AND P2, PT, R22, c[0x0][0x17c], PT ;  /* 0x00005f0016007a0c */ /* 0x000fe20003f46270 */
[----:B------:R-:W-:-:S03]  /*35c70*/  IMAD.WIDE R8, R6, 0x2, R20 ;  /* 0x0000000206087825 */ /* 0x000fc600078e0214 */
[C---:B------:R-:W-:Y:S02]  /*35c80*/  ISETP.LT.AND P5, PT, R27.reuse, c[0x0][0x178], !P2 ;  /* 0x00005e001b007a0c */ /* 0x040fe400057a1270 */
[----:B------:R-:W-:Y:S02]  /*35c90*/  IADD3 R6, R6, c[0x0][0x198], RZ ;  /* 0x0000660006067a10 */ /* 0x000fe40007ffe0ff */
[----:B------:R-:W-:-:S03]  /*35ca0*/  ISETP.LT.AND P6, PT, R27, c[0x0][0x178], !P4 ;  /* 0x00005e001b007a0c */ /* 0x000fc600067c1270 */
[C---:B------:R-:W-:Y:S01]  /*35cb0*/  IMAD.WIDE R4, R6.reuse, 0x2, R2 ;  /* 0x0000000206047825 */ /* 0x040fe200078e0202 */
[----:B------:R-:W-:Y:S02]  /*35cc0*/  IADD3 R12, R6, c[0x0][0x198], RZ ;  /* 0x00006600060c7a10 */ /* 0x000fe40007ffe0ff */
[----:B------:R-:W-:Y:S02]  /*35cd0*/  PRMT R10, R7, 0x7632, R10 ;  /* 0x00007632070a7816 */ /* 0x000fe4000000000a */
[C---:B--2---:R-:W-:Y:S02]  /*35ce0*/  ISETP.LT.AND P3, PT, R26.reuse, c[0x0][0x178], !P3 ;  /* 0x00005e001a007a0c */ /* 0x044fe40005f61270 */
[C---:B------:R-:W-:Y:S02]  /*35cf0*/  ISETP.LT.AND P2, PT, R26.reuse, c[0x0][0x178], !P2 ;  /* 0x00005e001a007a0c */ /* 0x040fe40005741270 */
[----:B------:R-:W-:-:S09]  /*35d00*/  ISETP.LT.AND P4, PT, R26, c[0x0][0x178], !P4 ;  /* 0x00005e001a007a0c */ /* 0x000fd20006781270 */
[----:B------:R0:W-:Y:S04]  /*35d10*/  @P3 STG.E.U16 [R8.64], R7 ;  /* 0x0000000708003986 */ /* 0x0001e8000c101506 */
[----:B------:R1:W-:Y:S01]  /*35d20*/  @P5 STG.E.U16 [R4.64], R0 ;  /* 0x0000000004005986 */ /* 0x0003e2000c101506 */
[----:B------:R-:W-:Y:S01]  /*35d30*/  ISETP.LT.AND P5, PT, R27, c[0x0][0x178], !P0 ;  /* 0x00005e001b007a0c */ /* 0x000fe200047a1270 */
[----:B0-----:R-:W-:-:S04]  /*35d40*/  IMAD.WIDE R6, R6, 0x2, R20 ;  /* 0x0000000206067825 */ /* 0x001fc800078e0214 */
[C---:B------:R-:W-:Y:S01]  /*35d50*/  IMAD.WIDE R8, R12.reuse, 0x2, R2 ;  /* 0x000000020c087825 */ /* 0x040fe200078e0202 */
[C---:B-1----:R-:W-:Y:S01]  /*35d60*/  IADD3 R0, R12.reuse, c[0x0][0x198], RZ ;  /* 0x000066000c007a10 */ /* 0x042fe20007ffe0ff */
[----:B------:R0:W-:Y:S02]  /*35d70*/  @P2 STG.E.U16 [R6.64], R10 ;  /* 0x0000000a06002986 */ /* 0x0001e4000c101506 */
[----:B------:R-:W-:Y:S02]  /*35d80*/  IMAD.WIDE R4, R12, 0x2, R20 ;  /* 0x000000020c047825 */ /* 0x000fe400078e0214 */
[----:B------:R1:W-:Y:S04]  /*35d90*/  @P6 STG.E.U16 [R8.64], R29 ;  /* 0x0000001d08006986 */ /* 0x0003e8000c101506 */
[----:B------:R2:W-:Y:S01]  /*35da0*/  @P4 STG.E.U16 [R4.64], R11 ;  /* 0x0000000b04004986 */ /* 0x0005e2000c101506 */
[----:B0-----:R-:W-:Y:S01]  /*35db0*/  IMAD.WIDE R6, R0, 0x2, R2 ;  /* 0x0000000200067825 */ /* 0x001fe200078e0202 */
[----:B-1----:R-:W-:-:S05]  /*35dc0*/  PRMT R9, R29, 0x7632, R9 ;  /* 0x000076321d097816 */ /* 0x002fca0000000009 */
[----:B------:R-:W-:Y:S01]  /*35dd0*/  @P5 STG.E.U16 [R6.64], R9 ;  /* 0x0000000906005986 */ /* 0x000fe2000c101506 */
[----:B------:R-:W-:Y:S01]  /*35de0*/  ISETP.LT.AND P6, PT, R26, c[0x0][0x178], !P0 ;  /* 0x00005e001a007a0c */ /* 0x000fe200047c1270 */
[----:B--2---:R-:W-:Y:S01]  /*35df0*/  IMAD.WIDE R4, R0, 0x2, R20 ;  /* 0x0000000200047825 */ /* 0x004fe200078e0214 */
[----:B------:R-:W-:-:S11]  /*35e00*/  PRMT R8, R11, 0x7632, R8 ;  /* 0x000076320b087816 */ /* 0x000fd60000000008 */
[----:B------:R-:W-:Y:S01]  /*35e10*/  @P6 STG.E.U16 [R4.64], R8 ;  /* 0x0000000804006986 */ /* 0x000fe2000c101506 */
[----:B-----5:R-:W-:Y:S02]  /*35e20*/  ISETP.GE.AND P3, PT, R17, c[0x0][0x17c], PT ;  /* 0x00005f0011007a0c */ /* 0x020fe40003f66270 */
[----:B------:R-:W-:Y:S02]  /*35e30*/  ISETP.GE.AND P2, PT, R14, c[0x0][0x17c], PT ;  /* 0x00005f000e007a0c */ /* 0x000fe40003f46270 */
[----:B------:R-:W2:Y:S01]  /*35e40*/  LDL.LU R14, [R1+0x1064] ;  /* 0x00106400010e7983 */ /* 0x000ea20000300800 */
[----:B------:R-:W-:Y:S02]  /*35e50*/  ISETP.GE.AND P0, PT, R13, c[0x0][0x17c], PT ;  /* 0x00005f000d007a0c */ /* 0x000fe40003f06270 */
[C---:B------:R-:W-:Y:S01]  /*35e60*/  ISETP.LT.AND P4, PT, R27.reuse, c[0x0][0x178], !P1 ;  /* 0x00005e001b007a0c */ /* 0x040fe20004f81270 */
[----:B------:R-:W5:Y:S01]  /*35e70*/  LDL.LU R13, [R1+0x1068] ;  /* 0x00106800010d7983 */ /* 0x000f620000300800 */
[----:B------:R-:W-:-:S03]  /*35e80*/  ISETP.LT.AND P6, PT, R27, c[0x0][0x178], !P3 ;  /* 0x00005e001b007a0c */ /* 0x000fc60005fc1270 */
[----:B------:R-:W5:Y:S01]  /*35e90*/  LDL.LU R27, [R1+0x10f4] ;  /* 0x0010f400011b7983 */ /* 0x000f620000300800 */
[----:B---3--:R-:W-:-:S03]  /*35ea0*/  ISETP.GE.AND P5, PT, R16, c[0x0][0x17c], PT ;  /* 0x00005f0010007a0c */ /* 0x008fc60003fa6270 */
[----:B------:R-:W0:Y:S02]  /*35eb0*/  S2R R16, SR_TID.X ;  /* 0x0000000000107919 */ /* 0x000e240000002100 */
[C---:B0-----:R-:W-:Y:S01]  /*35ec0*/  LOP3.LUT R29, R16.reuse, 0x7f, RZ, 0xc0, !PT ;  /* 0x0000007f101d7812 */ /* 0x041fe200078ec0ff */
[----:B------:R-:W-:-:S05]  /*35ed0*/  IMAD.SHL.U32 R16, R16, 0x400, RZ ;  /* 0x0000040010107824 */ /* 0x000fca00078e00ff */
[----:B------:R-:W-:-:S05]  /*35ee0*/  LOP3.LUT R16, R16, 0x1800, RZ, 0xc0, !PT ;  /* 0x0000180010107812 */ /* 0x000fca00078ec0ff */
[----:B------:R-:W-:-:S05]  /*35ef0*/  IMAD R16, R29, 0x10, R16 ;  /* 0x000000101d107824 */ /* 0x000fca00078e0210 */
[----:B------:R-:W0:Y:S04]  /*35f00*/  LDS.128 R4, [R16] ;  /* 0x0000000010047984 */ /* 0x000e280000000c00 */
[----:B0-----:R-:W-:Y:S04]  /*35f10*/  STL [R1+0x10ec], R5 ;  /* 0x0010ec0501007387 */ /* 0x001fe80000100800 */
[----:B------:R-:W-:Y:S04]  /*35f20*/  STL [R1+0x10e8], R6 ;  /* 0x0010e80601007387 */ /* 0x000fe80000100800 */
[----:B------:R0:W-:Y:S04]  /*35f30*/  STL [R1+0x10e4], R7 ;  /* 0x0010e40701007387 */ /* 0x0001e80000100800 */
[----:B0-----:R-:W3:Y:S01]  /*35f40*/  LDL R7, [R1+0x5c4] ;  /* 0x0005c40001077983 */ /* 0x001ee20000100800 */
[----:B------:R-:W-:-:S05]  /*35f50*/  IADD3 R0, R0, c[0x0][0x198], RZ ;  /* 0x0000660000007a10 */ /* 0x000fca0007ffe0ff */
[----:B------:R-:W-:Y:S01]  /*35f60*/  IMAD.WIDE R8, R0, 0x2, R2 ;  /* 0x0000000200087825 */ /* 0x000fe200078e0202 */
[----:B----4-:R-:W-:-:S04]  /*35f70*/  PRMT R12, R24, 0x7632, R12 ;  /* 0x00007632180c7816 */ /* 0x010fc8000000000c */
[----:B------:R0:W-:Y:S04]  /*35f80*/  @P4 STG.E.U16 [R8.64], R24 ;  /* 0x0000001808004986 */ /* 0x0001e8000c101506 */
[----:B0-----:R-:W4:Y:S04]  /*35f90*/  LDL.LU R24, [R1+0x40] ;  /* 0x0000400001187983 */ /* 0x001f280000300800 */
[----:B------:R-:W4:Y:S04]  /*35fa0*/  LDL.LU R28, [R1+0x1070] ;  /* 0x00107000011c7983 */ /* 0x000f280000300800 */
[----:B------:R-:W0:Y:S01]  /*35fb0*/  S2R R29, SR_TID.X ;  /* 0x00000000001d7919 */ /* 0x000e220000002100 */
[----:B------:R-:W-:Y:S01]  /*35fc0*/  ISETP.LT.AND P1, PT, R26, c[0x0][0x178], !P1 ;  /* 0x00005e001a007a0c */ /* 0x000fe20004f21270 */
[C---:B------:R-:W-:Y:S01]  /*35fd0*/  IMAD.WIDE R10, R0.reuse, 0x2, R20 ;  /* 0x00000002000a7825 */ /* 0x040fe200078e0214 */
[----:B------:R-:W-:Y:S01]  /*35fe0*/  IADD3 R0, R0, c[0x0][0x198], RZ ;  /* 0x0000660000007a10 */ /* 0x000fe20007ffe0ff */
[----:B------:R-:W4:Y:S01]  /*35ff0*/  LDL.LU R25, [R1+0x106c] ;  /* 0x00106c0001197983 */ /* 0x000f220000300800 */
[----:B------:R-:W-:-:S03]  /*36000*/  ISETP.LT.AND P3, PT, R26, c[0x0][0x178], !P3 ;  /* 0x00005e001a007a0c */ /* 0x000fc60005f61270 */
[----:B------:R-:W-:-:S06]  /*36010*/  IMAD.WIDE R8, R0, 0x2, R2 ;  /* 0x0000000200087825 */ /* 0x000fcc00078e0202 */
[----:B------:R1:W-:Y:S01]  /*36020*/  @P1 STG.E.U16 [R10.64], R15 ;  /* 0x0000000f0a001986 */ /* 0x0003e2000c101506 */
[C---:B0-----:R-:W-:Y:S01]  /*36030*/  LOP3.LUT R16, R29.reuse, 0x7f, RZ, 0xc0, !PT ;  /* 0x0000007f1d107812 */ /* 0x041fe200078ec0ff */
[----:B------:R-:W-:Y:S01]  /*36040*/  IMAD.SHL.U32 R29, R29, 0x400, RZ ;  /* 0x000004001d1d7824 */ /* 0x000fe200078e00ff */
[----:B-1----:R-:W-:-:S04]  /*36050*/  IADD3 R10, R0, c[0x0][0x198], RZ ;  /* 0x00006600000a7a10 */ /* 0x002fc80007ffe0ff */
[----:B------:R-:W-:Y:S01]  /*36060*/  LOP3.LUT R29, R29, 0x1800, RZ, 0xc0, !PT ;  /* 0x000018001d1d7812 */ /* 0x000fe200078ec0ff */
[----:B------:R0:W-:Y:S01]  /*36070*/  @P6 STG.E.U16 [R8.64], R12 ;  /* 0x0000000c08006986 */ /* 0x0001e2000c101506 */
[----:B------:R-:W-:-:S03]  /*36080*/  PRMT R11, R15, 0x7632, R11 ;  /* 0x000076320f0b7816 */ /* 0x000fc6000000000b */
[----:B------:R-:W-:Y:S01]  /*36090*/  IMAD R29, R16, 0x10, R29 ;  /* 0x00000010101d7824 */ /* 0x000fe200078e021d */
[----:B--2---:R-:W-:Y:S01]  /*360a0*/  ISETP.GE.AND P1, PT, R14, c[0x0][0x17c], PT ;  /* 0x00005f000e007a0c */ /* 0x004fe20003f26270 */
[----:B------:R-:W-:-:S03]  /*360b0*/  IMAD.WIDE R14, R0, 0x2, R20 ;  /* 0x00000002000e7825 */ /* 0x000fc600078e0214 */
[----:B------:R-:W-:Y:S01]  /*360c0*/  LOP3.LUT R29, R29, 0x20, RZ, 0x3c, !PT ;  /* 0x000000201d1d7812 */ /* 0x000fe200078e3cff */
[C---:B0-----:R-:W-:Y:S01]  /*360d0*/  IMAD.WIDE R8, R10.reuse, 0x2, R2 ;  /* 0x000000020a087825 */ /* 0x041fe200078e0202 */
[----:B-----5:R-:W-:Y:S01]  /*360e0*/  ISETP.GE.AND P6, PT, R13, c[0x0][0x17c], PT ;  /* 0x00005f000d007a0c */ /* 0x020fe20003fc6270 */
[----:B------:R-:W-:Y:S01]  /*360f0*/  @P3 STG.E.U16 [R14.64], R11 ;  /* 0x0000000b0e003986 */ /* 0x000fe2000c101506 */
[C---:B------:R-:W-:Y:S01]  /*36100*/  IADD3 R13, R10.reuse, c[0x0][0x198], RZ ;  /* 0x000066000a0d7a10 */ /* 0x040fe20007ffe0ff */
[----:B------:R-:W-:Y:S01]  /*36110*/  IMAD.WIDE R16, R10, 0x2, R20 ;  /* 0x000000020a107825 */ /* 0x000fe200078e0214 */
[----:B------:R-:W-:Y:S02]  /*36120*/  PRMT R0, R27, 0x7632, R0 ;  /* 0x000076321b007816 */ /* 0x000fe40000000000 */
[----:B---3--:R-:W-:-:S13]  /*36130*/  ISETP.LT.AND P4, PT, R7, c[0x0][0x178], !P2 ;  /* 0x00005e0007007a0c */ /* 0x008fda0005781270 */
[----:B------:R-:W-:Y:S04]  /*36140*/  @P4 STG.E.U16 [R8.64], R27 ;  /* 0x0000001b08004986 */ /* 0x000fe8000c101506 */
[----:B------:R0:W1:Y:S01]  /*36150*/  LDS.128 R8, [R29] ;  /* 0x000000001d087984 */ /* 0x0000620000000c00 */
[----:B------:R-:W-:-:S03]  /*36160*/  ISETP.LT.AND P2, PT, R26, c[0x0][0x178], !P2 ;  /* 0x00005e001a007a0c */ /* 0x000fc60005741270 */
[----:B0-----:R-:W2:Y:S10]  /*36170*/  LDL.LU R29, [R1+0x30] ;  /* 0x00003000011d7983 */ /* 0x001eb40000300800 */
[----:B------:R0:W-:Y:S01]  /*36180*/  @P2 STG.E.U16 [R16.64], R19 ;  /* 0x0000001310002986 */ /* 0x0001e2000c101506 */
[----:B----4-:R-:W-:-:S03]  /*36190*/  ISETP.GE.AND P2, PT, R28, c[0x0][0x17c], PT ;  /* 0x00005f001c007a0c */ /* 0x010fc60003f46270 */
[----:B-1----:R-:W-:Y:S04]  /*361a0*/  STL [R1+0x10f0], R11 ;  /* 0x0010f00b01007387 */ /* 0x002fe80000100800 */
[----:B------:R-:W3:Y:S04]  /*361b0*/  LDL.LU R28, [R1+0x1078] ;  /* 0x00107800011c7983 */ /* 0x000ee80000300800 */
[----:B------:R-:W4:Y:S01]  /*361c0*/  LDL.LU R27, [R1+0x1074] ;  /* 0x00107400011b7983 */ /* 0x000f220000300800 */
[----:B------:R-:W-:Y:S02]  /*361d0*/  ISETP.LT.AND P3, PT, R7, c[0x0][0x178], !P0 ;  /* 0x00005e0007007a0c */ /* 0x000fe40004761270 */
[----:B------:R-:W-:-:S02]  /*361e0*/  ISETP.LT.AND P0, PT, R26, c[0x0][0x178], !P0 ;  /* 0x00005e001a007a0c */ /* 0x000fc40004701270 */
[----:B------:R-:W-:Y:S01]  /*361f0*/  ISETP.LT.AND P4, PT, R7, c[0x0][0x178], !P5 ;  /* 0x00005e0007007a0c */ /* 0x000fe20006f81270 */
[----:B0-----:R-:W-:Y:S01]  /*36200*/  IMAD.WIDE R16, R13, 0x2, R2 ;  /* 0x000000020d107825 */ /* 0x001fe200078e0202 */
[----:B------:R-:W-:Y:S02]  /*36210*/  ISETP.LT.AND P5, PT, R26, c[0x0][0x178], !P5 ;  /* 0x00005e001a007a0c */ /* 0x000fe40006fa1270 */
[----:B------:R-:W-:Y:S01]  /*36220*/  PRMT R12, R19, 0x7632, R12 ;  /* 0x00007632130c7816 */ /* 0x000fe2000000000c */
[C---:B------:R-:W-:Y:S01]  /*36230*/  IMAD.WIDE R18, R13.reuse, 0x2, R20 ;  /* 0x000000020d127825 */ /* 0x040fe200078e0214 */
[----:B------:R-:W-:-:S03]  /*36240*/  IADD3 R14, R13, c[0x0][0x198], RZ ;  /* 0x000066000d0e7a10 */ /* 0x000fc60007ffe0ff */
[----:B------:R-:W-:Y:S02]  /*36250*/  @P3 STG.E.U16 [R16.64], R0 ;  /* 0x0000000010003986 */ /* 0x000fe4000c101506 */
[C---:B------:R-:W-:Y:S02]  /*36260*/  IMAD.WIDE R22, R14.reuse, 0x2, R2 ;  /* 0x000000020e167825 */ /* 0x040fe400078e0202 */
[----:B------:R0:W-:Y:S04]  /*36270*/  @P0 STG.E.U16 [R18.64], R12 ;  /* 0x0000000c12000986 */ /* 0x0001e8000c101506 */
[----:B------:R-:W-:Y:S01]  /*36280*/  @P4 STG.E.U16 [R22.64], R24 ;  /* 0x0000001816004986 */ /* 0x000fe2000c101506 */
[----:B0-----:R-:W-:Y:S01]  /*36290*/  IMAD.WIDE R12, R14, 0x2, R20 ;  /* 0x000000020e0c7825 */ /* 0x001fe200078e0214 */
[----:B------:R-:W-:-:S04]  /*362a0*/  ISETP.GE.AND P3, PT, R25, c[0x0][0x17c], PT ;  /* 0x00005f0019007a0c */ /* 0x000fc80003f66270 */
[----:B------:R0:W-:Y:S04]  /*362b0*/  @P5 STG.E.U16 [R12.64], R4 ;  /* 0x000000040c005986 */ /* 0x0001e8000c101506 */
[----:B------:R-:W1:Y:S01]  /*362c0*/  S2R R25, SR_TID.X ;  /* 0x0000000000197919 */ /* 0x000e620000002100 */
[----:B------:R-:W-:Y:S02]  /*362d0*/  ISETP.LT.AND P0, PT, R7, c[0x0][0x178], !P1 ;  /* 0x00005e0007007a0c */ /* 0x000fe40004f01270 */
[----:B------:R-:W-:Y:S02]  /*362e0*/  IADD3 R14, R14, c[0x0][0x198], RZ ;  /* 0x000066000e0e7a10 */ /* 0x000fe40007ffe0ff */
[----:B------:R-:W-:-:S03]  /*362f0*/  PRMT R0, R24, 0x7632, R0 ;  /* 0x0000763218007816 */ /* 0x000fc60000000000 */
[----:B0-----:R-:W-:-:S06]  /*36300*/  IMAD.WIDE R12, R14, 0x2, R2 ;  /* 0x000000020e0c7825 */ /* 0x001fcc00078e0202 */
[----:B------:R-:W-:Y:S01]  /*36310*/  @P0 STG.E.U16 [R12.64], R0 ;  /* 0x000000000c000986 */ /* 0x000fe2000c101506 */
[----:B------:R-:W-:Y:S02]  /*36320*/  ISETP.LT.AND P1, PT, R26, c[0x0][0x178], !P1 ;  /* 0x00005e001a007a0c */ /* 0x000fe40004f21270 */
[C---:B-1----:R-:W-:Y:S01]  /*36330*/  LOP3.LUT R15, R25.reuse, 0x7f, RZ, 0xc0, !PT ;  /* 0x0000007f190f7812 */ /* 0x042fe200078ec0ff */
[----:B------:R-:W-:-:S05]  /*36340*/  IMAD.SHL.U32 R25, R25, 0x400, RZ ;  /* 0x0000040019197824 */ /* 0x000fca00078e00ff */
[----:B------:R-:W-:Y:S02]  /*36350*/  LOP3.LUT R25, R25, 0x1800, RZ, 0xc0, !PT ;  /* 0x0000180019197812 */ /* 0x000fe400078ec0ff */
[----:B------:R-:W-:Y:S02]  /*36360*/  IADD3 R22, R14, c[0x0][0x198], RZ ;  /* 0x000066000e167a10 */ /* 0x000fe40007ffe0ff */
[----:B------:R-:W-:Y:S01]  /*36370*/  PRMT R4, R4, 0x7632, R4 ;  /* 0x0000763204047816 */ /* 0x000fe20000000004 */
[----:B------:R-:W-:Y:S02]  /*36380*/  IMAD R25, R15, 0x10, R25 ;  /* 0x000000100f197824 */ /* 0x000fe400078e0219 */
[----:B------:R-:W-:-:S05]  /*36390*/  IMAD.WIDE R14, R14, 0x2, R20 ;  /* 0x000000020e0e7825 */ /* 0x000fca00078e0214 */
[----:B------:R0:W-:Y:S01]  /*363a0*/  @P1 STG.E.U16 [R14.64], R4 ;  /* 0x000000040e001986 */ /* 0x0001e2000c101506 */
[----:B------:R-:W-:Y:S02]  /*363b0*/  ISETP.LT.AND P4, PT, R7, c[0x0][0x178], !P6 ;  /* 0x00005e0007007a0c */ /* 0x000fe40007781270 */
[----:B------:R-:W-:Y:S02]  /*363c0*/  LOP3.LUT R25, R25, 0x40, RZ, 0x3c, !PT ;  /* 0x0000004019197812 */ /* 0x000fe400078e3cff */
[----:B------:R-:W-:-:S03]  /*363d0*/  ISETP.LT.AND P6, PT, R26, c[0x0][0x178], !P6 ;  /* 0x00005e001a007a0c */ /* 0x000fc600077c1270 */
[----:B------:R1:W-:Y:S01]  /*363e0*/  LDS.128 R16, [R25] ;  /* 0x0000000019107984 */ /* 0x0003e20000000c00 */
[----:B------:R-:W-:Y:S02]  /*363f0*/  ISETP.LT.AND P1, PT, R7, c[0x0][0x178], !P2 ;  /* 0x00005e0007007a0c */ /* 0x000fe40005721270 */
[C---:B0-----:R-:W-:Y:S01]  /*36400*/  IADD3 R4, R22.reuse, c[0x0][0x198], RZ ;  /* 0x0000660016047a10 */ /* 0x041fe20007ffe0ff */
[----:B-1----:R-:W-:Y:S01]  /*36410*/  IMAD.WIDE R24, R22, 0x2, R2 ;  /* 0x0000000216187825 */ /* 0x002fe200078e0202 */
[----:B------:R-:W-:-:S03]  /*36420*/  ISETP.LT.AND P2, PT, R26, c[0x0][0x178], !P2 ;  /* 0x00005e001a007a0c */ /* 0x000fc60005741270 */
[----:B------:R-:W-:Y:S01]  /*36430*/  IMAD.WIDE R22, R22, 0x2, R20 ;  /* 0x0000000216167825 */ /* 0x000fe200078e0214 */
[----:B------:R-:W-:Y:S02]  /*36440*/  IADD3 R0, R4, c[0x0][0x198], RZ ;  /* 0x0000660004007a10 */ /* 0x000fe40007ffe0ff */
[----:B---3--:R-:W-:Y:S02]  /*36450*/  ISETP.GE.AND P5, PT, R28, c[0x0][0x17c], PT ;  /* 0x00005f001c007a0c */ /* 0x008fe40003fa6270 */
[----:B------:R-:W0:Y:S01]  /*36460*/  S2R R28, SR_TID.X ;  /* 0x00000000001c7919 */ /* 0x000e220000002100 */
[----:B----4-:R-:W-:Y:S02]  /*36470*/  ISETP.GE.AND P0, PT, R27, c[0x0][0x17c], PT ;  /* 0x00005f001b007a0c */ /* 0x010fe40003f06270 */
[C---:B0-----:R-:W-:Y:S01]  /*36480*/  LOP3.LUT R27, R28.reuse, 0x7f, RZ, 0xc0, !PT ;  /* 0x0000007f1c1b7812 */ /* 0x041fe200078ec0ff */
[----:B------:R-:W-:-:S05]  /*36490*/  IMAD.SHL.U32 R28, R28, 0x400, RZ ;  /* 0x000004001c1c7824 */ /* 0x000fca00078e00ff */
[----:B------:R-:W-:-:S05]  /*364a0*/  LOP3.LUT R28, R28, 0x1800, RZ, 0xc0, !PT ;  /* 0x000018001c1c7812 */ /* 0x000fca00078ec0ff */
[----:B------:R-:W-:-:S05]  /*364b0*/  IMAD R28, R27, 0x10, R28 ;  /* 0x000000101b1c7824 */ /* 0x000fca00078e021c */
[----:B------:R-:W-:-:S05]  /*364c0*/  LOP3.LUT R28, R28, 0x60, RZ, 0x3c, !PT ;  /* 0x000000601c1c7812 */ /* 0x000fca00078e3cff */
[----:B------:R-:W0:Y:S01]  /*364d0*/  LDS.128 R12, [R28] ;  /* 0x000000001c0c7984 */ /* 0x000e220000000c00 */
[----:B------:R-:W-:-:S03]  /*364e0*/  IMAD.WIDE R26, R4, 0x2, R20 ;  /* 0x00000002041a7825 */ /* 0x000fc600078e0214 */
[----:B--2---:R1:W-:Y:S04]  /*364f0*/  @P4 STG.E.U16 [R24.64], R29 ;  /* 0x0000001d18004986 */ /* 0x0043e8000c101506 */
[----:B------:R-:W-:Y:S01]  /*36500*/  @P6 STG.E.U16 [R22.64], R8 ;  /* 0x0000000816006986 */ /* 0x000fe2000c101506 */
[----:B-1----:R-:W-:-:S03]  /*36510*/  IMAD.WIDE R24, R4, 0x2, R2 ;  /* 0x0000000204187825 */ /* 0x002fc600078e0202 */
[----:B0-----:R0:W-:Y:S04]  /*36520*/  STL [R1+0x10e0], R15 ;  /* 0x0010e00f01007387 */ /* 0x0011e80000100800 */
[----:B0-----:R-:W2:Y:S04]  /*36530*/  LDL.LU R15, [R1+0x678] ;  /* 0x00067800010f7983 */ /* 0x001ea80000300800 */
[----:B------:R-:W3:Y:S04]  /*36540*/  LDL.LU R4, [R1+0x20] ;  /* 0x0000200001047983 */ /* 0x000ee80000300800 */
[----:B------:R-:W4:Y:S04]  /*36550*/  LDL.LU R22, [R1+0x107c] ;  /* 0x00107c0001167983 */ /* 0x000f280000300800 */
[----:B------:R-:W5:Y:S01]  /*36560*/  LDL.LU R23, [R1+0x1080] ;  /* 0x0010800001177983 */ /* 0x000f620000300800 */
[----:B------:R-:W-:-:S02]  /*36570*/  ISETP.LT.AND P4, PT, R7, c[0x0][0x178], !P3 ;  /* 0x00005e0007007a0c */ /* 0x000fc40005f81270 */
[----:B------:R-:W-:Y:S01]  /*36580*/  PRMT R11, R29, 0x7632, R11 ;  /* 0x000076321d0b7816 */ /* 0x000fe2000000000b */
[----:B------:R-:W-:Y:S01]  /*36590*/  IMAD.WIDE R28, R0, 0x2, R2 ;  /* 0x00000002001c7825 */ /* 0x000fe200078e0202 */
[----:B------:R-:W-:-:S03]  /*365a0*/  PRMT R5, R8, 0x7632, R5 ;  /* 0x0000763208057816 */ /* 0x000fc60000000005 */
[----:B------:R0:W-:Y:S01]  /*365b0*/  @P1 STG.E.U16 [R24.64], R11 ;  /* 0x0000000b18001986 */ /* 0x0001e2000c101506 */
[----:B------:R-:W-:-:S03]  /*365c0*/  IADD3 R8, R0, c[0x0][0x198], RZ ;  /* 0x0000660000087a10 */ /* 0x000fc60007ffe0ff */
[----:B------:R1:W-:Y:S04]  /*365d0*/  @P2 STG.E.U16 [R26.64], R5 ;  /* 0x000000051a002986 */ /* 0x0003e8000c101506 */
[----:B0-----:R-:W3:Y:S04]  /*365e0*/  LDL.LU R11, [R1+0x10f0] ;  /* 0x0010f000010b7983 */ /* 0x001ee80000300800 */
[----:B-1----:R-:W3:Y:S01]  /*365f0*/  LDL.LU R5, [R1+0x10ec] ;  /* 0x0010ec0001057983 */ /* 0x002ee20000300800 */
[----:B--2---:R-:W-:Y:S02]  /*36600*/  ISETP.LT.AND P3, PT, R15, c[0x0][0x178], !P3 ;  /* 0x00005e000f007a0c */ /* 0x004fe40005f61270 */
[----:B----4-:R-:W-:-:S02]  /*36610*/  ISETP.GE.AND P6, PT, R22, c[0x0][0x17c], PT ;  /* 0x00005f0016007a0c */ /* 0x010fc40003fc6270 */
[----:B-----5:R-:W-:Y:S01]  /*36620*/  ISETP.GE.AND P1, PT, R23, c[0x0][0x17c], PT ;  /* 0x00005f0017007a0c */ /* 0x020fe20003f26270 */
[----:B------:R-:W-:Y:S01]  /*36630*/  IMAD.WIDE R22, R0, 0x2, R20 ;  /* 0x0000000200167825 */ /* 0x000fe200078e0214 */
[----:B---3--:R-:W-:Y:S01]  /*36640*/  @P4 STG.E.U16 [R28.64], R4 ;  /* 0x000000041c004986 */ /* 0x008fe2000c101506 */
[----:B------:R-:W-:-:S06]  /*36650*/  PRMT R0, R16, 0x7632, R0 ;  /* 0x0000763210007816 */ /* 0x000fcc0000000000 */
[----:B------:R0:W-:Y:S04]  /*36660*/  @P3 STG.E.U16 [R22.64], R16 ;  /* 0x0000001016003986 */ /* 0x0001e8000c101506 */
[----:B0-----:R-:W2:Y:S04]  /*36670*/  LDL.LU R16, [R1+0x1084] ;  /* 0x0010840001107983 */ /* 0x001ea80000300800 */
[----:B------:R-:W3:Y:S04]  /*36680*/  LDL.LU R22, [R1+0x1088] ;  /* 0x0010880001167983 */ /* 0x000ee80000300800 */
[----:B------:R-:W4:Y:S01]  /*36690*/  LDL.LU R23, [R1+0x10] ;  /* 0x0000100001177983 */ /* 0x000f220000300800 */
[----:B------:R-:W-:-:S02]  /*366a0*/  ISETP.LT.AND P2, PT, R7, c[0x0][0x178], !P5 ;  /* 0x00005e0007007a0c */ /* 0x000fc40006f41270 */
[----:B------:R-:W-:Y:S02]  /*366b0*/  ISETP.LT.AND P5, PT, R15, c[0x0][0x178], !P5 ;  /* 0x00005e000f007a0c */ /* 0x000fe40006fa1270 */
[----:B------:R-:W-:Y:S02]  /*366c0*/  ISETP.LT.AND P4, PT, R7, c[0x0][0x178], !P0 ;  /* 0x00005e0007007a0c */ /* 0x000fe40004781270 */
[----:B------:R-:W-:Y:S02]  /*366d0*/  PRMT R6, R4, 0x7632, R6 ;  /* 0x0000763204067816 */ /* 0x000fe40000000006 */
[C---:B------:R-:W-:Y:S01]  /*366e0*/  IADD3 R4, R8.reuse, c[0x0][0x198], RZ ;  /* 0x0000660008047a10 */ /* 0x040fe20007ffe0ff */
[----:B------:R-:W-:Y:S01]  /*366f0*/  IMAD.WIDE R24, R8, 0x2, R2 ;  /* 0x0000000208187825 */ /* 0x000fe200078e0202 */
[----:B------:R-:W-:-:S03]  /*36700*/  ISETP.LT.AND P0, PT, R15, c[0x0][0x178], !P0 ;  /* 0x00005e000f007a0c */ /* 0x000fc60004701270 */
[----:B------:R-:W-:Y:S01]  /*36710*/  IMAD.WIDE R26, R8, 0x2, R20 ;  /* 0x00000002081a7825 */ /* 0x000fe200078e0214 */
[----:B------:R0:W-:Y:S03]  /*36720*/  @P2 STG.E.U16 [R24.64], R6 ;  /* 0x0000000618002986 */ /* 0x0001e6000c101506 */
[----:B------:R-:W-:Y:S01]  /*36730*/  IMAD.WIDE R28, R4, 0x2, R2 ;  /* 0x00000002041c7825 */ /* 0x000fe200078e0202 */
[----:B------:R-:W-:Y:S04]  /*36740*/  @P5 STG.E.U16 [R26.64], R0 ;  /* 0x000000001a005986 */ /* 0x000fe8000c101506 */
[----:B0-----:R-:W5:Y:S01]  /*36750*/  LDL.LU R6, [R1+0x10e8] ;  /* 0x0010e80001067983 */ /* 0x001f620000300800 */
[----:B---3--:R-:W-:-:S03]  /*36760*/  ISETP.GE.AND P2, PT, R22, c[0x0][0x17c], PT ;  /* 0x00005f0016007a0c */ /* 0x008fc60003f46270 */
[----:B----4-:R0:W-:Y:S01]  /*36770*/  @P4 STG.E.U16 [R28.64], R23 ;  /* 0x000000171c004986 */ /* 0x0101e2000c101506 */
[----:B------:R-:W-:Y:S02]  /*36780*/  PRMT R8, R23, 0x7632, R8 ;  /* 0x0000763217087816 */ /* 0x000fe40000000008 */
[----:B--2---:R-:W-:Y:S02]  /*36790*/  ISETP.GE.AND P3, PT, R16, c[0x0][0x17c], PT ;  /* 0x00005f0010007a0c */ /* 0x004fe40003f66270 */
[----:B------:R-:W2:Y:S01]  /*367a0*/  LDL.LU R16, [R1+0x1090] ;  /* 0x0010900001107983 */ /* 0x000ea20000300800 */
[----:B0-----:R-:W-:-:S05]  /*367b0*/  IMAD.WIDE R22, R4, 0x2, R20 ;  /* 0x0000000204167825 */ /* 0x001fca00078e0214 */
[----:B------:R0:W-:Y:S04]  /*367c0*/  @P0 STG.E.U16 [R22.64], R12 ;  /* 0x0000000c16000986 */ /* 0x0001e8000c101506 */
[----:B0-----:R-:W3:Y:S04]  /*367d0*/  LDL.LU R22, [R1+0x108c] ;  /* 0x00108c0001167983 */ /* 0x001ee80000300800 */
[----:B------:R-:W4:Y:S01]  /*367e0*/  LDL.LU R23, [R1+0x44] ;  /* 0x0000440001177983 */ /* 0x000f220000300800 */
[----:B------:R-:W-:Y:S02]  /*367f0*/  ISETP.LT.AND P4, PT, R7, c[0x0][0x178], !P6 ;  /* 0x00005e0007007a0c */ /* 0x000fe40007781270 */
[----:B------:R-:W-:-:S02]  /*36800*/  ISETP.LT.AND P6, PT, R15, c[0x0][0x178], !P6 ;  /* 0x00005e000f007a0c */ /* 0x000fc400077c1270 */
[----:B------:R-:W-:Y:S02]  /*36810*/  IADD3 R26, R4, c[0x0][0x198], RZ ;  /* 0x00006600041a7a10 */ /* 0x000fe40007ffe0ff */
[----:B------:R-:W-:Y:S02]  /*36820*/  ISETP.LT.AND P5, PT, R7, c[0x0][0x178], !P1 ;  /* 0x00005e0007007a0c */ /* 0x000fe40004fa1270 */
[C---:B------:R-:W-:Y:S01]  /*36830*/  IADD3 R0, R26.reuse, c[0x0][0x198], RZ ;  /* 0x000066001a007a10 */ /* 0x040fe20007ffe0ff */
[----:B------:R-:W-:Y:S01]  /*36840*/  IMAD.WIDE R24, R26, 0x2, R2 ;  /* 0x000000021a187825 */ /* 0x000fe200078e0202 */
[C---:B------:R-:W-:Y:S02]  /*36850*/  ISETP.LT.AND P1, PT, R15.reuse, c[0x0][0x178], !P1 ;  /* 0x00005e000f007a0c */ /* 0x040fe40004f21270 */
[----:B------:R-:W-:Y:S01]  /*36860*/  PRMT R4, R12, 0x7632, R4 ;  /* 0x000076320c047816 */ /* 0x000fe20000000004 */
[----:B------:R-:W-:Y:S01]  /*36870*/  IMAD.WIDE R26, R26, 0x2, R20 ;  /* 0x000000021a1a7825 */ /* 0x000fe200078e0214 */
[----:B------:R-:W-:Y:S03]  /*36880*/  @P4 STG.E.U16 [R24.64], R8 ;  /* 0x0000000818004986 */ /* 0x000fe6000c101506 */
[----:B------:R-:W-:Y:S01]  /*36890*/  IMAD.WIDE R28, R0, 0x2, R2 ;  /* 0x00000002001c7825 */ /* 0x000fe200078e0202 */
[----:B------:R0:W-:Y:S01]  /*368a0*/  @P6 STG.E.U16 [R26.64], R4 ;  /* 0x000000041a006986 */ /* 0x0001e2000c101506 */
[----:B------:R-:W-:-:S02]  /*368b0*/  ISETP.LT.AND P4, PT, R15, c[0x0][0x178], !P3 ;  /* 0x00005e000f007a0c */ /* 0x000fc40005f81270 */
[----:B0-----:R-:W-:Y:S02]  /*368c0*/  IADD3 R26, R0, c[0x0][0x198], RZ ;  /* 0x00006600001a7a10 */ /* 0x001fe40007ffe0ff */
[----:B---3--:R-:W-:Y:S01]  /*368d0*/  ISETP.GE.AND P0, PT, R22, c[0x0][0x17c], PT ;  /* 0x00005f0016007a0c */ /* 0x008fe20003f06270 */
[----:B----4-:R0:W-:Y:S01]  /*368e0*/  @P5 STG.E.U16 [R28.64], R23 ;  /* 0x000000171c005986 */ /* 0x0101e2000c101506 */
[----:B------:R-:W-:Y:S02]  /*368f0*/  PRMT R8, R23, 0x7632, R8 ;  /* 0x0000763217087816 */ /* 0x000fe40000000008 */
[----:B------:R-:W-:Y:S02]  /*36900*/  ISETP.LT.AND P5, PT, R7, c[0x0][0x178], !P3 ;  /* 0x00005e0007007a0c */ /* 0x000fe40005fa1270 */
[----:B--2---:R-:W-:Y:S02]  /*36910*/  ISETP.GE.AND P3, PT, R16, c[0x0][0x17c], PT ;  /* 0x00005f0010007a0c */ /* 0x004fe40003f66270 */
[----:B------:R-:W2:Y:S01]  /*36920*/  LDL.LU R16, [R1+0x24] ;  /* 0x0000240001107983 */ /* 0x000ea20000300800 */
[----:B0-----:R-:W-:Y:S01]  /*36930*/  IMAD.WIDE R22, R0, 0x2, R20 ;  /* 0x0000000200167825 */ /* 0x001fe200078e0214 */
[----:B------:R-:W-:-:S04]  /*36940*/  PRMT R0, R5, 0x7632, R0 ;  /* 0x0000763205007816 */ /* 0x000fc80000000000 */
[----:B------:R0:W-:Y:S04]  /*36950*/  @P1 STG.E.U16 [R22.64], R5 ;  /* 0x0000000516001986 */ /* 0x0001e8000c101506 */
[----:B0-----:R-:W3:Y:S04]  /*36960*/  LDL.LU R5, [R1+0x1094] ;  /* 0x0010940001057983 */ /* 0x001ee80000300800 */
[----:B------:R-:W4:Y:S04]  /*36970*/  LDL.LU R22, [R1+0x1098] ;  /* 0x0010980001167983 */ /* 0x000f280000300800 */
[----:B------:R-:W2:Y:S01]  /*36980*/  LDL.LU R23, [R1+0x34] ;  /* 0x0000340001177983 */ /* 0x000ea20000300800 */
[----:B------:R-:W-:-:S02]  /*36990*/  ISETP.LT.AND P6, PT, R7, c[0x0][0x178], !P2 ;  /* 0x00005e0007007a0c */ /* 0x000fc400057c1270 */
[C---:B------:R-:W-:Y:S01]  /*369a0*/  IADD3 R4, R26.reuse, c[0x0][0x198], RZ ;  /* 0x000066001a047a10 */ /* 0x040fe20007ffe0ff */
[----:B------:R-:W-:-:S04]  /*369b0*/  IMAD.WIDE R24, R26, 0x2, R2 ;  /* 0x000000021a187825 */ /* 0x000fc800078e0202 */
[----:B------:R-:W-:Y:S01]  /*369c0*/  IMAD.WIDE R26, R26, 0x2, R20 ;  /* 0x000000021a1a7825 */ /* 0x000fe200078e0214 */
[----:B------:R0:W-:Y:S03]  /*369d0*/  @P5 STG.E.U16 [R24.64], R8 ;  /* 0x0000000818005986 */ /* 0x0001e6000c101506 */
[C---:B------:R-:W-:Y:S01]  /*369e0*/  IMAD.WIDE R28, R4.reuse, 0x2, R2 ;  /* 0x00000002041c7825 */ /* 0x040fe200078e0202 */
[----:B------:R-:W-:Y:S01]  /*369f0*/  ISETP.LT.AND P2, PT, R15, c[0x0][0x178], !P2 ;  /* 0x00005e000f007a0c */ /* 0x000fe20005741270 */
[----:B------:R1:W-:Y:S01]  /*36a00*/  @P4 STG.E.U16 [R26.64], R0 ;  /* 0x000000001a004986 */ /* 0x0003e2000c101506 */
[----:B------:R-:W-:Y:S02]  /*36a10*/  ISETP.LT.AND P5, PT, R7, c[0x0][0x178], !P0 ;  /* 0x00005e0007007a0c */ /* 0x000fe400047a1270 */
[----:B------:R-:W-:Y:S02]  /*36a20*/  ISETP.LT.AND P4, PT, R15, c[0x0][0x178], !P0 ;  /* 0x00005e000f007a0c */ /* 0x000fe40004781270 */
[----:B0-----:R-:W-:-:S04]  /*36a30*/  IADD3 R24, R4, c[0x0][0x198], RZ ;  /* 0x0000660004187a10 */ /* 0x001fc80007ffe0ff */
[----:B-1----:R-:W-:Y:S02]  /*36a40*/  IADD3 R0, R24, c[0x0][0x198], RZ ;  /* 0x0000660018007a10 */ /* 0x002fe40007ffe0ff */
[----:B------:R-:W-:-:S03]  /*36a50*/  PRMT R12, R9, 0x7632, R12 ;  /* 0x00007632090c7816 */ /* 0x000fc6000000000c */
[----:B------:R-:W-:Y:S01]  /*36a60*/  IMAD.WIDE R26, R0, 0x2, R2 ;  /* 0x00000002001a7825 */ /* 0x000fe200078e0202 */
[----:B---3--:R-:W-:-:S03]  /*36a70*/  ISETP.GE.AND P1, PT, R5, c[0x0][0x17c], PT ;  /* 0x00005f0005007a0c */ /* 0x008fc60003f26270 */
[----:B------:R-:W-:Y:S01]  /*36a80*/  IMAD.WIDE R4, R4, 0x2, R20 ;  /* 0x0000000204047825 */ /* 0x000fe200078e0214 */
[----:B--2---:R0:W-:Y:S01]  /*36a90*/  @P6 STG.E.U16 [R28.64], R23 ;  /* 0x000000171c006986 */ /* 0x0041e2000c101506 */
[----:B------:R-:W-:Y:S02]  /*36aa0*/  ISETP.LT.AND P6, PT, R7, c[0x0][0x178], !P3 ;  /* 0x00005e0007007a0c */ /* 0x000fe40005fc1270 */
[----:B----4-:R-:W-:Y:S01]  /*36ab0*/  ISETP.GE.AND P0, PT, R22, c[0x0][0x17c], PT ;  /* 0x00005f0016007a0c */ /* 0x010fe20003f06270 */
[----:B------:R-:W2:Y:S01]  /*36ac0*/  LDL.LU R7, [R1+0x10e4] ;  /* 0x0010e40001077983 */ /* 0x000ea20000300800 */
[----:B------:R-:W-:-:S03]  /*36ad0*/  PRMT R8, R23, 0x7632, R8 ;  /* 0x0000763217087816 */ /* 0x000fc60000000008 */
[----:B------:R1:W-:Y:S01]  /*36ae0*/  @P2 STG.E.U16 [R4.64], R9 ;  /* 0x0000000904002986 */ /* 0x0003e2000c101506 */
[----:B0-----:R-:W-:-:S03]  /*36af0*/  IMAD.WIDE R22, R24, 0x2, R2 ;  /* 0x0000000218167825 */ /* 0x001fc600078e0202 */
[----:B------:R-:W3:Y:S01]  /*36b00*/  LDL.LU R28, [R1+0x10a0] ;  /* 0x0010a000011c7983 */ /* 0x000ee20000300800 */
[----:B------:R-:W-:-:S03]  /*36b10*/  IMAD.WIDE R24, R24, 0x2, R20 ;  /* 0x0000000218187825 */ /* 0x000fc600078e0214 */
[----:B------:R-:W-:Y:S04]  /*36b20*/  @P5 STG.E.U16 [R22.64], R8 ;  /* 0x0000000816005986 */ /* 0x000fe8000c101506 */
[----:B------:R-:W4:Y:S04]  /*36b30*/  LDL.LU R29, [R1+0x14] ;  /* 0x00001400011d7983 */ /* 0x000f280000300800 */
[----:B------:R-:W-:Y:S04]  /*36b40*/  @P4 STG.E.U16 [R24.64], R12 ;  /* 0x0000000c18004986 */ /* 0x000fe8000c101506 */
[----:B-1----:R-:W2:Y:S04]  /*36b50*/  LDL.LU R5, [R1+0x109c] ;  /* 0x00109c0001057983 */ /* 0x002ea80000300800 */
[----:B------:R0:W-:Y:S04]  /*36b60*/  @P6 STG.E.U16 [R26.64], R16 ;  /* 0x000000101a006986 */ /* 0x0001e8000c101506 */
[----:B0-----:R-:W3:Y:S04]  /*36b70*/  LDL.LU R27, [R1+0x10a4] ;  /* 0x0010a400011b7983 */ /* 0x001ee80000300800 */
[----:B------:R-:W3:Y:S01]  /*36b80*/  LDL.LU R26, [R1+0x5c4] ;  /* 0x0005c400011a7983 */ /* 0x000ee20000300800 */
[----:B------:R-:W-:-:S02]  /*36b90*/  ISETP.LT.AND P3, PT, R15, c[0x0][0x178], !P3 ;  /* 0x00005e000f007a0c */ /* 0x000fc40005f61270 */
[----:B------:R-:W-:Y:S02]  /*36ba0*/  ISETP.LT.AND P4, PT, R15, c[0x0][0x178], !P1 ;  /* 0x00005e000f007a0c */ /* 0x000fe40004f81270 */
[----:B------:R-:W-:Y:S02]  /*36bb0*/  IADD3 R22, R0, c[0x0][0x198], RZ ;  /* 0x0000660000167a10 */ /* 0x000fe40007ffe0ff */
[----:B------:R-:W-:Y:S02]  /*36bc0*/  PRMT R12, R16, 0x7632, R12 ;  /* 0x00007632100c7816 */ /* 0x000fe4000000000c */
[C---:B------:R-:W-:Y:S01]  /*36bd0*/  IADD3 R16, R22.reuse, c[0x0][0x198], RZ ;  /* 0x0000660016107a10 */ /* 0x040fe20007ffe0ff */
[----:B------:R-:W-:-:S04]  /*36be0*/  IMAD.WIDE R8, R22, 0x2, R2 ;  /* 0x0000000216087825 */ /* 0x000fc800078e0202 */
[----:B------:R-:W-:-:S04]  /*36bf0*/  IMAD.WIDE R22, R22, 0x2, R20 ;  /* 0x0000000216167825 */ /* 0x000fc800078e0214 */
[----:B------:R-:W-:Y:S01]  /*36c00*/  IMAD.WIDE R24, R16, 0x2, R2 ;  /* 0x0000000210187825 */ /* 0x000fe200078e0202 */
[----:B--2---:R-:W-:-:S03]  /*36c10*/  ISETP.GE.AND P2, PT, R5, c[0x0][0x17c], PT ;  /* 0x00005f0005007a0c */ /* 0x004fc60003f46270 */
[----:B------:R-:W-:Y:S01]  /*36c20*/  IMAD.WIDE R4, R0, 0x2, R20 ;  /* 0x0000000200047825 */ /* 0x000fe200078e0214 */
[----:B------:R-:W-:-:S04]  /*36c30*/  PRMT R0, R17, 0x7632, R0 ;  /* 0x0000763211007816 */ /* 0x000fc80000000000 */
[----:B------:R0:W-:Y:S01]  /*36c40*/  @P3 STG.E.U16 [R4.64], R17 ;  /* 0x0000001104003986 */ /* 0x0001e2000c101506 */
[C---:B---3--:R-:W-:Y:S02]  /*36c50*/  ISETP.LT.AND P5, PT, R26.reuse, c[0x0][0x178], !P1 ;  /* 0x00005e001a007a0c */ /* 0x048fe40004fa1270 */
[----:B------:R-:W-:Y:S02]  /*36c60*/  ISETP.LT.AND P6, PT, R26, c[0x0][0x178], !P0 ;  /* 0x00005e001a007a0c */ /* 0x000fe400047c1270 */
[----:B------:R-:W-:Y:S02]  /*36c70*/  ISETP.GE.AND P1, PT, R28, c[0x0][0x17c], PT ;  /* 0x00005f001c007a0c */ /* 0x000fe40003f26270 */
[----:B------:R-:W2:Y:S04]  /*36c80*/  LDL.LU R28, [R1+0x48] ;  /* 0x00004800011c7983 */ /* 0x000ea80000300800 */
[----:B0-----:R-:W3:Y:S01]  /*36c90*/  LDL.LU R5, [R1+0x10a8] ;  /* 0x0010a80001057983 */ /* 0x001ee20000300800 */
[----:B------:R-:W-:-:S03]  /*36ca0*/  ISETP.GE.AND P3, PT, R27, c[0x0][0x17c], PT ;  /* 0x00005f001b007a0c */ /* 0x000fc60003f66270 */
[----:B------:R-:W-:Y:S04]  /*36cb0*/  @P5 STG.E.U16 [R8.64], R12 ;  /* 0x0000000c08005986 */ /* 0x000fe8000c101506 */
[----:B------:R-:W2:Y:S04]  /*36cc0*/  LDL.LU R27, [R1+0x10ac] ;  /* 0x0010ac00011b7983 */ /* 0x000ea80000300800 */
[----:B------:R-:W-:Y:S04]  /*36cd0*/  @P4 STG.E.U16 [R22.64], R0 ;  /* 0x0000000016004986 */ /* 0x000fe8000c101506 */
[----:B----4-:R0:W-:Y:S04]  /*36ce0*/  @P6 STG.E.U16 [R24.64], R29 ;  /* 0x0000001d18006986 */ /* 0x0101e8000c101506 */
[----:B0-----:R-:W4:Y:S01]  /*36cf0*/  LDL.LU R25, [R1+0x10b0] ;  /* 0x0010b00001197983 */ /* 0x001f220000300800 */
[----:B------:R-:W-:-:S03]  /*36d00*/  PRMT R0, R29, 0x7632, R0 ;  /* 0x000076321d007816 */ /* 0x000fc60000000000 */
[----:B------:R-:W5:Y:S01]  /*36d10*/  LDL.LU R29, [R1+0x38] ;  /* 0x00003800011d7983 */ /* 0x000f620000300800 */
[C---:B------:R-:W-:Y:S02]  /*36d20*/  ISETP.LT.AND P0, PT, R15.reuse, c[0x0][0x178], !P0 ;  /* 0x00005e000f007a0c */ /* 0x040fe40004701270 */
[----:B------:R-:W-:Y:S02]  /*36d30*/  ISETP.LT.AND P5, PT, R26, c[0x0][0x178], !P2 ;  /* 0x00005e001a007a0c */ /* 0x000fe400057a1270 */
[----:B------:R-:W-:Y:S02]  /*36d40*/  ISETP.LT.AND P4, PT, R15, c[0x0][0x178], !P2 ;  /* 0x00005e000f007a0c */ /* 0x000fe40005781270 */
[----:B------:R-:W-:Y:S02]  /*36d50*/  IADD3 R8, R16, c[0x0][0x198], RZ ;  /* 0x0000660010087a10 */ /* 0x000fe40007ffe0ff */
[----:B------:R-:W-:Y:S01]  /*36d60*/  ISETP.LT.AND P6, PT, R26, c[0x0][0x178], !P1 ;  /* 0x00005e001a007a0c */ /* 0x000fe20004fc1270 */
[----:B------:R-:W-:Y:S01]  /*36d70*/  IMAD.WIDE R16, R16, 0x2, R20 ;  /* 0x0000000210107825 */ /* 0x000fe200078e0214 */
[----:B------:R-:W-:-:S02]  /*36d80*/  IADD3 R12, R8, c[0x0][0x198], RZ ;  /* 0x00006600080c7a10 */ /* 0x000fc40007ffe0ff */
[----:B------:R-:W-:Y:S02]  /*36d90*/  PRMT R24, R13, 0x7632, R24 ;  /* 0x000076320d187816 */ /* 0x000fe40000000018 */
[----:B------:R-:W-:Y:S01]  /*36da0*/  @P0 STG.E.U16 [R16.64], R13 ;  /* 0x0000000d10000986 */ /* 0x000fe2000c101506 */
[--C-:B------:R-:W-:Y:S01]  /*36db0*/  IMAD.WIDE R22, R12, 0x2, R2.reuse ;  /* 0x000000020c167825 */ /* 0x100fe200078e0202 */
[----:B------:R-:W-:Y:S02]  /*36dc0*/  ISETP.LT.AND P1, PT, R15, c[0x0][0x178], !P1 ;  /* 0x00005e000f007a0c */ /* 0x000fe40004f21270 */
[----:B---3--:R-:W-:Y:S01]  /*36dd0*/  ISETP.GE.AND P2, PT, R5, c[0x0][0x17c], PT ;  /* 0x00005f0005007a0c */ /* 0x008fe20003f46270 */
[----:B------:R-:W-:-:S04]  /*36de0*/  IMAD.WIDE R4, R8, 0x2, R2 ;  /* 0x0000000208047825 */ /* 0x000fc800078e0202 */
[----:B------:R-:W-:Y:S01]  /*36df0*/  IMAD.WIDE R8, R8, 0x2, R20 ;  /* 0x0000000208087825 */ /* 0x000fe200078e0214 */
[----:B------:R-:W-:Y:S01]  /*36e00*/  @P5 STG.E.U16 [R4.64], R0 ;  /* 0x0000000004005986 */ /* 0x000fe2000c101506 */
[----:B------:R-:W-:Y:S02]  /*36e10*/  ISETP.LT.AND P5, PT, R26, c[0x0][0x178], !P3 ;  /* 0x00005e001a007a0c */ /* 0x000fe40005fa1270 */
[----:B--2---:R-:W-:Y:S01]  /*36e20*/  ISETP.GE.AND P0, PT, R27, c[0x0][0x17c], PT ;  /* 0x00005f001b007a0c */ /* 0x004fe20003f06270 */
[----:B------:R0:W-:Y:S01]  /*36e30*/  @P4 STG.E.U16 [R8.64], R24 ;  /* 0x0000001808004986 */ /* 0x0001e2000c101506 */
[----:B------:R-:W-:-:S03]  /*36e40*/  ISETP.LT.AND P4, PT, R15, c[0x0][0x178], !P3 ;  /* 0x00005e000f007a0c */ /* 0x000fc60005f81270 */
[----:B------:R-:W2:Y:S04]  /*36e50*/  LDL.LU R27, [R1+0x10b4] ;  /* 0x0010b400011b7983 */ /* 0x000ea80000300800 */
[----:B------:R1:W-:Y:S01]  /*36e60*/  @P6 STG.E.U16 [R22.64], R28 ;  /* 0x0000001c16006986 */ /* 0x0003e2000c101506 */
[----:B------:R-:W-:Y:S02]  /*36e70*/  ISETP.LT.AND P6, PT, R26, c[0x0][0x178], !P2 ;  /* 0x00005e001a007a0c */ /* 0x000fe400057c1270 */
[----:B0-----:R-:W-:Y:S02]  /*36e80*/  IADD3 R8, R12, c[0x0][0x198], RZ ;  /* 0x000066000c087a10 */ /* 0x001fe40007ffe0ff */
[----:B----4-:R-:W-:Y:S02]  /*36e90*/  ISETP.GE.AND P3, PT, R25, c[0x0][0x17c], PT ;  /* 0x00005f0019007a0c */ /* 0x010fe40003f66270 */
[----:B------:R-:W3:Y:S01]  /*36ea0*/  LDL.LU R25, [R1+0x10b8] ;  /* 0x0010b80001197983 */ /* 0x000ee20000300800 */
[----:B-1----:R-:W-:-:S03]  /*36eb0*/  PRMT R22, R28, 0x7632, R22 ;  /* 0x000076321c167816 */ /* 0x002fc60000000016 */
[----:B------:R-:W4:Y:S01]  /*36ec0*/  LDL.LU R28, [R1+0x28] ;  /* 0x00002800011c7983 */ /* 0x000f220000300800 */
[----:B------:R-:W-:Y:S01]  /*36ed0*/  IADD3 R0, R8, c[0x0][0x198], RZ ;  /* 0x0000660008007a10 */ /* 0x000fe20007ffe0ff */
[----:B------:R-:W-:Y:S01]  /*36ee0*/  IMAD.WIDE R12, R12, 0x2, R20 ;  /* 0x000000020c0c7825 */ /* 0x000fe200078e0214 */
[----:B-----5:R-:W-:Y:S01]  /*36ef0*/  PRMT R23, R6, 0x7632, R23 ;  /* 0x0000763206177816 */ /* 0x020fe20000000017 */
[----:B------:R-:W5:Y:S02]  /*36f00*/  LDL.LU R24, [R1+0x10c0] ;  /* 0x0010c00001187983 */ /* 0x000f640000300800 */
[----:B------:R-:W-:-:S04]  /*36f10*/  IMAD.WIDE R4, R8, 0x2, R2 ;  /* 0x0000000208047825 */ /* 0x000fc800078e0202 */
[----:B------:R-:W-:Y:S01]  /*36f20*/  IMAD.WIDE R8, R8, 0x2, R20 ;  /* 0x0000000208087825 */ /* 0x000fe200078e0214 */
[----:B------:R-:W-:Y:S03]  /*36f30*/  @P1 STG.E.U16 [R12.64], R6 ;  /* 0x000000060c001986 */ /* 0x000fe6000c101506 */
[----:B------:R-:W-:Y:S01]  /*36f40*/  IMAD.WIDE R16, R0, 0x2, R2 ;  /* 0x0000000200107825 */ /* 0x000fe200078e0202 */
[----:B------:R0:W-:Y:S04]  /*36f50*/  @P5 STG.E.U16 [R4.64], R22 ;  /* 0x0000001604005986 */ /* 0x0001e8000c101506 */
[----:B------:R1:W-:Y:S04]  /*36f60*/  @P4 STG.E.U16 [R8.64], R23 ;  /* 0x0000001708004986 */ /* 0x0003e8000c101506 */
[----:B------:R1:W-:Y:S01]  /*36f70*/  @P6 STG.E.U16 [R16.64], R29 ;  /* 0x0000001d10006986 */ /* 0x0003e2000c101506 */
[----:B0-----:R-:W-:-:S03]  /*36f80*/  PRMT R22, R29, 0x7632, R22 ;  /* 0x000076321d167816 */ /* 0x001fc60000000016 */
[----:B-1----:R-:W5:Y:S04]  /*36f90*/  LDL.LU R23, [R1+0x10bc] ;  /* 0x0010bc0001177983 */ /* 0x002f680000300800 */
[----:B------:R-:W5:Y:S01]  /*36fa0*/  LDL.LU R29, [R1+0x18] ;  /* 0x00001800011d7983 */ /* 0x000f620000300800 */
[C---:B------:R-:W-:Y:S02]  /*36fb0*/  ISETP.LT.AND P2, PT, R15.reuse, c[0x0][0x178], !P2 ;  /* 0x00005e000f007a0c */ /* 0x040fe40005741270 */
[----:B------:R-:W-:Y:S02]  /*36fc0*/  ISETP.LT.AND P5, PT, R26, c[0x0][0x178], !P0 ;  /* 0x00005e001a007a0c */ /* 0x000fe400047a1270 */
[----:B------:R-:W-:Y:S02]  /*36fd0*/  ISETP.LT.AND P4, PT, R15, c[0x0][0x178], !P0 ;  /* 0x00005e000f007a0c */ /* 0x000fe40004781270 */
[----:B------:R-:W-:-:S02]  /*36fe0*/  IADD3 R12, R0, c[0x0][0x198], RZ ;  /* 0x00006600000c7a10 */ /* 0x000fc40007ffe0ff */
[----:B------:R-:W-:Y:S02]  /*36ff0*/  ISETP.LT.AND P6, PT, R26, c[0x0][0x178], !P3 ;  /* 0x00005e001a007a0c */ /* 0x000fe40005fc1270 */
[----:B------:R-:W-:Y:S01]  /*37000*/  IADD3 R6, R12, c[0x0][0x198], RZ ;  /* 0x000066000c067a10 */ /* 0x000fe20007ffe0ff */
[----:B------:R-:W-:Y:S01]  /*37010*/  IMAD.WIDE R4, R0, 0x2, R20 ;  /* 0x0000000200047825 */ /* 0x000fe200078e0214 */
[----:B------:R-:W-:-:S03]  /*37020*/  PRMT R0, R10, 0x7632, R0 ;  /* 0x000076320a007816 */ /* 0x000fc60000000000 */
[C---:B------:R-:W-:Y:S01]  /*37030*/  IMAD.WIDE R8, R12.reuse, 0x2, R2 ;  /* 0x000000020c087825 */ /* 0x040fe200078e0202 */
[----:B------:R0:W-:Y:S03]  /*37040*/  @P2 STG.E.U16 [R4.64], R10 ;  /* 0x0000000a04002986 */ /* 0x0001e6000c101506 */
[----:B------:R-:W-:Y:S01]  /*37050*/  IMAD.WIDE R12, R12, 0x2, R20 ;  /* 0x000000020c0c7825 */ /* 0x000fe200078e0214 */
[----:B------:R-:W-:Y:S03]  /*37060*/  @P5 STG.E.U16 [R8.64], R22 ;  /* 0x0000001608005986 */ /* 0x000fe6000c101506 */
[C---:B------:R-:W-:Y:S01]  /*37070*/  IMAD.WIDE R16, R6.reuse, 0x2, R2 ;  /* 0x0000000206107825 */ /* 0x040fe200078e0202 */
[----:B------:R-:W-:Y:S01]  /*37080*/  ISETP.LT.AND P3, PT, R15, c[0x0][0x178], !P3 ;  /* 0x00005e000f007a0c */ /* 0x000fe20005f61270 */
[----:B------:R1:W-:Y:S02]  /*37090*/  @P4 STG.E.U16 [R12.64], R0 ;  /* 0x000000000c004986 */ /* 0x0003e4000c101506 */
[C---:B0-----:R-:W-:Y:S01]  /*370a0*/  IMAD.WIDE R4, R6.reuse, 0x2, R20 ;  /* 0x0000000206047825 */ /* 0x041fe200078e0214 */
[----:B-1----:R-:W-:-:S04]  /*370b0*/  IADD3 R12, R6, c[0x0][0x198], RZ ;  /* 0x00006600060c7a10 */ /* 0x002fc80007ffe0ff */
[C---:B------:R-:W-:Y:S01]  /*370c0*/  IADD3 R0, R12.reuse, c[0x0][0x198], RZ ;  /* 0x000066000c007a10 */ /* 0x040fe20007ffe0ff */
[----:B------:R-:W-:Y:S01]  /*370d0*/  IMAD.WIDE R8, R12, 0x2, R2 ;  /* 0x000000020c087825 */ /* 0x000fe200078e0202 */
[----:B------:R-:W-:-:S03]  /*370e0*/  PRMT R6, R18, 0x7632, R6 ;  /* 0x0000763212067816 */ /* 0x000fc60000000006 */
[----:B------:R-:W-:Y:S01]  /*370f0*/  IMAD.WIDE R12, R12, 0x2, R20 ;  /* 0x000000020c0c7825 */ /* 0x000fe200078e0214 */
[----:B--2---:R-:W-:-:S04]  /*37100*/  ISETP.GE.AND P1, PT, R27, c[0x0][0x17c], PT ;  /* 0x00005f001b007a0c */ /* 0x004fc80003f26270 */
[C---:B------:R-:W-:Y:S02]  /*37110*/  ISETP.LT.AND P5, PT, R26.reuse, c[0x0][0x178], !P1 ;  /* 0x00005e001a007a0c */ /* 0x040fe40004fa1270 */
[----:B------:R-:W-:Y:S02]  /*37120*/  ISETP.LT.AND P4, PT, R15, c[0x0][0x178], !P1 ;  /* 0x00005e000f007a0c */ /* 0x000fe40004f81270 */
[----:B---3--:R-:W-:Y:S02]  /*37130*/  ISETP.GE.AND P0, PT, R25, c[0x0][0x17c], PT ;  /* 0x00005f0019007a0c */ /* 0x008fe40003f06270 */
[----:B------:R-:W2:Y:S04]  /*37140*/  LDL.LU R25, [R1+0x10c8] ;  /* 0x0010c80001197983 */ /* 0x000ea80000300800 */
[----:B----4-:R0:W-:Y:S01]  /*37150*/  @P6 STG.E.U16 [R16.64], R28 ;  /* 0x0000001c10006986 */ /* 0x0101e2000c101506 */
[----:B------:R-:W-:-:S02]  /*37160*/  ISETP.LT.AND P6, PT, R26, c[0x0][0x178], !P0 ;  /* 0x00005e001a007a0c */ /* 0x000fc400047c1270 */
[----:B------:R-:W-:Y:S01]  /*37170*/  PRMT R10, R28, 0x7632, R10 ;  /* 0x000076321c0a7816 */ /* 0x000fe2000000000a */
[----:B------:R-:W-:Y:S01]  /*37180*/  @P3 STG.E.U16 [R4.64], R18 ;  /* 0x0000001204003986 */ /* 0x000fe2000c101506 */
[----:B-----5:R-:W-:-:S03]  /*37190*/  ISETP.GE.AND P2, PT, R24, c[0x0][0x17c], PT ;  /* 0x00005f0018007a0c */ /* 0x020fc60003f46270 */
[----:B------:R-:W3:Y:S01]  /*371a0*/  LDL.LU R24, [R1+0x10c4] ;  /* 0x0010c40001187983 */ /* 0x000ee20000300800 */
[----:B0-----:R-:W-:-:S03]  /*371b0*/  IMAD.WIDE R16, R0, 0x2, R2 ;  /* 0x0000000200107825 */ /* 0x001fc600078e0202 */
[----:B------:R0:W-:Y:S04]  /*371c0*/  @P5 STG.E.U16 [R8.64], R10 ;  /* 0x0000000a08005986 */ /* 0x0001e8000c101506 */
[----:B------:R-:W-:Y:S01]  /*371d0*/  @P4 STG.E.U16 [R12.64], R6 ;  /* 0x000000060c004986 */ /* 0x000fe2000c101506 */
[----:B------:R-:W-:-:S03]  /*371e0*/  ISETP.GE.AND P1, PT, R23, c[0x0][0x17c], PT ;  /* 0x00005f0017007a0c */ /* 0x000fc60003f26270 */
[----:B------:R-:W4:Y:S01]  /*371f0*/  LDL.LU R23, [R1+0x10d0] ;  /* 0x0010d00001177983 */ /* 0x000f220000300800 */
[----:B0-----:R-:W-:-:S03]  /*37200*/  PRMT R10, R29, 0x7632, R10 ;  /* 0x000076321d0a7816 */ /* 0x001fc6000000000a */
[----:B------:R-:W5:Y:S04]  /*37210*/  LDL.LU R27, [R1+0x4c] ;  /* 0x00004c00011b7983 */ /* 0x000f680000300800 */
[----:B------:R-:W3:Y:S04]  /*37220*/  LDL.LU R22, [R1+0x10cc] ;  /* 0x0010cc0001167983 */ /* 0x000ee80000300800 */
[----:B------:R0:W-:Y:S04]  /*37230*/  @P6 STG.E.U16 [R16.64], R29 ;  /* 0x0000001d10006986 */ /* 0x0001e8000c101506 */
[----:B0-----:R-:W4:Y:S04]  /*37240*/  LDL.LU R29, [R1+0x3c] ;  /* 0x00003c00011d7983 */ /* 0x001f280000300800 */
[----:B------:R-:W4:Y:S01]  /*37250*/  LDL.LU R18, [R1+0x10dc] ;  /* 0x0010dc0001127983 */ /* 0x000f220000300800 */
[----:B------:R-:W-:-:S02]  /*37260*/  ISETP.LT.AND P0, PT, R15, c[0x0][0x178], !P0 ;  /* 0x00005e000f007a0c */ /* 0x000fc40004701270 */
[----:B------:R-:W-:Y:S02]  /*37270*/  ISETP.LT.AND P5, PT, R26, c[0x0][0x178], !P2 ;  /* 0x00005e001a007a0c */ /* 0x000fe400057a1270 */
[C---:B------:R-:W-:Y:S02]  /*37280*/  ISETP.LT.AND P4, PT, R15.reuse, c[0x0][0x178], !P2 ;  /* 0x00005e000f007a0c */ /* 0x040fe40005781270 */
[----:B------:R-:W-:Y:S02]  /*37290*/  IADD3 R12, R0, c[0x0][0x198], RZ ;  /* 0x00006600000c7a10 */ /* 0x000fe40007ffe0ff */
[----:B------:R-:W-:Y:S02]  /*372a0*/  ISETP.LT.AND P6, PT, R26, c[0x0][0x178], !P1 ;  /* 0x00005e001a007a0c */ /* 0x000fe40004fc1270 */
[----:B------:R-:W-:Y:S01]  /*372b0*/  ISETP.LT.AND P1, PT, R15, c[0x0][0x178], !P1 ;  /* 0x00005e000f007a0c */ /* 0x000fe20004f21270 */
[----:B------:R-:W-:Y:S01]  /*372c0*/  IMAD.WIDE R4, R0, 0x2, R20 ;  /* 0x0000000200047825 */ /* 0x000fe200078e0214 */
[----:B------:R-:W-:-:S02]  /*372d0*/  IADD3 R6, R12, c[0x0][0x198], RZ ;  /* 0x000066000c067a10 */ /* 0x000fc40007ffe0ff */
[----:B------:R-:W-:Y:S01]  /*372e0*/  PRMT R0, R14, 0x7632, R0 ;  /* 0x000076320e007816 */ /* 0x000fe20000000000 */
[C---:B------:R-:W-:Y:S01]  /*372f0*/  IMAD.WIDE R8, R12.reuse, 0x2, R2 ;  /* 0x000000020c087825 */ /* 0x040fe200078e0202 */
[----:B------:R0:W-:Y:S03]  /*37300*/  @P0 STG.E.U16 [R4.64], R14 ;  /* 0x0000000e04000986 */ /* 0x0001e6000c101506 */
[----:B------:R-:W-:Y:S01]  /*37310*/  IMAD.WIDE R12, R12, 0x2, R20 ;  /* 0x000000020c0c7825 */ /* 0x000fe200078e0214 */
[----:B------:R1:W-:Y:S03]  /*37320*/  @P5 STG.E.U16 [R8.64], R10 ;  /* 0x0000000a08005986 */ /* 0x0003e6000c101506 */
[C---:B------:R-:W-:Y:S01]  /*37330*/  IMAD.WIDE R16, R6.reuse, 0x2, R2 ;  /* 0x0000000206107825 */ /* 0x040fe200078e0202 */
[----:B------:R1:W-:Y:S03]  /*37340*/  @P4 STG.E.U16 [R12.64], R0 ;  /* 0x000000000c004986 */ /* 0x0003e6000c101506 */
[----:B0-----:R-:W-:Y:S01]  /*37350*/  IMAD.WIDE R4, R6, 0x2, R20 ;  /* 0x0000000206047825 */ /* 0x001fe200078e0214 */
[----:B--2---:R-:W-:-:S04]  /*37360*/  ISETP.GE.AND P3, PT, R25, c[0x0][0x17c], PT ;  /* 0x00005f0019007a0c */ /* 0x004fc80003f66270 */
[----:B------:R-:W-:Y:S02]  /*37370*/  ISETP.LT.AND P5, PT, R26, c[0x0][0x178], !P3 ;  /* 0x00005e001a007a0c */ /* 0x000fe40005fa1270 */
[----:B------:R-:W-:Y:S01]  /*37380*/  ISETP.LT.AND P4, PT, R15, c[0x0][0x178], !P3 ;  /* 0x00005e000f007a0c */ /* 0x000fe20005f81270 */
[----:B-----5:R0:W-:Y:S01]  /*37390*/  @P6 STG.E.U16 [R16.64], R27 ;  /* 0x0000001b10006986 */ /* 0x0201e2000c101506 */
[----:B---3--:R-:W-:-:S03]  /*373a0*/  ISETP.GE.AND P3, PT, R22, c[0x0][0x17c], PT ;  /* 0x00005f0016007a0c */ /* 0x008fc60003f66270 */
[----:B------:R2:W-:Y:S04]  /*373b0*/  @P1 STG.E.U16 [R4.64], R7 ;  /* 0x0000000704001986 */ /* 0x0005e8000c101506 */
[----:B------:R-:W3:Y:S04]  /*373c0*/  LDL.LU R22, [R1+0x10d8] ;  /* 0x0010d80001167983 */ /* 0x000ee80000300800 */
[----:B------:R-:W5:Y:S01]  /*373d0*/  LDL.LU R28, [R1+0x2c] ;  /* 0x00002c00011c7983 */ /* 0x000f620000300800 */
[----:B----4-:R-:W-:-:S03]  /*373e0*/  ISETP.GE.AND P1, PT, R18, c[0x0][0x17c], PT ;  /* 0x00005f0012007a0c */ /* 0x010fc60003f26270 */
[----:B------:R-:W4:Y:S01]  /*373f0*/  LDL.LU R18, [R1+0x10d4] ;  /* 0x0010d40001127983 */ /* 0x000f220000300800 */
[----:B------:R-:W-:Y:S02]  /*37400*/  ISETP.GE.AND P2, PT, R24, c[0x0][0x17c], PT ;  /* 0x00005f0018007a0c */ /* 0x000fe40003f46270 */
[----:B------:R-:W-:Y:S02]  /*37410*/  IADD3 R25, R6, c[0x0][0x198], RZ ;  /* 0x0000660006197a10 */ /* 0x000fe40007ffe0ff */
[----:B------:R-:W-:Y:S02]  /*37420*/  ISETP.LT.AND P6, PT, R26, c[0x0][0x178], !P2 ;  /* 0x00005e001a007a0c */ /* 0x000fe400057c1270 */
[----:B------:R-:W-:Y:S02]  /*37430*/  ISETP.GE.AND P0, PT, R23, c[0x0][0x17c], PT ;  /* 0x00005f0017007a0c */ /* 0x000fe40003f06270 */
[C---:B------:R-:W-:Y:S01]  /*37440*/  IADD3 R23, R25.reuse, c[0x0][0x198], RZ ;  /* 0x0000660019177a10 */ /* 0x040fe20007ffe0ff */
[----:B-1----:R-:W-:Y:S01]  /*37450*/  IMAD.WIDE R8, R25, 0x2, R2 ;  /* 0x0000000219087825 */ /* 0x002fe200078e0202 */
[----:B------:R-:W-:-:S02]  /*37460*/  PRMT R14, R27, 0x7632, R14 ;  /* 0x000076321b0e7816 */ /* 0x000fc4000000000e */
[----:B------:R-:W-:Y:S01]  /*37470*/  PRMT R6, R7, 0x7632, R6 ;  /* 0x0000763207067816 */ /* 0x000fe20000000006 */
[----:B------:R-:W-:Y:S01]  /*37480*/  IMAD.WIDE R12, R25, 0x2, R20 ;  /* 0x00000002190c7825 */ /* 0x000fe200078e0214 */
[----:B------:R-:W-:-:S03]  /*37490*/  ISETP.LT.AND P2, PT, R15, c[0x0][0x178], !P2 ;  /* 0x00005e000f007a0c */ /* 0x000fc60005741270 */
[C---:B0-----:R-:W-:Y:S01]  /*374a0*/  IMAD.WIDE R16, R23.reuse, 0x2, R2 ;  /* 0x0000000217107825 */ /* 0x041fe200078e0202 */
[----:B------:R0:W-:Y:S01]  /*374b0*/  @P5 STG.E.U16 [R8.64], R14 ;  /* 0x0000000e08005986 */ /* 0x0001e2000c101506 */
[----:B------:R-:W-:Y:S02]  /*374c0*/  ISETP.LT.AND P5, PT, R26, c[0x0][0x178], !P0 ;  /* 0x00005e001a007a0c */ /* 0x000fe400047a1270 */
[----:B------:R-:W-:Y:S01]  /*374d0*/  IADD3 R25, R23, c[0x0][0x198], RZ ;  /* 0x0000660017197a10 */ /* 0x000fe20007ffe0ff */
[----:B------:R1:W-:Y:S01]  /*374e0*/  @P4 STG.E.U16 [R12.64], R6 ;  /* 0x000000060c004986 */ /* 0x0003e2000c101506 */
[----:B------:R-:W-:-:S03]  /*374f0*/  ISETP.LT.AND P4, PT, R15, c[0x0][0x178], !P0 ;  /* 0x00005e000f007a0c */ /* 0x000fc60004781270 */
[----:B------:R1:W-:Y:S01]  /*37500*/  @P6 STG.E.U16 [R16.64], R29 ;  /* 0x0000001d10006986 */ /* 0x0003e2000c101506 */
[----:B------:R-:W-:Y:S01]  /*37510*/  ISETP.LT.AND P6, PT, R26, c[0x0][0x178], !P3 ;  /* 0x00005e001a007a0c */ /* 0x000fe20005fc1270 */
[----:B--2---:R-:W-:Y:S01]  /*37520*/  IMAD.WIDE R4, R23, 0x2, R20 ;  /* 0x0000000217047825 */ /* 0x004fe200078e0214 */
[----:B------:R-:W-:Y:S02]  /*37530*/  IADD3 R27, R25, c[0x0][0x198], RZ ;  /* 0x00006600191b7a10 */ /* 0x000fe40007ffe0ff */
[----:B------:R-:W-:Y:S01]  /*37540*/  PRMT R0, R29, 0x7632, R0 ;  /* 0x000076321d007816 */ /* 0x000fe20000000000 */
[----:B0-----:R-:W-:Y:S01]  /*37550*/  IMAD.WIDE R8, R25, 0x2, R20 ;  /* 0x0000000219087825 */ /* 0x001fe200078e0214 */
[----:B------:R-:W-:-:S03]  /*37560*/  PRMT R10, R11, 0x7632, R10 ;  /* 0x000076320b0a7816 */ /* 0x000fc6000000000a */
[--C-:B-1----:R-:W-:Y:S01]  /*37570*/  IMAD.WIDE R6, R25, 0x2, R2.reuse ;  /* 0x0000000219067825 */ /* 0x102fe200078e0202 */
[----:B------:R0:W-:Y:S03]  /*37580*/  @P2 STG.E.U16 [R4.64], R11 ;  /* 0x0000000b04002986 */ /* 0x0001e6000c101506 */
[----:B------:R-:W-:Y:S01]  /*37590*/  IMAD.WIDE R12, R27, 0x2, R2 ;  /* 0x000000021b0c7825 */ /* 0x000fe200078e0202 */
[----:B------:R1:W-:Y:S01]  /*375a0*/  @P5 STG.E.U16 [R6.64], R0 ;  /* 0x0000000006005986 */ /* 0x0003e2000c101506 */
[----:B------:R-:W-:-:S03]  /*375b0*/  ISETP.LT.AND P3, PT, R15, c[0x0][0x178], !P3 ;  /* 0x00005e000f007a0c */ /* 0x000fc60005f61270 */
[----:B------:R-:W2:Y:S04]  /*375c0*/  LDL.LU R29, [R1+0x1c] ;  /* 0x00001c00011d7983 */ /* 0x000ea80000300800 */
[----:B------:R0:W-:Y:S01]  /*375d0*/  @P4 STG.E.U16 [R8.64], R10 ;  /* 0x0000000a08004986 */ /* 0x0001e2000c101506 */
[----:B---3--:R-:W-:-:S03]  /*375e0*/  ISETP.GE.AND P0, PT, R22, c[0x0][0x17c], PT ;  /* 0x00005f0016007a0c */ /* 0x008fc60003f06270 */
[----:B-----5:R3:W-:Y:S01]  /*375f0*/  @P6 STG.E.U16 [R12.64], R28 ;  /* 0x0000001c0c006986 */ /* 0x0207e2000c101506 */
[C---:B------:R-:W-:Y:S02]  /*37600*/  ISETP.LT.AND P6, PT, R26.reuse, c[0x0][0x178], !P1 ;  /* 0x00005e001a007a0c */ /* 0x040fe40004fc1270 */
[----:B------:R-:W-:Y:S02]  /*37610*/  ISETP.LT.AND P5, PT, R26, c[0x0][0x178], !P0 ;  /* 0x00005e001a007a0c */ /* 0x000fe400047a1270 */
[C---:B------:R-:W-:Y:S02]  /*37620*/  ISETP.LT.AND P1, PT, R15.reuse, c[0x0][0x178], !P1 ;  /* 0x00005e000f007a0c */ /* 0x040fe40004f21270 */
[----:B------:R-:W-:Y:S02]  /*37630*/  ISETP.LT.AND P0, PT, R15, c[0x0][0x178], !P0 ;  /* 0x00005e000f007a0c */ /* 0x000fe40004701270 */
[----:B----4-:R-:W-:-:S04]  /*37640*/  ISETP.GE.AND P2, PT, R18, c[0x0][0x17c], PT ;  /* 0x00005f0012007a0c */ /* 0x010fc80003f46270 */
[----:B------:R-:W-:Y:S02]  /*37650*/  ISETP.LT.AND P4, PT, R26, c[0x0][0x178], !P2 ;  /* 0x00005e001a007a0c */ /* 0x000fe40005781270 */
[----:B------:R-:W-:Y:S02]  /*37660*/  ISETP.LT.AND P2, PT, R15, c[0x0][0x178], !P2 ;  /* 0x00005e000f007a0c */ /* 0x000fe40005741270 */
[----:B------:R-:W4:Y:S01]  /*37670*/  LDL.LU R15, [R1+0x10e0] ;  /* 0x0010e000010f7983 */ /* 0x000f220000300800 */
[C---:B------:R-:W-:Y:S01]  /*37680*/  IADD3 R17, R27.reuse, c[0x0][0x198], RZ ;  /* 0x000066001b117a10 */ /* 0x040fe20007ffe0ff */
[----:B0-----:R-:W-:-:S03]  /*37690*/  IMAD.WIDE R4, R27, 0x2, R20 ;  /* 0x000000021b047825 */ /* 0x001fc600078e0214 */
[C---:B------:R-:W-:Y:S01]  /*376a0*/  IADD3 R23, R17.reuse, c[0x0][0x198], RZ ;  /* 0x0000660011177a10 */ /* 0x040fe20007ffe0ff */
[----:B-1----:R-:W-:Y:S01]  /*376b0*/  IMAD.WIDE R6, R17, 0x2, R2 ;  /* 0x0000000211067825 */ /* 0x002fe200078e0202 */
[----:B------:R-:W-:Y:S02]  /*376c0*/  PRMT R0, R28, 0x7632, R0 ;  /* 0x000076321c007816 */ /* 0x000fe40000000000 */
[----:B------:R-:W-:Y:S01]  /*376d0*/  IADD3 R25, R23, c[0x0][0x198], RZ ;  /* 0x0000660017197a10 */ /* 0x000fe20007ffe0ff */
[----:B------:R-:W-:Y:S01]  /*376e0*/  IMAD.WIDE R8, R17, 0x2, R20 ;  /* 0x0000000211087825 */ /* 0x000fe200078e0214 */
[----:B------:R-:W-:Y:S01]  /*376f0*/  PRMT R14, R19, 0x7632, R14 ;  /* 0x00007632130e7816 */ /* 0x000fe2000000000e */
[----:B------:R2:W-:Y:S02]  /*37700*/  @P3 STG.E.U16 [R4.64], R19 ;  /* 0x0000001304003986 */ /* 0x0005e4000c101506 */
[C---:B------:R-:W-:Y:S02]  /*37710*/  IMAD.WIDE R10, R23.reuse, 0x2, R2 ;  /* 0x00000002170a7825 */ /* 0x040fe400078e0202 */
[----:B------:R0:W-:Y:S02]  /*37720*/  @P6 STG.E.U16 [R6.64], R0 ;  /* 0x0000000006006986 */ /* 0x0001e4000c101506 */
[----:B---3--:R-:W-:-:S02]  /*37730*/  IMAD.WIDE R12, R23, 0x2, R20 ;  /* 0x00000002170c7825 */ /* 0x008fc400078e0214 */
[----:B------:R0:W-:Y:S02]  /*37740*/  @P1 STG.E.U16 [R8.64], R14 ;  /* 0x0000000e08001986 */ /* 0x0001e4000c101506 */
[----:B------:R-:W-:-:S04]  /*37750*/  IMAD.WIDE R2, R25, 0x2, R2 ;  /* 0x0000000219027825 */ /* 0x000fc800078e0202 */
[----:B------:R-:W-:Y:S01]  /*37760*/  IMAD.WIDE R20, R25, 0x2, R20 ;  /* 0x0000000219147825 */ /* 0x000fe200078e0214 */
[----:B--2---:R-:W-:Y:S01]  /*37770*/  PRMT R5, R29, 0x7632, R5 ;  /* 0x000076321d057816 */ /* 0x004fe20000000005 */
[----:B------:R0:W-:Y:S04]  /*37780*/  @P5 STG.E.U16 [R10.64], R29 ;  /* 0x0000001d0a005986 */ /* 0x0001e8000c101506 */
[----:B----4-:R0:W-:Y:S04]  /*37790*/  @P0 STG.E.U16 [R12.64], R15 ;  /* 0x0000000f0c000986 */ /* 0x0101e8000c101506 */
[----:B------:R0:W-:Y:S01]  /*377a0*/  @P4 STG.E.U16 [R2.64], R5 ;  /* 0x0000000502004986 */ /* 0x0001e2000c101506 */
[----:B------:R-:W-:Y:S05]  /*377b0*/  @!P2 EXIT ;  /* 0x000000000000a94d */ /* 0x000fea0003800000 */
[----:B0-----:R-:W-:-:S05]  /*377c0*/  PRMT R10, R15, 0x7632, R10 ;  /* 0x000076320f0a7816 */ /* 0x001fca000000000a */
[----:B------:R-:W-:Y:S01]  /*377d0*/  STG.E.U16 [R20.64], R10 ;  /* 0x0000000a14007986 */ /* 0x000fe2000c101506 */
[----:B------:R-:W-:Y:S05]  /*377e0*/  EXIT ;  /* 0x000000000000794d */ /* 0x000fea0003800000 */
.L_x_4:
[----:B------:R-:W-:-:S00]  /*377f0*/  BRA `(.L_x_4) ;  /* 0xfffffff000007947 */ /* 0x000fc0000383ffff */
[----:B------:R-:W-:-:S00]  /*37800*/  NOP ;  /* 0x0000000000007918 */ /* 0x000fc00000000000 */
[----:B------:R-:W-:-:S00]  /*37810*/  NOP ;  /* 0x0000000000007918 */ /* 0x000fc00000000000 */
[----:B------:R-:W-:-:S00]  /*37820*/  NOP ;  /* 0x0000000000007918 */ /* 0x000fc00000000000 */
[----:B------:R-:W-:-:S00]  /*37830*/  NOP ;  /* 0x0000000000007918 */ /* 0x000fc00000000000 */
[----:B------:R-:W-:-:S00]  /*37840*/  NOP ;  /* 0x0000000000007918 */ /* 0x000fc00000000000 */
[----:B------:R-:W-:-:S00]  /*37850*/  NOP ;  /* 0x0000000000007918 */ /* 0x000fc00000000000 */
[----:B------:R-:W-:-:S00]  /*37860*/  NOP ;  /* 0x0000000000007918 */ /* 0x000fc00000000000 */
[----:B------:R-:W-:-:S00]  /*37870*/  NOP ;  /* 0x0000000000007918 */ /* 0x000fc00000000000 */
.L_x_5:


//--------------------- .nv.shared.matmul_kernel  --------------------------
	.section	.nv.shared.matmul_kernel,"aw",@nobits
	.sectionflags	@""
	.align	16
